	.target	sm_103a

	.elftype	@"ET_EXEC"


//--------------------- .note.nv.tkinfo           --------------------------
	.section	.note.nv.tkinfo,"",@"SHT_NOTE"
	.sectionflags	@"SHF_NOTE_NV_TKINFO"
	.tkinfo
        /*0018*/ 	.word	0x00000002
        /*0030*/ 	.string	""
        /*0030*/ 	.string	"ptxas"
        /*0030*/ 	.string	"Cuda compilation tools, release 13.0, V13.0.88"
        /*0030*/ 	.string	"Build cuda_13.0.r13.0/compiler.36424714_0"
        /*0030*/ 	.string	"-arch sm_103a -m 64 "



//--------------------- .note.nv.cuinfo           --------------------------
	.section	.note.nv.cuinfo,"",@"SHT_NOTE"
	.sectionflags	@"SHF_NOTE_NV_CUINFO"
        /*0018*/ 	.short	0x0002
        /*001a*/ 	.short	0x0067
        /*001c*/ 	.short	0x0082
	.zero		2


//--------------------- .nv.info                  --------------------------
	.section	.nv.info,"",@"SHT_CUDA_INFO"
	.align	4


	//----- nvinfo : EIATTR_REGCOUNT
	.align		4
        /*0000*/ 	.byte	0x04, 0x2f
        /*0002*/ 	.short	(.L_12 - .L_11)
	.align		4
.L_11:
        /*0004*/ 	.word	index@(_ZN7cutlass13device_kernelIN5flash11enable_sm90INS1_16FlashAttnFwdSm90INS1_25CollectiveMainloopFwdSm90ILi2EN4cute5tupleIJNS5_1CILi1EEES8_S8_EEENS6_IJNS7_ILi192EEENS7_ILi128EEENS7_ILi64EEEEEELi64ENS_6half_tEfNS_4arch4Sm90ELb1ELb0ELb0ELb1ELb0ELb1ELb0ELb1ELb1ELb1ELb0ELb0EEENS1_21CollectiveEpilogueFwdINS6_IJSA_SC_SB_EEES9_SE_SG_Li384ELb1ELb1ELb0ELb0EEENS1_36VarlenDynamicPersistentTileSchedulerILi192ELi128ELi384ELi128ELb0ELb1ELb1ELb1ELb1ELb1EEEEEEEEEvNT_6ParamsE)
        /*0008*/ 	.word	0x00000004


	//----- nvinfo : EIATTR_FRAME_SIZE
	.align		4
.L_12:
        /*000c*/ 	.byte	0x04, 0x11
        /*000e*/ 	.short	(.L_14 - .L_13)
	.align		4
.L_13:
        /*0010*/ 	.word	index@(_ZN7cutlass13device_kernelIN5flash11enable_sm90INS1_16FlashAttnFwdSm90INS1_25CollectiveMainloopFwdSm90ILi2EN4cute5tupleIJNS5_1CILi1EEES8_S8_EEENS6_IJNS7_ILi192EEENS7_ILi128EEENS7_ILi64EEEEEELi64ENS_6half_tEfNS_4arch4Sm90ELb1ELb0ELb0ELb1ELb0ELb1ELb0ELb1ELb1ELb1ELb0ELb0EEENS1_21CollectiveEpilogueFwdINS6_IJSA_SC_SB_EEES9_SE_SG_Li384ELb1ELb1ELb0ELb0EEENS1_36VarlenDynamicPersistentTileSchedulerILi192ELi128ELi384ELi128ELb0ELb1ELb1ELb1ELb1ELb1EEEEEEEEEvNT_6ParamsE)
        /*0014*/ 	.word	0x00000000


	//----- nvinfo : EIATTR_REGCOUNT
	.align		4
.L_14:
        /*0018*/ 	.byte	0x04, 0x2f
        /*001a*/ 	.short	(.L_16 - .L_15)
	.align		4
.L_15:
        /*001c*/ 	.word	index@(_ZN7cutlass13device_kernelIN5flash11enable_sm90INS1_16FlashAttnFwdSm90INS1_25CollectiveMainloopFwdSm90ILi2EN4cute5tupleIJNS5_1CILi1EEES8_S8_EEENS6_IJNS7_ILi192EEENS7_ILi128EEENS7_ILi64EEEEEELi64ENS_6half_tEfNS_4arch4Sm90ELb1ELb0ELb0ELb1ELb0ELb0ELb0ELb1ELb1ELb1ELb0ELb0EEENS1_21CollectiveEpilogueFwdINS6_IJSA_SC_SB_EEES9_SE_SG_Li384ELb1ELb1ELb0ELb0EEENS1_36VarlenDynamicPersistentTileSchedulerILi192ELi128ELi384ELi128ELb0ELb1ELb1ELb1ELb1ELb1EEEEEEEEEvNT_6ParamsE)
        /*0020*/ 	.word	0x00000004


	//----- nvinfo : EIATTR_FRAME_SIZE
	.align		4
.L_16:
        /*0024*/ 	.byte	0x04, 0x11
        /*0026*/ 	.short	(.L_18 - .L_17)
	.align		4
.L_17:
        /*0028*/ 	.word	index@(_ZN7cutlass13device_kernelIN5flash11enable_sm90INS1_16FlashAttnFwdSm90INS1_25CollectiveMainloopFwdSm90ILi2EN4cute5tupleIJNS5_1CILi1EEES8_S8_EEENS6_IJNS7_ILi192EEENS7_ILi128EEENS7_ILi64EEEEEELi64ENS_6half_tEfNS_4arch4Sm90ELb1ELb0ELb0ELb1ELb0ELb0ELb0ELb1ELb1ELb1ELb0ELb0EEENS1_21CollectiveEpilogueFwdINS6_IJSA_SC_SB_EEES9_SE_SG_Li384ELb1ELb1ELb0ELb0EEENS1_36VarlenDynamicPersistentTileSchedulerILi192ELi128ELi384ELi128ELb0ELb1ELb1ELb1ELb1ELb1EEEEEEEEEvNT_6ParamsE)
        /*002c*/ 	.word	0x00000000


	//----- nvinfo : EIATTR_REGCOUNT
	.align		4
.L_18:
        /*0030*/ 	.byte	0x04, 0x2f
        /*0032*/ 	.short	(.L_20 - .L_19)
	.align		4
.L_19:
        /*0034*/ 	.word	index@(_ZN7cutlass13device_kernelIN5flash11enable_sm90INS1_16FlashAttnFwdSm90INS1_25CollectiveMainloopFwdSm90ILi2EN4cute5tupleIJNS5_1CILi1EEES8_S8_EEENS6_IJNS7_ILi192EEENS7_ILi128EEENS7_ILi64EEEEEELi64ENS_6half_tEfNS_4arch4Sm90ELb1ELb0ELb0ELb0ELb0ELb0ELb0ELb1ELb1ELb1ELb0ELb0EEENS1_21CollectiveEpilogueFwdINS6_IJSA_SC_SB_EEES9_SE_SG_Li384ELb0ELb1ELb0ELb0EEENS1_30DynamicPersistentTileSchedulerILi384ELi128ELb0ELb1ELb1EEEEEEEEEvNT_6ParamsE)
        /*0038*/ 	.word	0x00000004


	//----- nvinfo : EIATTR_FRAME_SIZE
	.align		4
.L_20:
        /*003c*/ 	.byte	0x04, 0x11
        /*003e*/ 	.short	(.L_22 - .L_21)
	.align		4
.L_21:
        /*0040*/ 	.word	index@(_ZN7cutlass13device_kernelIN5flash11enable_sm90INS1_16FlashAttnFwdSm90INS1_25CollectiveMainloopFwdSm90ILi2EN4cute5tupleIJNS5_1CILi1EEES8_S8_EEENS6_IJNS7_ILi192EEENS7_ILi128EEENS7_ILi64EEEEEELi64ENS_6half_tEfNS_4arch4Sm90ELb1ELb0ELb0ELb0ELb0ELb0ELb0ELb1ELb1ELb1ELb0ELb0EEENS1_21CollectiveEpilogueFwdINS6_IJSA_SC_SB_EEES9_SE_SG_Li384ELb0ELb1ELb0ELb0EEENS1_30DynamicPersistentTileSchedulerILi384ELi128ELb0ELb1ELb1EEEEEEEEEvNT_6ParamsE)
        /*0044*/ 	.word	0x00000000


	//----- nvinfo : EIATTR_REGCOUNT
	.align		4
.L_22:
        /*0048*/ 	.byte	0x04, 0x2f
        /*004a*/ 	.short	(.L_24 - .L_23)
	.align		4
.L_23:
        /*004c*/ 	.word	index@(_ZN7cutlass13device_kernelIN5flash11enable_sm90INS1_16FlashAttnFwdSm90INS1_25CollectiveMainloopFwdSm90ILi2EN4cute5tupleIJNS5_1CILi1EEES8_S8_EEENS6_IJNS7_ILi192EEENS7_ILi128EEENS7_ILi64EEEEEELi64ENS_6half_tEfNS_4arch4Sm90ELb0ELb1ELb0ELb1ELb0ELb1ELb0ELb1ELb1ELb1ELb0ELb0EEENS1_21CollectiveEpilogueFwdINS6_IJSA_SC_SB_EEES9_SE_SG_Li384ELb1ELb1ELb0ELb0EEENS1_36VarlenDynamicPersistentTileSchedulerILi192ELi128ELi384ELi128ELb0ELb1ELb1ELb1ELb0ELb1EEEEEEEEEvNT_6ParamsE)
        /*0050*/ 	.word	0x00000004


	//----- nvinfo : EIATTR_FRAME_SIZE
	.align		4
.L_24:
        /*0054*/ 	.byte	0x04, 0x11
        /*0056*/ 	.short	(.L_26 - .L_25)
	.align		4
.L_25:
        /*0058*/ 	.word	index@(_ZN7cutlass13device_kernelIN5flash11enable_sm90INS1_16FlashAttnFwdSm90INS1_25CollectiveMainloopFwdSm90ILi2EN4cute5tupleIJNS5_1CILi1EEES8_S8_EEENS6_IJNS7_ILi192EEENS7_ILi128EEENS7_ILi64EEEEEELi64ENS_6half_tEfNS_4arch4Sm90ELb0ELb1ELb0ELb1ELb0ELb1ELb0ELb1ELb1ELb1ELb0ELb0EEENS1_21CollectiveEpilogueFwdINS6_IJSA_SC_SB_EEES9_SE_SG_Li384ELb1ELb1ELb0ELb0EEENS1_36VarlenDynamicPersistentTileSchedulerILi192ELi128ELi384ELi128ELb0ELb1ELb1ELb1ELb0ELb1EEEEEEEEEvNT_6ParamsE)
        /*005c*/ 	.word	0x00000000


	//----- nvinfo : EIATTR_REGCOUNT
	.align		4
.L_26:
        /*0060*/ 	.byte	0x04, 0x2f
        /*0062*/ 	.short	(.L_28 - .L_27)
	.align		4
.L_27:
        /*0064*/ 	.word	index@(_ZN7cutlass13device_kernelIN5flash11enable_sm90INS1_16FlashAttnFwdSm90INS1_25CollectiveMainloopFwdSm90ILi2EN4cute5tupleIJNS5_1CILi1EEES8_S8_EEENS6_IJNS7_ILi192EEENS7_ILi128EEENS7_ILi64EEEEEELi64ENS_6half_tEfNS_4arch4Sm90ELb0ELb1ELb0ELb1ELb0ELb0ELb0ELb1ELb1ELb1ELb0ELb0EEENS1_21CollectiveEpilogueFwdINS6_IJSA_SC_SB_EEES9_SE_SG_Li384ELb1ELb1ELb0ELb0EEENS1_36VarlenDynamicPersistentTileSchedulerILi192ELi128ELi384ELi128ELb0ELb1ELb1ELb1ELb0ELb1EEEEEEEEEvNT_6ParamsE)
        /*0068*/ 	.word	0x00000004


	//----- nvinfo : EIATTR_FRAME_SIZE
	.align		4
.L_28:
        /*006c*/ 	.byte	0x04, 0x11
        /*006e*/ 	.short	(.L_30 - .L_29)
	.align		4
.L_29:
        /*0070*/ 	.word	index@(_ZN7cutlass13device_kernelIN5flash11enable_sm90INS1_16FlashAttnFwdSm90INS1_25CollectiveMainloopFwdSm90ILi2EN4cute5tupleIJNS5_1CILi1EEES8_S8_EEENS6_IJNS7_ILi192EEENS7_ILi128EEENS7_ILi64EEEEEELi64ENS_6half_tEfNS_4arch4Sm90ELb0ELb1ELb0ELb1ELb0ELb0ELb0ELb1ELb1ELb1ELb0ELb0EEENS1_21CollectiveEpilogueFwdINS6_IJSA_SC_SB_EEES9_SE_SG_Li384ELb1ELb1ELb0ELb0EEENS1_36VarlenDynamicPersistentTileSchedulerILi192ELi128ELi384ELi128ELb0ELb1ELb1ELb1ELb0ELb1EEEEEEEEEvNT_6ParamsE)
        /*0074*/ 	.word	0x00000000


	//----- nvinfo : EIATTR_REGCOUNT
	.align		4
.L_30:
        /*0078*/ 	.byte	0x04, 0x2f
        /*007a*/ 	.short	(.L_32 - .L_31)
	.align		4
.L_31:
        /*007c*/ 	.word	index@(_ZN7cutlass13device_kernelIN5flash11enable_sm90INS1_16FlashAttnFwdSm90INS1_25CollectiveMainloopFwdSm90ILi2EN4cute5tupleIJNS5_1CILi1EEES8_S8_EEENS6_IJNS7_ILi192EEENS7_ILi128EEENS7_ILi64EEEEEELi64ENS_6half_tEfNS_4arch4Sm90ELb0ELb1ELb0ELb0ELb0ELb0ELb0ELb1ELb1ELb1ELb0ELb0EEENS1_21CollectiveEpilogueFwdINS6_IJSA_SC_SB_EEES9_SE_SG_Li384ELb0ELb1ELb0ELb0EEENS1_30DynamicPersistentTileSchedulerILi384ELi128ELb0ELb1ELb1EEEEEEEEEvNT_6ParamsE)
        /*0080*/ 	.word	0x00000004


	//----- nvinfo : EIATTR_FRAME_SIZE
	.align		4
.L_32:
        /*0084*/ 	.byte	0x04, 0x11
        /*0086*/ 	.short	(.L_34 - .L_33)
	.align		4
.L_33:
        /*0088*/ 	.word	index@(_ZN7cutlass13device_kernelIN5flash11enable_sm90INS1_16FlashAttnFwdSm90INS1_25CollectiveMainloopFwdSm90ILi2EN4cute5tupleIJNS5_1CILi1EEES8_S8_EEENS6_IJNS7_ILi192EEENS7_ILi128EEENS7_ILi64EEEEEELi64ENS_6half_tEfNS_4arch4Sm90ELb0ELb1ELb0ELb0ELb0ELb0ELb0ELb1ELb1ELb1ELb0ELb0EEENS1_21CollectiveEpilogueFwdINS6_IJSA_SC_SB_EEES9_SE_SG_Li384ELb0ELb1ELb0ELb0EEENS1_30DynamicPersistentTileSchedulerILi384ELi128ELb0ELb1ELb1EEEEEEEEEvNT_6ParamsE)
        /*008c*/ 	.word	0x00000000


	//----- nvinfo : EIATTR_REGCOUNT
	.align		4
.L_34:
        /*0090*/ 	.byte	0x04, 0x2f
        /*0092*/ 	.short	(.L_36 - .L_35)
	.align		4
.L_35:
        /*0094*/ 	.word	index@(_ZN7cutlass13device_kernelIN5flash11enable_sm90INS1_16FlashAttnFwdSm90INS1_25CollectiveMainloopFwdSm90ILi2EN4cute5tupleIJNS5_1CILi1EEES8_S8_EEENS6_IJNS7_ILi192EEESA_NS7_ILi64EEEEEELi64ENS_6half_tEfNS_4arch4Sm90ELb0ELb0ELb0ELb1ELb0ELb1ELb0ELb0ELb1ELb1ELb0ELb0EEENS1_21CollectiveEpilogueFwdINS6_IJSA_SB_SA_EEES9_SD_SF_Li384ELb1ELb1ELb0ELb0EEENS1_36VarlenDynamicPersistentTileSchedulerILi192ELi192ELi384ELi128ELb0ELb1ELb1ELb0ELb1ELb1EEEEEEEEEvNT_6ParamsE)
        /*0098*/ 	.word	0x00000004


	//----- nvinfo : EIATTR_FRAME_SIZE
	.align		4
.L_36:
        /*009c*/ 	.byte	0x04, 0x11
        /*009e*/ 	.short	(.L_38 - .L_37)
	.align		4
.L_37:
        /*00a0*/ 	.word	index@(_ZN7cutlass13device_kernelIN5flash11enable_sm90INS1_16FlashAttnFwdSm90INS1_25CollectiveMainloopFwdSm90ILi2EN4cute5tupleIJNS5_1CILi1EEES8_S8_EEENS6_IJNS7_ILi192EEESA_NS7_ILi64EEEEEELi64ENS_6half_tEfNS_4arch4Sm90ELb0ELb0ELb0ELb1ELb0ELb1ELb0ELb0ELb1ELb1ELb0ELb0EEENS1_21CollectiveEpilogueFwdINS6_IJSA_SB_SA_EEES9_SD_SF_Li384ELb1ELb1ELb0ELb0EEENS1_36VarlenDynamicPersistentTileSchedulerILi192ELi192ELi384ELi128ELb0ELb1ELb1ELb0ELb1ELb1EEEEEEEEEvNT_6ParamsE)
        /*00a4*/ 	.word	0x00000000


	//----- nvinfo : EIATTR_REGCOUNT
	.align		4
.L_38:
        /*00a8*/ 	.byte	0x04, 0x2f
        /*00aa*/ 	.short	(.L_40 - .L_39)
	.align		4
.L_39:
        /*00ac*/ 	.word	index@(_ZN7cutlass13device_kernelIN5flash11enable_sm90INS1_16FlashAttnFwdSm90INS1_25CollectiveMainloopFwdSm90ILi2EN4cute5tupleIJNS5_1CILi1EEES8_S8_EEENS6_IJNS7_ILi192EEESA_NS7_ILi64EEEEEELi64ENS_6half_tEfNS_4arch4Sm90ELb0ELb0ELb0ELb1ELb0ELb0ELb0ELb0ELb1ELb1ELb0ELb0EEENS1_21CollectiveEpilogueFwdINS6_IJSA_SB_SA_EEES9_SD_SF_Li384ELb1ELb1ELb0ELb0EEENS1_36VarlenDynamicPersistentTileSchedulerILi192ELi192ELi384ELi128ELb0ELb1ELb1ELb0ELb1ELb1EEEEEEEEEvNT_6ParamsE)
        /*00b0*/ 	.word	0x00000004


	//----- nvinfo : EIATTR_FRAME_SIZE
	.align		4
.L_40:
        /*00b4*/ 	.byte	0x04, 0x11
        /*00b6*/ 	.short	(.L_42 - .L_41)
	.align		4
.L_41:
        /*00b8*/ 	.word	index@(_ZN7cutlass13device_kernelIN5flash11enable_sm90INS1_16FlashAttnFwdSm90INS1_25CollectiveMainloopFwdSm90ILi2EN4cute5tupleIJNS5_1CILi1EEES8_S8_EEENS6_IJNS7_ILi192EEESA_NS7_ILi64EEEEEELi64ENS_6half_tEfNS_4arch4Sm90ELb0ELb0ELb0ELb1ELb0ELb0ELb0ELb0ELb1ELb1ELb0ELb0EEENS1_21CollectiveEpilogueFwdINS6_IJSA_SB_SA_EEES9_SD_SF_Li384ELb1ELb1ELb0ELb0EEENS1_36VarlenDynamicPersistentTileSchedulerILi192ELi192ELi384ELi128ELb0ELb1ELb1ELb0ELb1ELb1EEEEEEEEEvNT_6ParamsE)
        /*00bc*/ 	.word	0x00000000


	//----- nvinfo : EIATTR_REGCOUNT
	.align		4
.L_42:
        /*00c0*/ 	.byte	0x04, 0x2f
        /*00c2*/ 	.short	(.L_44 - .L_43)
	.align		4
.L_43:
        /*00c4*/ 	.word	index@(_ZN7cutlass13device_kernelIN5flash11enable_sm90INS1_16FlashAttnFwdSm90INS1_25CollectiveMainloopFwdSm90ILi2EN4cute5tupleIJNS5_1CILi1EEES8_S8_EEENS6_IJNS7_ILi192EEESA_NS7_ILi64EEEEEELi64ENS_6half_tEfNS_4arch4Sm90ELb0ELb0ELb0ELb0ELb0ELb0ELb0ELb0ELb1ELb1ELb0ELb0EEENS1_21CollectiveEpilogueFwdINS6_IJSA_SB_SA_EEES9_SD_SF_Li384ELb0ELb1ELb0ELb0EEENS1_29StaticPersistentTileSchedulerILb0EEEEEEEEEvNT_6ParamsE)
        /*00c8*/ 	.word	0x00000004


	//----- nvinfo : EIATTR_FRAME_SIZE
	.align		4
.L_44:
        /*00cc*/ 	.byte	0x04, 0x11
        /*00ce*/ 	.short	(.L_46 - .L_45)
	.align		4
.L_45:
        /*00d0*/ 	.word	index@(_ZN7cutlass13device_kernelIN5flash11enable_sm90INS1_16FlashAttnFwdSm90INS1_25CollectiveMainloopFwdSm90ILi2EN4cute5tupleIJNS5_1CILi1EEES8_S8_EEENS6_IJNS7_ILi192EEESA_NS7_ILi64EEEEEELi64ENS_6half_tEfNS_4arch4Sm90ELb0ELb0ELb0ELb0ELb0ELb0ELb0ELb0ELb1ELb1ELb0ELb0EEENS1_21CollectiveEpilogueFwdINS6_IJSA_SB_SA_EEES9_SD_SF_Li384ELb0ELb1ELb0ELb0EEENS1_29StaticPersistentTileSchedulerILb0EEEEEEEEEvNT_6ParamsE)
        /*00d4*/ 	.word	0x00000000


	//----- nvinfo : EIATTR_REGCOUNT
	.align		4
.L_46:
        /*00d8*/ 	.byte	0x04, 0x2f
        /*00da*/ 	.short	(.L_48 - .L_47)
	.align		4
.L_47:
        /*00dc*/ 	.word	index@(_ZN7cutlass13device_kernelIN5flash11enable_sm90INS1_16FlashAttnFwdSm90INS1_25CollectiveMainloopFwdSm90ILi2EN4cute5tupleIJNS5_1CILi1EEES8_S8_EEENS6_IJNS7_ILi192EEENS7_ILi144EEENS7_ILi96EEEEEELi96ENS_6half_tEfNS_4arch4Sm90ELb1ELb0ELb0ELb1ELb0ELb1ELb0ELb0ELb1ELb1ELb0ELb0EEENS1_21CollectiveEpilogueFwdINS6_IJSA_SC_SB_EEES9_SE_SG_Li384ELb1ELb1ELb0ELb0EEENS1_36VarlenDynamicPersistentTileSchedulerILi192ELi144ELi384ELi128ELb0ELb1ELb1ELb1ELb1ELb1EEEEEEEEEvNT_6ParamsE)
        /*00e0*/ 	.word	0x00000004


	//----- nvinfo : EIATTR_FRAME_SIZE
	.align		4
.L_48:
        /*00e4*/ 	.byte	0x04, 0x11
        /*00e6*/ 	.short	(.L_50 - .L_49)
	.align		4
.L_49:
        /*00e8*/ 	.word	index@(_ZN7cutlass13device_kernelIN5flash11enable_sm90INS1_16FlashAttnFwdSm90INS1_25CollectiveMainloopFwdSm90ILi2EN4cute5tupleIJNS5_1CILi1EEES8_S8_EEENS6_IJNS7_ILi192EEENS7_ILi144EEENS7_ILi96EEEEEELi96ENS_6half_tEfNS_4arch4Sm90ELb1ELb0ELb0ELb1ELb0ELb1ELb0ELb0ELb1ELb1ELb0ELb0EEENS1_21CollectiveEpilogueFwdINS6_IJSA_SC_SB_EEES9_SE_SG_Li384ELb1ELb1ELb0ELb0EEENS1_36VarlenDynamicPersistentTileSchedulerILi192ELi144ELi384ELi128ELb0ELb1ELb1ELb1ELb1ELb1EEEEEEEEEvNT_6ParamsE)
        /*00ec*/ 	.word	0x00000000


	//----- nvinfo : EIATTR_REGCOUNT
	.align		4
.L_50:
        /*00f0*/ 	.byte	0x04, 0x2f
        /*00f2*/ 	.short	(.L_52 - .L_51)
	.align		4
.L_51:
        /*00f4*/ 	.word	index@(_ZN7cutlass13device_kernelIN5flash11enable_sm90INS1_16FlashAttnFwdSm90INS1_25CollectiveMainloopFwdSm90ILi2EN4cute5tupleIJNS5_1CILi1EEES8_S8_EEENS6_IJNS7_ILi192EEENS7_ILi144EEENS7_ILi96EEEEEELi96ENS_6half_tEfNS_4arch4Sm90ELb1ELb0ELb0ELb1ELb0ELb0ELb0ELb0ELb1ELb1ELb0ELb0EEENS1_21CollectiveEpilogueFwdINS6_IJSA_SC_SB_EEES9_SE_SG_Li384ELb1ELb1ELb0ELb0EEENS1_36VarlenDynamicPersistentTileSchedulerILi192ELi144ELi384ELi128ELb0ELb1ELb1ELb1ELb1ELb1EEEEEEEEEvNT_6ParamsE)
        /*00f8*/ 	.word	0x00000004


	//----- nvinfo : EIATTR_FRAME_SIZE
	.align		4
.L_52:
        /*00fc*/ 	.byte	0x04, 0x11
        /*00fe*/ 	.short	(.L_54 - .L_53)
	.align		4
.L_53:
        /*0100*/ 	.word	index@(_ZN7cutlass13device_kernelIN5flash11enable_sm90INS1_16FlashAttnFwdSm90INS1_25CollectiveMainloopFwdSm90ILi2EN4cute5tupleIJNS5_1CILi1EEES8_S8_EEENS6_IJNS7_ILi192EEENS7_ILi144EEENS7_ILi96EEEEEELi96ENS_6half_tEfNS_4arch4Sm90ELb1ELb0ELb0ELb1ELb0ELb0ELb0ELb0ELb1ELb1ELb0ELb0EEENS1_21CollectiveEpilogueFwdINS6_IJSA_SC_SB_EEES9_SE_SG_Li384ELb1ELb1ELb0ELb0EEENS1_36VarlenDynamicPersistentTileSchedulerILi192ELi144ELi384ELi128ELb0ELb1ELb1ELb1ELb1ELb1EEEEEEEEEvNT_6ParamsE)
        /*0104*/ 	.word	0x00000000


	//----- nvinfo : EIATTR_REGCOUNT
	.align		4
.L_54:
        /*0108*/ 	.byte	0x04, 0x2f
        /*010a*/ 	.short	(.L_56 - .L_55)
	.align		4
.L_55:
        /*010c*/ 	.word	index@(_ZN7cutlass13device_kernelIN5flash11enable_sm90INS1_16FlashAttnFwdSm90INS1_25CollectiveMainloopFwdSm90ILi2EN4cute5tupleIJNS5_1CILi1EEES8_S8_EEENS6_IJNS7_ILi192EEENS7_ILi144EEENS7_ILi96EEEEEELi96ENS_6half_tEfNS_4arch4Sm90ELb1ELb0ELb0ELb0ELb0ELb0ELb0ELb0ELb1ELb1ELb0ELb0EEENS1_21CollectiveEpilogueFwdINS6_IJSA_SC_SB_EEES9_SE_SG_Li384ELb0ELb1ELb0ELb0EEENS1_30DynamicPersistentTileSchedulerILi384ELi128ELb0ELb1ELb1EEEEEEEEEvNT_6ParamsE)
        /*0110*/ 	.word	0x00000004


	//----- nvinfo : EIATTR_FRAME_SIZE
	.align		4
.L_56:
        /*0114*/ 	.byte	0x04, 0x11
        /*0116*/ 	.short	(.L_58 - .L_57)
	.align		4
.L_57:
        /*0118*/ 	.word	index@(_ZN7cutlass13device_kernelIN5flash11enable_sm90INS1_16FlashAttnFwdSm90INS1_25CollectiveMainloopFwdSm90ILi2EN4cute5tupleIJNS5_1CILi1EEES8_S8_EEENS6_IJNS7_ILi192EEENS7_ILi144EEENS7_ILi96EEEEEELi96ENS_6half_tEfNS_4arch4Sm90ELb1ELb0ELb0ELb0ELb0ELb0ELb0ELb0ELb1ELb1ELb0ELb0EEENS1_21CollectiveEpilogueFwdINS6_IJSA_SC_SB_EEES9_SE_SG_Li384ELb0ELb1ELb0ELb0EEENS1_30DynamicPersistentTileSchedulerILi384ELi128ELb0ELb1ELb1EEEEEEEEEvNT_6ParamsE)
        /*011c*/ 	.word	0x00000000


	//----- nvinfo : EIATTR_REGCOUNT
	.align		4
.L_58:
        /*0120*/ 	.byte	0x04, 0x2f
        /*0122*/ 	.short	(.L_60 - .L_59)
	.align		4
.L_59:
        /*0124*/ 	.word	index@(_ZN7cutlass13device_kernelIN5flash11enable_sm90INS1_16FlashAttnFwdSm90INS1_25CollectiveMainloopFwdSm90ILi2EN4cute5tupleIJNS5_1CILi1EEES8_S8_EEENS6_IJNS7_ILi192EEENS7_ILi128EEENS7_ILi96EEEEEELi96ENS_6half_tEfNS_4arch4Sm90ELb0ELb1ELb0ELb1ELb0ELb1ELb0ELb0ELb1ELb1ELb0ELb0EEENS1_21CollectiveEpilogueFwdINS6_IJSA_SC_SB_EEES9_SE_SG_Li384ELb1ELb1ELb0ELb0EEENS1_36VarlenDynamicPersistentTileSchedulerILi192ELi128ELi384ELi128ELb0ELb1ELb1ELb1ELb0ELb1EEEEEEEEEvNT_6ParamsE)
        /*0128*/ 	.word	0x00000004


	//----- nvinfo : EIATTR_FRAME_SIZE
	.align		4
.L_60:
        /*012c*/ 	.byte	0x04, 0x11
        /*012e*/ 	.short	(.L_62 - .L_61)
	.align		4
.L_61:
        /*0130*/ 	.word	index@(_ZN7cutlass13device_kernelIN5flash11enable_sm90INS1_16FlashAttnFwdSm90INS1_25CollectiveMainloopFwdSm90ILi2EN4cute5tupleIJNS5_1CILi1EEES8_S8_EEENS6_IJNS7_ILi192EEENS7_ILi128EEENS7_ILi96EEEEEELi96ENS_6half_tEfNS_4arch4Sm90ELb0ELb1ELb0ELb1ELb0ELb1ELb0ELb0ELb1ELb1ELb0ELb0EEENS1_21CollectiveEpilogueFwdINS6_IJSA_SC_SB_EEES9_SE_SG_Li384ELb1ELb1ELb0ELb0EEENS1_36VarlenDynamicPersistentTileSchedulerILi192ELi128ELi384ELi128ELb0ELb1ELb1ELb1ELb0ELb1EEEEEEEEEvNT_6ParamsE)
        /*0134*/ 	.word	0x00000000


	//----- nvinfo : EIATTR_REGCOUNT
	.align		4
.L_62:
        /*0138*/ 	.byte	0x04, 0x2f
        /*013a*/ 	.short	(.L_64 - .L_63)
	.align		4
.L_63:
        /*013c*/ 	.word	index@(_ZN7cutlass13device_kernelIN5flash11enable_sm90INS1_16FlashAttnFwdSm90INS1_25CollectiveMainloopFwdSm90ILi2EN4cute5tupleIJNS5_1CILi1EEES8_S8_EEENS6_IJNS7_ILi192EEENS7_ILi128EEENS7_ILi96EEEEEELi96ENS_6half_tEfNS_4arch4Sm90ELb0ELb1ELb0ELb1ELb0ELb0ELb0ELb0ELb1ELb1ELb0ELb0EEENS1_21CollectiveEpilogueFwdINS6_IJSA_SC_SB_EEES9_SE_SG_Li384ELb1ELb1ELb0ELb0EEENS1_36VarlenDynamicPersistentTileSchedulerILi192ELi128ELi384ELi128ELb0ELb1ELb1ELb1ELb0ELb1EEEEEEEEEvNT_6ParamsE)
        /*0140*/ 	.word	0x00000004


	//----- nvinfo : EIATTR_FRAME_SIZE
	.align		4
.L_64:
        /*0144*/ 	.byte	0x04, 0x11
        /*0146*/ 	.short	(.L_66 - .L_65)
	.align		4
.L_65:
        /*0148*/ 	.word	index@(_ZN7cutlass13device_kernelIN5flash11enable_sm90INS1_16FlashAttnFwdSm90INS1_25CollectiveMainloopFwdSm90ILi2EN4cute5tupleIJNS5_1CILi1EEES8_S8_EEENS6_IJNS7_ILi192EEENS7_ILi128EEENS7_ILi96EEEEEELi96ENS_6half_tEfNS_4arch4Sm90ELb0ELb1ELb0ELb1ELb0ELb0ELb0ELb0ELb1ELb1ELb0ELb0EEENS1_21CollectiveEpilogueFwdINS6_IJSA_SC_SB_EEES9_SE_SG_Li384ELb1ELb1ELb0ELb0EEENS1_36VarlenDynamicPersistentTileSchedulerILi192ELi128ELi384ELi128ELb0ELb1ELb1ELb1ELb0ELb1EEEEEEEEEvNT_6ParamsE)
        /*014c*/ 	.word	0x00000000


	//----- nvinfo : EIATTR_REGCOUNT
	.align		4
.L_66:
        /*0150*/ 	.byte	0x04, 0x2f
        /*0152*/ 	.short	(.L_68 - .L_67)
	.align		4
.L_67:
        /*0154*/ 	.word	index@(_ZN7cutlass13device_kernelIN5flash11enable_sm90INS1_16FlashAttnFwdSm90INS1_25CollectiveMainloopFwdSm90ILi2EN4cute5tupleIJNS5_1CILi1EEES8_S8_EEENS6_IJNS7_ILi192EEENS7_ILi128EEENS7_ILi96EEEEEELi96ENS_6half_tEfNS_4arch4Sm90ELb0ELb1ELb0ELb0ELb0ELb0ELb0ELb0ELb1ELb1ELb0ELb0EEENS1_21CollectiveEpilogueFwdINS6_IJSA_SC_SB_EEES9_SE_SG_Li384ELb0ELb1ELb0ELb0EEENS1_30DynamicPersistentTileSchedulerILi384ELi128ELb0ELb1ELb1EEEEEEEEEvNT_6ParamsE)
        /*0158*/ 	.word	0x00000004


	//----- nvinfo : EIATTR_FRAME_SIZE
	.align		4
.L_68:
        /*015c*/ 	.byte	0x04, 0x11
        /*015e*/ 	.short	(.L_70 - .L_69)
	.align		4
.L_69:
        /*0160*/ 	.word	index@(_ZN7cutlass13device_kernelIN5flash11enable_sm90INS1_16FlashAttnFwdSm90INS1_25CollectiveMainloopFwdSm90ILi2EN4cute5tupleIJNS5_1CILi1EEES8_S8_EEENS6_IJNS7_ILi192EEENS7_ILi128EEENS7_ILi96EEEEEELi96ENS_6half_tEfNS_4arch4Sm90ELb0ELb1ELb0ELb0ELb0ELb0ELb0ELb0ELb1ELb1ELb0ELb0EEENS1_21CollectiveEpilogueFwdINS6_IJSA_SC_SB_EEES9_SE_SG_Li384ELb0ELb1ELb0ELb0EEENS1_30DynamicPersistentTileSchedulerILi384ELi128ELb0ELb1ELb1EEEEEEEEEvNT_6ParamsE)
        /*0164*/ 	.word	0x00000000


	//----- nvinfo : EIATTR_REGCOUNT
	.align		4
.L_70:
        /*0168*/ 	.byte	0x04, 0x2f
        /*016a*/ 	.short	(.L_72 - .L_71)
	.align		4
.L_71:
        /*016c*/ 	.word	index@(_ZN7cutlass13device_kernelIN5flash11enable_sm90INS1_16FlashAttnFwdSm90INS1_25CollectiveMainloopFwdSm90ILi2EN4cute5tupleIJNS5_1CILi1EEES8_S8_EEENS6_IJNS7_ILi192EEENS7_ILi144EEENS7_ILi96EEEEEELi96ENS_6half_tEfNS_4arch4Sm90ELb0ELb0ELb0ELb1ELb0ELb1ELb0ELb0ELb1ELb1ELb0ELb0EEENS1_21CollectiveEpilogueFwdINS6_IJSA_SC_SB_EEES9_SE_SG_Li384ELb1ELb1ELb0ELb0EEENS1_36VarlenDynamicPersistentTileSchedulerILi192ELi144ELi384ELi128ELb0ELb1ELb1ELb0ELb1ELb1EEEEEEEEEvNT_6ParamsE)
        /*0170*/ 	.word	0x00000004


	//----- nvinfo : EIATTR_FRAME_SIZE
	.align		4
.L_72:
        /*0174*/ 	.byte	0x04, 0x11
        /*0176*/ 	.short	(.L_74 - .L_73)
	.align		4
.L_73:
        /*0178*/ 	.word	index@(_ZN7cutlass13device_kernelIN5flash11enable_sm90INS1_16FlashAttnFwdSm90INS1_25CollectiveMainloopFwdSm90ILi2EN4cute5tupleIJNS5_1CILi1EEES8_S8_EEENS6_IJNS7_ILi192EEENS7_ILi144EEENS7_ILi96EEEEEELi96ENS_6half_tEfNS_4arch4Sm90ELb0ELb0ELb0ELb1ELb0ELb1ELb0ELb0ELb1ELb1ELb0ELb0EEENS1_21CollectiveEpilogueFwdINS6_IJSA_SC_SB_EEES9_SE_SG_Li384ELb1ELb1ELb0ELb0EEENS1_36VarlenDynamicPersistentTileSchedulerILi192ELi144ELi384ELi128ELb0ELb1ELb1ELb0ELb1ELb1EEEEEEEEEvNT_6ParamsE)
        /*017c*/ 	.word	0x00000000


	//----- nvinfo : EIATTR_REGCOUNT
	.align		4
.L_74:
        /*0180*/ 	.byte	0x04, 0x2f
        /*0182*/ 	.short	(.L_76 - .L_75)
	.align		4
.L_75:
        /*0184*/ 	.word	index@(_ZN7cutlass13device_kernelIN5flash11enable_sm90INS1_16FlashAttnFwdSm90INS1_25CollectiveMainloopFwdSm90ILi2EN4cute5tupleIJNS5_1CILi1EEES8_S8_EEENS6_IJNS7_ILi192EEENS7_ILi144EEENS7_ILi96EEEEEELi96ENS_6half_tEfNS_4arch4Sm90ELb0ELb0ELb0ELb1ELb0ELb0ELb0ELb0ELb1ELb1ELb0ELb0EEENS1_21CollectiveEpilogueFwdINS6_IJSA_SC_SB_EEES9_SE_SG_Li384ELb1ELb1ELb0ELb0EEENS1_36VarlenDynamicPersistentTileSchedulerILi192ELi144ELi384ELi128ELb0ELb1ELb1ELb0ELb1ELb1EEEEEEEEEvNT_6ParamsE)
        /*0188*/ 	.word	0x00000004


	//----- nvinfo : EIATTR_FRAME_SIZE
	.align		4
.L_76:
        /*018c*/ 	.byte	0x04, 0x11
        /*018e*/ 	.short	(.L_78 - .L_77)
	.align		4
.L_77:
        /*0190*/ 	.word	index@(_ZN7cutlass13device_kernelIN5flash11enable_sm90INS1_16FlashAttnFwdSm90INS1_25CollectiveMainloopFwdSm90ILi2EN4cute5tupleIJNS5_1CILi1EEES8_S8_EEENS6_IJNS7_ILi192EEENS7_ILi144EEENS7_ILi96EEEEEELi96ENS_6half_tEfNS_4arch4Sm90ELb0ELb0ELb0ELb1ELb0ELb0ELb0ELb0ELb1ELb1ELb0ELb0EEENS1_21CollectiveEpilogueFwdINS6_IJSA_SC_SB_EEES9_SE_SG_Li384ELb1ELb1ELb0ELb0EEENS1_36VarlenDynamicPersistentTileSchedulerILi192ELi144ELi384ELi128ELb0ELb1ELb1ELb0ELb1ELb1EEEEEEEEEvNT_6ParamsE)
        /*0194*/ 	.word	0x00000000


	//----- nvinfo : EIATTR_REGCOUNT
	.align		4
.L_78:
        /*0198*/ 	.byte	0x04, 0x2f
        /*019a*/ 	.short	(.L_80 - .L_79)
	.align		4
.L_79:
        /*019c*/ 	.word	index@(_ZN7cutlass13device_kernelIN5flash11enable_sm90INS1_16FlashAttnFwdSm90INS1_25CollectiveMainloopFwdSm90ILi2EN4cute5tupleIJNS5_1CILi1EEES8_S8_EEENS6_IJNS7_ILi192EEENS7_ILi144EEENS7_ILi96EEEEEELi96ENS_6half_tEfNS_4arch4Sm90ELb0ELb0ELb0ELb0ELb0ELb0ELb0ELb0ELb1ELb1ELb0ELb0EEENS1_21CollectiveEpilogueFwdINS6_IJSA_SC_SB_EEES9_SE_SG_Li384ELb0ELb1ELb0ELb0EEENS1_29StaticPersistentTileSchedulerILb0EEEEEEEEEvNT_6ParamsE)
        /*01a0*/ 	.word	0x00000004


	//----- nvinfo : EIATTR_FRAME_SIZE
	.align		4
.L_80:
        /*01a4*/ 	.byte	0x04, 0x11
        /*01a6*/ 	.short	(.L_82 - .L_81)
	.align		4
.L_81:
        /*01a8*/ 	.word	index@(_ZN7cutlass13device_kernelIN5flash11enable_sm90INS1_16FlashAttnFwdSm90INS1_25CollectiveMainloopFwdSm90ILi2EN4cute5tupleIJNS5_1CILi1EEES8_S8_EEENS6_IJNS7_ILi192EEENS7_ILi144EEENS7_ILi96EEEEEELi96ENS_6half_tEfNS_4arch4Sm90ELb0ELb0ELb0ELb0ELb0ELb0ELb0ELb0ELb1ELb1ELb0ELb0EEENS1_21CollectiveEpilogueFwdINS6_IJSA_SC_SB_EEES9_SE_SG_Li384ELb0ELb1ELb0ELb0EEENS1_29StaticPersistentTileSchedulerILb0EEEEEEEEEvNT_6ParamsE)
        /*01ac*/ 	.word	0x00000000


	//----- nvinfo : EIATTR_REGCOUNT
	.align		4
.L_82:
        /*01b0*/ 	.byte	0x04, 0x2f
        /*01b2*/ 	.short	(.L_84 - .L_83)
	.align		4
.L_83:
        /*01b4*/ 	.word	index@(_ZN7cutlass13device_kernelIN5flash11enable_sm90INS1_16FlashAttnFwdSm90INS1_25CollectiveMainloopFwdSm90ILi2EN4cute5tupleIJNS5_1CILi1EEES8_S8_EEENS6_IJNS7_ILi128EEESA_SA_EEELi128ENS_6half_tEfNS_4arch4Sm90ELb1ELb0ELb0ELb1ELb0ELb1ELb0ELb1ELb1ELb1ELb0ELb0EEENS1_21CollectiveEpilogueFwdISB_S9_SC_SE_Li256ELb1ELb1ELb0ELb0EEENS1_36VarlenDynamicPersistentTileSchedulerILi128ELi128ELi256ELi128ELb0ELb1ELb1ELb1ELb1ELb1EEEEEEEEEvNT_6ParamsE)
        /*01b8*/ 	.word	0x00000004


	//----- nvinfo : EIATTR_FRAME_SIZE
	.align		4
.L_84:
        /*01bc*/ 	.byte	0x04, 0x11
        /*01be*/ 	.short	(.L_86 - .L_85)
	.align		4
.L_85:
        /*01c0*/ 	.word	index@(_ZN7cutlass13device_kernelIN5flash11enable_sm90INS1_16FlashAttnFwdSm90INS1_25CollectiveMainloopFwdSm90ILi2EN4cute5tupleIJNS5_1CILi1EEES8_S8_EEENS6_IJNS7_ILi128EEESA_SA_EEELi128ENS_6half_tEfNS_4arch4Sm90ELb1ELb0ELb0ELb1ELb0ELb1ELb0ELb1ELb1ELb1ELb0ELb0EEENS1_21CollectiveEpilogueFwdISB_S9_SC_SE_Li256ELb1ELb1ELb0ELb0EEENS1_36VarlenDynamicPersistentTileSchedulerILi128ELi128ELi256ELi128ELb0ELb1ELb1ELb1ELb1ELb1EEEEEEEEEvNT_6ParamsE)
        /*01c4*/ 	.word	0x00000000


	//----- nvinfo : EIATTR_REGCOUNT
	.align		4
.L_86:
        /*01c8*/ 	.byte	0x04, 0x2f
        /*01ca*/ 	.short	(.L_88 - .L_87)
	.align		4
.L_87:
        /*01cc*/ 	.word	index@(_ZN7cutlass13device_kernelIN5flash11enable_sm90INS1_16FlashAttnFwdSm90INS1_25CollectiveMainloopFwdSm90ILi2EN4cute5tupleIJNS5_1CILi1EEES8_S8_EEENS6_IJNS7_ILi128EEESA_SA_EEELi128ENS_6half_tEfNS_4arch4Sm90ELb1ELb0ELb0ELb1ELb0ELb0ELb0ELb1ELb1ELb1ELb0ELb0EEENS1_21CollectiveEpilogueFwdISB_S9_SC_SE_Li256ELb1ELb1ELb0ELb0EEENS1_36VarlenDynamicPersistentTileSchedulerILi128ELi128ELi256ELi128ELb0ELb1ELb1ELb1ELb1ELb1EEEEEEEEEvNT_6ParamsE)
        /*01d0*/ 	.word	0x00000004


	//----- nvinfo : EIATTR_FRAME_SIZE
	.align		4
.L_88:
        /*01d4*/ 	.byte	0x04, 0x11
        /*01d6*/ 	.short	(.L_90 - .L_89)
	.align		4
.L_89:
        /*01d8*/ 	.word	index@(_ZN7cutlass13device_kernelIN5flash11enable_sm90INS1_16FlashAttnFwdSm90INS1_25CollectiveMainloopFwdSm90ILi2EN4cute5tupleIJNS5_1CILi1EEES8_S8_EEENS6_IJNS7_ILi128EEESA_SA_EEELi128ENS_6half_tEfNS_4arch4Sm90ELb1ELb0ELb0ELb1ELb0ELb0ELb0ELb1ELb1ELb1ELb0ELb0EEENS1_21CollectiveEpilogueFwdISB_S9_SC_SE_Li256ELb1ELb1ELb0ELb0EEENS1_36VarlenDynamicPersistentTileSchedulerILi128ELi128ELi256ELi128ELb0ELb1ELb1ELb1ELb1ELb1EEEEEEEEEvNT_6ParamsE)
        /*01dc*/ 	.word	0x00000000


	//----- nvinfo : EIATTR_REGCOUNT
	.align		4
.L_90:
        /*01e0*/ 	.byte	0x04, 0x2f
        /*01e2*/ 	.short	(.L_92 - .L_91)
	.align		4
.L_91:
        /*01e4*/ 	.word	index@(_ZN7cutlass13device_kernelIN5flash11enable_sm90INS1_16FlashAttnFwdSm90INS1_25CollectiveMainloopFwdSm90ILi2EN4cute5tupleIJNS5_1CILi1EEES8_S8_EEENS6_IJNS7_ILi128EEESA_SA_EEELi128ENS_6half_tEfNS_4arch4Sm90ELb1ELb0ELb0ELb0ELb0ELb0ELb0ELb1ELb1ELb1ELb0ELb0EEENS1_21CollectiveEpilogueFwdISB_S9_SC_SE_Li256ELb0ELb1ELb0ELb0EEENS1_30DynamicPersistentTileSchedulerILi256ELi128ELb0ELb1ELb1EEEEEEEEEvNT_6ParamsE)
        /*01e8*/ 	.word	0x00000004


	//----- nvinfo : EIATTR_FRAME_SIZE
	.align		4
.L_92:
        /*01ec*/ 	.byte	0x04, 0x11
        /*01ee*/ 	.short	(.L_94 - .L_93)
	.align		4
.L_93:
        /*01f0*/ 	.word	index@(_ZN7cutlass13device_kernelIN5flash11enable_sm90INS1_16FlashAttnFwdSm90INS1_25CollectiveMainloopFwdSm90ILi2EN4cute5tupleIJNS5_1CILi1EEES8_S8_EEENS6_IJNS7_ILi128EEESA_SA_EEELi128ENS_6half_tEfNS_4arch4Sm90ELb1ELb0ELb0ELb0ELb0ELb0ELb0ELb1ELb1ELb1ELb0ELb0EEENS1_21CollectiveEpilogueFwdISB_S9_SC_SE_Li256ELb0ELb1ELb0ELb0EEENS1_30DynamicPersistentTileSchedulerILi256ELi128ELb0ELb1ELb1EEEEEEEEEvNT_6ParamsE)
        /*01f4*/ 	.word	0x00000000


	//----- nvinfo : EIATTR_REGCOUNT
	.align		4
.L_94:
        /*01f8*/ 	.byte	0x04, 0x2f
        /*01fa*/ 	.short	(.L_96 - .L_95)
	.align		4
.L_95:
        /*01fc*/ 	.word	index@(_ZN7cutlass13device_kernelIN5flash11enable_sm90INS1_16FlashAttnFwdSm90INS1_25CollectiveMainloopFwdSm90ILi2EN4cute5tupleIJNS5_1CILi1EEES8_S8_EEENS6_IJNS7_ILi128EEESA_SA_EEELi128ENS_6half_tEfNS_4arch4Sm90ELb0ELb1ELb0ELb1ELb0ELb1ELb0ELb1ELb1ELb1ELb0ELb0EEENS1_21CollectiveEpilogueFwdISB_S9_SC_SE_Li256ELb1ELb1ELb0ELb0EEENS1_36VarlenDynamicPersistentTileSchedulerILi128ELi128ELi256ELi128ELb0ELb1ELb1ELb1ELb0ELb1EEEEEEEEEvNT_6ParamsE)
        /*0200*/ 	.word	0x00000004


	//----- nvinfo : EIATTR_FRAME_SIZE
	.align		4
.L_96:
        /*0204*/ 	.byte	0x04, 0x11
        /*0206*/ 	.short	(.L_98 - .L_97)
	.align		4
.L_97:
        /*0208*/ 	.word	index@(_ZN7cutlass13device_kernelIN5flash11enable_sm90INS1_16FlashAttnFwdSm90INS1_25CollectiveMainloopFwdSm90ILi2EN4cute5tupleIJNS5_1CILi1EEES8_S8_EEENS6_IJNS7_ILi128EEESA_SA_EEELi128ENS_6half_tEfNS_4arch4Sm90ELb0ELb1ELb0ELb1ELb0ELb1ELb0ELb1ELb1ELb1ELb0ELb0EEENS1_21CollectiveEpilogueFwdISB_S9_SC_SE_Li256ELb1ELb1ELb0ELb0EEENS1_36VarlenDynamicPersistentTileSchedulerILi128ELi128ELi256ELi128ELb0ELb1ELb1ELb1ELb0ELb1EEEEEEEEEvNT_6ParamsE)
        /*020c*/ 	.word	0x00000000


	//----- nvinfo : EIATTR_REGCOUNT
	.align		4
.L_98:
        /*0210*/ 	.byte	0x04, 0x2f
        /*0212*/ 	.short	(.L_100 - .L_99)
	.align		4
.L_99:
        /*0214*/ 	.word	index@(_ZN7cutlass13device_kernelIN5flash11enable_sm90INS1_16FlashAttnFwdSm90INS1_25CollectiveMainloopFwdSm90ILi2EN4cute5tupleIJNS5_1CILi1EEES8_S8_EEENS6_IJNS7_ILi128EEESA_SA_EEELi128ENS_6half_tEfNS_4arch4Sm90ELb0ELb1ELb0ELb1ELb0ELb0ELb0ELb1ELb1ELb1ELb0ELb0EEENS1_21CollectiveEpilogueFwdISB_S9_SC_SE_Li256ELb1ELb1ELb0ELb0EEENS1_36VarlenDynamicPersistentTileSchedulerILi128ELi128ELi256ELi128ELb0ELb1ELb1ELb1ELb0ELb1EEEEEEEEEvNT_6ParamsE)
        /*0218*/ 	.word	0x00000004


	//----- nvinfo : EIATTR_FRAME_SIZE
	.align		4
.L_100:
        /*021c*/ 	.byte	0x04, 0x11
        /*021e*/ 	.short	(.L_102 - .L_101)
	.align		4
.L_101:
        /*0220*/ 	.word	index@(_ZN7cutlass13device_kernelIN5flash11enable_sm90INS1_16FlashAttnFwdSm90INS1_25CollectiveMainloopFwdSm90ILi2EN4cute5tupleIJNS5_1CILi1EEES8_S8_EEENS6_IJNS7_ILi128EEESA_SA_EEELi128ENS_6half_tEfNS_4arch4Sm90ELb0ELb1ELb0ELb1ELb0ELb0ELb0ELb1ELb1ELb1ELb0ELb0EEENS1_21CollectiveEpilogueFwdISB_S9_SC_SE_Li256ELb1ELb1ELb0ELb0EEENS1_36VarlenDynamicPersistentTileSchedulerILi128ELi128ELi256ELi128ELb0ELb1ELb1ELb1ELb0ELb1EEEEEEEEEvNT_6ParamsE)
        /*0224*/ 	.word	0x00000000


	//----- nvinfo : EIATTR_REGCOUNT
	.align		4
.L_102:
        /*0228*/ 	.byte	0x04, 0x2f
        /*022a*/ 	.short	(.L_104 - .L_103)
	.align		4
.L_103:
        /*022c*/ 	.word	index@(_ZN7cutlass13device_kernelIN5flash11enable_sm90INS1_16FlashAttnFwdSm90INS1_25CollectiveMainloopFwdSm90ILi2EN4cute5tupleIJNS5_1CILi1EEES8_S8_EEENS6_IJNS7_ILi128EEESA_SA_EEELi128ENS_6half_tEfNS_4arch4Sm90ELb0ELb1ELb0ELb0ELb0ELb0ELb0ELb1ELb1ELb1ELb0ELb0EEENS1_21CollectiveEpilogueFwdISB_S9_SC_SE_Li256ELb0ELb1ELb0ELb0EEENS1_30DynamicPersistentTileSchedulerILi256ELi128ELb0ELb1ELb1EEEEEEEEEvNT_6ParamsE)
        /*0230*/ 	.word	0x00000004


	//----- nvinfo : EIATTR_FRAME_SIZE
	.align		4
.L_104:
        /*0234*/ 	.byte	0x04, 0x11
        /*0236*/ 	.short	(.L_106 - .L_105)
	.align		4
.L_105:
        /*0238*/ 	.word	index@(_ZN7cutlass13device_kernelIN5flash11enable_sm90INS1_16FlashAttnFwdSm90INS1_25CollectiveMainloopFwdSm90ILi2EN4cute5tupleIJNS5_1CILi1EEES8_S8_EEENS6_IJNS7_ILi128EEESA_SA_EEELi128ENS_6half_tEfNS_4arch4Sm90ELb0ELb1ELb0ELb0ELb0ELb0ELb0ELb1ELb1ELb1ELb0ELb0EEENS1_21CollectiveEpilogueFwdISB_S9_SC_SE_Li256ELb0ELb1ELb0ELb0EEENS1_30DynamicPersistentTileSchedulerILi256ELi128ELb0ELb1ELb1EEEEEEEEEvNT_6ParamsE)
        /*023c*/ 	.word	0x00000000


	//----- nvinfo : EIATTR_REGCOUNT
	.align		4
.L_106:
        /*0240*/ 	.byte	0x04, 0x2f
        /*0242*/ 	.short	(.L_108 - .L_107)
	.align		4
.L_107:
        /*0244*/ 	.word	index@(_ZN7cutlass13device_kernelIN5flash11enable_sm90INS1_16FlashAttnFwdSm90INS1_25CollectiveMainloopFwdSm90ILi2EN4cute5tupleIJNS5_1CILi1EEES8_S8_EEENS6_IJNS7_ILi128EEENS7_ILi176EEESA_EEELi128ENS_6half_tEfNS_4arch4Sm90ELb0ELb0ELb0ELb1ELb0ELb1ELb0ELb1ELb1ELb1ELb0ELb0EEENS1_21CollectiveEpilogueFwdINS6_IJSA_SA_SB_EEES9_SD_SF_Li256ELb1ELb1ELb0ELb0EEENS1_36VarlenDynamicPersistentTileSchedulerILi128ELi176ELi256ELi128ELb0ELb1ELb1ELb0ELb1ELb1EEEEEEEEEvNT_6ParamsE)
        /*0248*/ 	.word	0x00000004


	//----- nvinfo : EIATTR_FRAME_SIZE
	.align		4
.L_108:
        /*024c*/ 	.byte	0x04, 0x11
        /*024e*/ 	.short	(.L_110 - .L_109)
	.align		4
.L_109:
        /*0250*/ 	.word	index@(_ZN7cutlass13device_kernelIN5flash11enable_sm90INS1_16FlashAttnFwdSm90INS1_25CollectiveMainloopFwdSm90ILi2EN4cute5tupleIJNS5_1CILi1EEES8_S8_EEENS6_IJNS7_ILi128EEENS7_ILi176EEESA_EEELi128ENS_6half_tEfNS_4arch4Sm90ELb0ELb0ELb0ELb1ELb0ELb1ELb0ELb1ELb1ELb1ELb0ELb0EEENS1_21CollectiveEpilogueFwdINS6_IJSA_SA_SB_EEES9_SD_SF_Li256ELb1ELb1ELb0ELb0EEENS1_36VarlenDynamicPersistentTileSchedulerILi128ELi176ELi256ELi128ELb0ELb1ELb1ELb0ELb1ELb1EEEEEEEEEvNT_6ParamsE)
        /*0254*/ 	.word	0x00000000


	//----- nvinfo : EIATTR_REGCOUNT
	.align		4
.L_110:
        /*0258*/ 	.byte	0x04, 0x2f
        /*025a*/ 	.short	(.L_112 - .L_111)
	.align		4
.L_111:
        /*025c*/ 	.word	index@(_ZN7cutlass13device_kernelIN5flash11enable_sm90INS1_16FlashAttnFwdSm90INS1_25CollectiveMainloopFwdSm90ILi2EN4cute5tupleIJNS5_1CILi1EEES8_S8_EEENS6_IJNS7_ILi128EEENS7_ILi176EEESA_EEELi128ENS_6half_tEfNS_4arch4Sm90ELb0ELb0ELb0ELb1ELb0ELb0ELb0ELb1ELb1ELb1ELb0ELb0EEENS1_21CollectiveEpilogueFwdINS6_IJSA_SA_SB_EEES9_SD_SF_Li256ELb1ELb1ELb0ELb0EEENS1_36VarlenDynamicPersistentTileSchedulerILi128ELi176ELi256ELi128ELb0ELb1ELb1ELb0ELb1ELb1EEEEEEEEEvNT_6ParamsE)
        /*0260*/ 	.word	0x00000004


	//----- nvinfo : EIATTR_FRAME_SIZE
	.align		4
.L_112:
        /*0264*/ 	.byte	0x04, 0x11
        /*0266*/ 	.short	(.L_114 - .L_113)
	.align		4
.L_113:
        /*0268*/ 	.word	index@(_ZN7cutlass13device_kernelIN5flash11enable_sm90INS1_16FlashAttnFwdSm90INS1_25CollectiveMainloopFwdSm90ILi2EN4cute5tupleIJNS5_1CILi1EEES8_S8_EEENS6_IJNS7_ILi128EEENS7_ILi176EEESA_EEELi128ENS_6half_tEfNS_4arch4Sm90ELb0ELb0ELb0ELb1ELb0ELb0ELb0ELb1ELb1ELb1ELb0ELb0EEENS1_21CollectiveEpilogueFwdINS6_IJSA_SA_SB_EEES9_SD_SF_Li256ELb1ELb1ELb0ELb0EEENS1_36VarlenDynamicPersistentTileSchedulerILi128ELi176ELi256ELi128ELb0ELb1ELb1ELb0ELb1ELb1EEEEEEEEEvNT_6ParamsE)
        /*026c*/ 	.word	0x00000000


	//----- nvinfo : EIATTR_REGCOUNT
	.align		4
.L_114:
        /*0270*/ 	.byte	0x04, 0x2f
        /*0272*/ 	.short	(.L_116 - .L_115)
	.align		4
.L_115:
        /*0274*/ 	.word	index@(_ZN7cutlass13device_kernelIN5flash11enable_sm90INS1_16FlashAttnFwdSm90INS1_25CollectiveMainloopFwdSm90ILi2EN4cute5tupleIJNS5_1CILi2EEENS7_ILi1EEES9_EEENS6_IJNS7_ILi128EEENS7_ILi176EEESB_EEELi128ENS_6half_tEfNS_4arch4Sm90ELb0ELb0ELb0ELb0ELb0ELb0ELb0ELb1ELb1ELb1ELb0ELb0EEENS1_21CollectiveEpilogueFwdINS6_IJSB_SB_SC_EEESA_SE_SG_Li256ELb0ELb1ELb0ELb0EEENS1_29StaticPersistentTileSchedulerILb0EEEEEEEEEvNT_6ParamsE)
        /*0278*/ 	.word	0x00000004


	//----- nvinfo : EIATTR_FRAME_SIZE
	.align		4
.L_116:
        /*027c*/ 	.byte	0x04, 0x11
        /*027e*/ 	.short	(.L_118 - .L_117)
	.align		4
.L_117:
        /*0280*/ 	.word	index@(_ZN7cutlass13device_kernelIN5flash11enable_sm90INS1_16FlashAttnFwdSm90INS1_25CollectiveMainloopFwdSm90ILi2EN4cute5tupleIJNS5_1CILi2EEENS7_ILi1EEES9_EEENS6_IJNS7_ILi128EEENS7_ILi176EEESB_EEELi128ENS_6half_tEfNS_4arch4Sm90ELb0ELb0ELb0ELb0ELb0ELb0ELb0ELb1ELb1ELb1ELb0ELb0EEENS1_21CollectiveEpilogueFwdINS6_IJSB_SB_SC_EEESA_SE_SG_Li256ELb0ELb1ELb0ELb0EEENS1_29StaticPersistentTileSchedulerILb0EEEEEEEEEvNT_6ParamsE)
        /*0284*/ 	.word	0x00000000


	//----- nvinfo : EIATTR_REGCOUNT
	.align		4
.L_118:
        /*0288*/ 	.byte	0x04, 0x2f
        /*028a*/ 	.short	(.L_120 - .L_119)
	.align		4
.L_119:
        /*028c*/ 	.word	index@(_ZN7cutlass13device_kernelIN5flash11enable_sm90INS1_16FlashAttnFwdSm90INS1_25CollectiveMainloopFwdSm90ILi2EN4cute5tupleIJNS5_1CILi1EEES8_S8_EEENS6_IJNS7_ILi128EEENS7_ILi176EEESA_EEELi128ENS_6half_tEfNS_4arch4Sm90ELb0ELb0ELb0ELb0ELb0ELb0ELb0ELb1ELb1ELb1ELb0ELb0EEENS1_21CollectiveEpilogueFwdINS6_IJSA_SA_SB_EEES9_SD_SF_Li256ELb0ELb1ELb0ELb0EEENS1_29StaticPersistentTileSchedulerILb0EEEEEEEEEvNT_6ParamsE)
        /*0290*/ 	.word	0x00000004


	//----- nvinfo : EIATTR_FRAME_SIZE
	.align		4
.L_120:
        /*0294*/ 	.byte	0x04, 0x11
        /*0296*/ 	.short	(.L_122 - .L_121)
	.align		4
.L_121:
        /*0298*/ 	.word	index@(_ZN7cutlass13device_kernelIN5flash11enable_sm90INS1_16FlashAttnFwdSm90INS1_25CollectiveMainloopFwdSm90ILi2EN4cute5tupleIJNS5_1CILi1EEES8_S8_EEENS6_IJNS7_ILi128EEENS7_ILi176EEESA_EEELi128ENS_6half_tEfNS_4arch4Sm90ELb0ELb0ELb0ELb0ELb0ELb0ELb0ELb1ELb1ELb1ELb0ELb0EEENS1_21CollectiveEpilogueFwdINS6_IJSA_SA_SB_EEES9_SD_SF_Li256ELb0ELb1ELb0ELb0EEENS1_29StaticPersistentTileSchedulerILb0EEEEEEEEEvNT_6ParamsE)
        /*029c*/ 	.word	0x00000000


	//----- nvinfo : EIATTR_REGCOUNT
	.align		4
.L_122:
        /*02a0*/ 	.byte	0x04, 0x2f
        /*02a2*/ 	.short	(.L_124 - .L_123)
	.align		4
.L_123:
        /*02a4*/ 	.word	index@(_ZN7cutlass13device_kernelIN5flash11enable_sm90INS1_16FlashAttnFwdSm90INS1_25CollectiveMainloopFwdSm90ILi2EN4cute5tupleIJNS5_1CILi1EEES8_S8_EEENS6_IJNS7_ILi128EEENS7_ILi112EEENS7_ILi192EEEEEELi192ENS_6half_tEfNS_4arch4Sm90ELb1ELb0ELb0ELb1ELb0ELb1ELb0ELb1ELb1ELb1ELb0ELb0EEENS1_21CollectiveEpilogueFwdINS6_IJSA_SC_SB_EEES9_SE_SG_Li256ELb1ELb1ELb0ELb0EEENS1_36VarlenDynamicPersistentTileSchedulerILi128ELi112ELi256ELi128ELb0ELb1ELb1ELb1ELb1ELb1EEEEEEEEEvNT_6ParamsE)
        /*02a8*/ 	.word	0x00000004


	//----- nvinfo : EIATTR_FRAME_SIZE
	.align		4
.L_124:
        /*02ac*/ 	.byte	0x04, 0x11
        /*02ae*/ 	.short	(.L_126 - .L_125)
	.align		4
.L_125:
        /*02b0*/ 	.word	index@(_ZN7cutlass13device_kernelIN5flash11enable_sm90INS1_16FlashAttnFwdSm90INS1_25CollectiveMainloopFwdSm90ILi2EN4cute5tupleIJNS5_1CILi1EEES8_S8_EEENS6_IJNS7_ILi128EEENS7_ILi112EEENS7_ILi192EEEEEELi192ENS_6half_tEfNS_4arch4Sm90ELb1ELb0ELb0ELb1ELb0ELb1ELb0ELb1ELb1ELb1ELb0ELb0EEENS1_21CollectiveEpilogueFwdINS6_IJSA_SC_SB_EEES9_SE_SG_Li256ELb1ELb1ELb0ELb0EEENS1_36VarlenDynamicPersistentTileSchedulerILi128ELi112ELi256ELi128ELb0ELb1ELb1ELb1ELb1ELb1EEEEEEEEEvNT_6ParamsE)
        /*02b4*/ 	.word	0x00000000


	//----- nvinfo : EIATTR_REGCOUNT
	.align		4
.L_126:
        /*02b8*/ 	.byte	0x04, 0x2f
        /*02ba*/ 	.short	(.L_128 - .L_127)
	.align		4
.L_127:
        /*02bc*/ 	.word	index@(_ZN7cutlass13device_kernelIN5flash11enable_sm90INS1_16FlashAttnFwdSm90INS1_25CollectiveMainloopFwdSm90ILi2EN4cute5tupleIJNS5_1CILi1EEES8_S8_EEENS6_IJNS7_ILi128EEENS7_ILi112EEENS7_ILi192EEEEEELi192ENS_6half_tEfNS_4arch4Sm90ELb1ELb0ELb0ELb1ELb0ELb0ELb0ELb1ELb1ELb1ELb0ELb0EEENS1_21CollectiveEpilogueFwdINS6_IJSA_SC_SB_EEES9_SE_SG_Li256ELb1ELb1ELb0ELb0EEENS1_36VarlenDynamicPersistentTileSchedulerILi128ELi112ELi256ELi128ELb0ELb1ELb1ELb1ELb1ELb1EEEEEEEEEvNT_6ParamsE)
        /*02c0*/ 	.word	0x00000004


	//----- nvinfo : EIATTR_FRAME_SIZE
	.align		4
.L_128:
        /*02c4*/ 	.byte	0x04, 0x11
        /*02c6*/ 	.short	(.L_130 - .L_129)
	.align		4
.L_129:
        /*02c8*/ 	.word	index@(_ZN7cutlass13device_kernelIN5flash11enable_sm90INS1_16FlashAttnFwdSm90INS1_25CollectiveMainloopFwdSm90ILi2EN4cute5tupleIJNS5_1CILi1EEES8_S8_EEENS6_IJNS7_ILi128EEENS7_ILi112EEENS7_ILi192EEEEEELi192ENS_6half_tEfNS_4arch4Sm90ELb1ELb0ELb0ELb1ELb0ELb0ELb0ELb1ELb1ELb1ELb0ELb0EEENS1_21CollectiveEpilogueFwdINS6_IJSA_SC_SB_EEES9_SE_SG_Li256ELb1ELb1ELb0ELb0EEENS1_36VarlenDynamicPersistentTileSchedulerILi128ELi112ELi256ELi128ELb0ELb1ELb1ELb1ELb1ELb1EEEEEEEEEvNT_6ParamsE)
        /*02cc*/ 	.word	0x00000000


	//----- nvinfo : EIATTR_REGCOUNT
	.align		4
.L_130:
        /*02d0*/ 	.byte	0x04, 0x2f
        /*02d2*/ 	.short	(.L_132 - .L_131)
	.align		4
.L_131:
        /*02d4*/ 	.word	index@(_ZN7cutlass13device_kernelIN5flash11enable_sm90INS1_16FlashAttnFwdSm90INS1_25CollectiveMainloopFwdSm90ILi2EN4cute5tupleIJNS5_1CILi1EEES8_S8_EEENS6_IJNS7_ILi128EEENS7_ILi112EEENS7_ILi192EEEEEELi192ENS_6half_tEfNS_4arch4Sm90ELb1ELb0ELb0ELb0ELb0ELb0ELb0ELb1ELb1ELb1ELb0ELb0EEENS1_21CollectiveEpilogueFwdINS6_IJSA_SC_SB_EEES9_SE_SG_Li256ELb0ELb1ELb0ELb0EEENS1_30DynamicPersistentTileSchedulerILi256ELi128ELb0ELb1ELb1EEEEEEEEEvNT_6ParamsE)
        /*02d8*/ 	.word	0x00000004


	//----- nvinfo : EIATTR_FRAME_SIZE
	.align		4
.L_132:
        /*02dc*/ 	.byte	0x04, 0x11
        /*02de*/ 	.short	(.L_134 - .L_133)
	.align		4
.L_133:
        /*02e0*/ 	.word	index@(_ZN7cutlass13device_kernelIN5flash11enable_sm90INS1_16FlashAttnFwdSm90INS1_25CollectiveMainloopFwdSm90ILi2EN4cute5tupleIJNS5_1CILi1EEES8_S8_EEENS6_IJNS7_ILi128EEENS7_ILi112EEENS7_ILi192EEEEEELi192ENS_6half_tEfNS_4arch4Sm90ELb1ELb0ELb0ELb0ELb0ELb0ELb0ELb1ELb1ELb1ELb0ELb0EEENS1_21CollectiveEpilogueFwdINS6_IJSA_SC_SB_EEES9_SE_SG_Li256ELb0ELb1ELb0ELb0EEENS1_30DynamicPersistentTileSchedulerILi256ELi128ELb0ELb1ELb1EEEEEEEEEvNT_6ParamsE)
        /*02e4*/ 	.word	0x00000000


	//----- nvinfo : EIATTR_REGCOUNT
	.align		4
.L_134:
        /*02e8*/ 	.byte	0x04, 0x2f
        /*02ea*/ 	.short	(.L_136 - .L_135)
	.align		4
.L_135:
        /*02ec*/ 	.word	index@(_ZN7cutlass13device_kernelIN5flash11enable_sm90INS1_16FlashAttnFwdSm90INS1_25CollectiveMainloopFwdSm90ILi2EN4cute5tupleIJNS5_1CILi1EEES8_S8_EEENS6_IJNS7_ILi128EEENS7_ILi96EEENS7_ILi192EEEEEELi192ENS_6half_tEfNS_4arch4Sm90ELb0ELb1ELb0ELb1ELb0ELb1ELb0ELb1ELb1ELb1ELb0ELb0EEENS1_21CollectiveEpilogueFwdINS6_IJSA_SC_SB_EEES9_SE_SG_Li256ELb1ELb1ELb0ELb0EEENS1_36VarlenDynamicPersistentTileSchedulerILi128ELi96ELi256ELi128ELb0ELb1ELb1ELb1ELb0ELb1EEEEEEEEEvNT_6ParamsE)
        /*02f0*/ 	.word	0x00000004


	//----- nvinfo : EIATTR_FRAME_SIZE
	.align		4
.L_136:
        /*02f4*/ 	.byte	0x04, 0x11
        /*02f6*/ 	.short	(.L_138 - .L_137)
	.align		4
.L_137:
        /*02f8*/ 	.word	index@(_ZN7cutlass13device_kernelIN5flash11enable_sm90INS1_16FlashAttnFwdSm90INS1_25CollectiveMainloopFwdSm90ILi2EN4cute5tupleIJNS5_1CILi1EEES8_S8_EEENS6_IJNS7_ILi128EEENS7_ILi96EEENS7_ILi192EEEEEELi192ENS_6half_tEfNS_4arch4Sm90ELb0ELb1ELb0ELb1ELb0ELb1ELb0ELb1ELb1ELb1ELb0ELb0EEENS1_21CollectiveEpilogueFwdINS6_IJSA_SC_SB_EEES9_SE_SG_Li256ELb1ELb1ELb0ELb0EEENS1_36VarlenDynamicPersistentTileSchedulerILi128ELi96ELi256ELi128ELb0ELb1ELb1ELb1ELb0ELb1EEEEEEEEEvNT_6ParamsE)
        /*02fc*/ 	.word	0x00000000


	//----- nvinfo : EIATTR_REGCOUNT
	.align		4
.L_138:
        /*0300*/ 	.byte	0x04, 0x2f
        /*0302*/ 	.short	(.L_140 - .L_139)
	.align		4
.L_139:
        /*0304*/ 	.word	index@(_ZN7cutlass13device_kernelIN5flash11enable_sm90INS1_16FlashAttnFwdSm90INS1_25CollectiveMainloopFwdSm90ILi2EN4cute5tupleIJNS5_1CILi1EEES8_S8_EEENS6_IJNS7_ILi128EEENS7_ILi96EEENS7_ILi192EEEEEELi192ENS_6half_tEfNS_4arch4Sm90ELb0ELb1ELb0ELb1ELb0ELb0ELb0ELb1ELb1ELb1ELb0ELb0EEENS1_21CollectiveEpilogueFwdINS6_IJSA_SC_SB_EEES9_SE_SG_Li256ELb1ELb1ELb0ELb0EEENS1_36VarlenDynamicPersistentTileSchedulerILi128ELi96ELi256ELi128ELb0ELb1ELb1ELb1ELb0ELb1EEEEEEEEEvNT_6ParamsE)
        /*0308*/ 	.word	0x00000004


	//----- nvinfo : EIATTR_FRAME_SIZE
	.align		4
.L_140:
        /*030c*/ 	.byte	0x04, 0x11
        /*030e*/ 	.short	(.L_142 - .L_141)
	.align		4
.L_141:
        /*0310*/ 	.word	index@(_ZN7cutlass13device_kernelIN5flash11enable_sm90INS1_16FlashAttnFwdSm90INS1_25CollectiveMainloopFwdSm90ILi2EN4cute5tupleIJNS5_1CILi1EEES8_S8_EEENS6_IJNS7_ILi128EEENS7_ILi96EEENS7_ILi192EEEEEELi192ENS_6half_tEfNS_4arch4Sm90ELb0ELb1ELb0ELb1ELb0ELb0ELb0ELb1ELb1ELb1ELb0ELb0EEENS1_21CollectiveEpilogueFwdINS6_IJSA_SC_SB_EEES9_SE_SG_Li256ELb1ELb1ELb0ELb0EEENS1_36VarlenDynamicPersistentTileSchedulerILi128ELi96ELi256ELi128ELb0ELb1ELb1ELb1ELb0ELb1EEEEEEEEEvNT_6ParamsE)
        /*0314*/ 	.word	0x00000000


	//----- nvinfo : EIATTR_REGCOUNT
	.align		4
.L_142:
        /*0318*/ 	.byte	0x04, 0x2f
        /*031a*/ 	.short	(.L_144 - .L_143)
	.align		4
.L_143:
        /*031c*/ 	.word	index@(_ZN7cutlass13device_kernelIN5flash11enable_sm90INS1_16FlashAttnFwdSm90INS1_25CollectiveMainloopFwdSm90ILi2EN4cute5tupleIJNS5_1CILi1EEES8_S8_EEENS6_IJNS7_ILi128EEENS7_ILi96EEENS7_ILi192EEEEEELi192ENS_6half_tEfNS_4arch4Sm90ELb0ELb1ELb0ELb0ELb0ELb0ELb0ELb1ELb1ELb1ELb0ELb0EEENS1_21CollectiveEpilogueFwdINS6_IJSA_SC_SB_EEES9_SE_SG_Li256ELb0ELb1ELb0ELb0EEENS1_30DynamicPersistentTileSchedulerILi256ELi128ELb0ELb1ELb1EEEEEEEEEvNT_6ParamsE)
        /*0320*/ 	.word	0x00000004


	//----- nvinfo : EIATTR_FRAME_SIZE
	.align		4
.L_144:
        /*0324*/ 	.byte	0x04, 0x11
        /*0326*/ 	.short	(.L_146 - .L_145)
	.align		4
.L_145:
        /*0328*/ 	.word	index@(_ZN7cutlass13device_kernelIN5flash11enable_sm90INS1_16FlashAttnFwdSm90INS1_25CollectiveMainloopFwdSm90ILi2EN4cute5tupleIJNS5_1CILi1EEES8_S8_EEENS6_IJNS7_ILi128EEENS7_ILi96EEENS7_ILi192EEEEEELi192ENS_6half_tEfNS_4arch4Sm90ELb0ELb1ELb0ELb0ELb0ELb0ELb0ELb1ELb1ELb1ELb0ELb0EEENS1_21CollectiveEpilogueFwdINS6_IJSA_SC_SB_EEES9_SE_SG_Li256ELb0ELb1ELb0ELb0EEENS1_30DynamicPersistentTileSchedulerILi256ELi128ELb0ELb1ELb1EEEEEEEEEvNT_6ParamsE)
        /*032c*/ 	.word	0x00000000


	//----- nvinfo : EIATTR_REGCOUNT
	.align		4
.L_146:
        /*0330*/ 	.byte	0x04, 0x2f
        /*0332*/ 	.short	(.L_148 - .L_147)
	.align		4
.L_147:
        /*0334*/ 	.word	index@(_ZN7cutlass13device_kernelIN5flash11enable_sm90INS1_16FlashAttnFwdSm90INS1_25CollectiveMainloopFwdSm90ILi2EN4cute5tupleIJNS5_1CILi1EEES8_S8_EEENS6_IJNS7_ILi128EEENS7_ILi112EEENS7_ILi192EEEEEELi192ENS_6half_tEfNS_4arch4Sm90ELb0ELb0ELb0ELb1ELb0ELb1ELb0ELb1ELb1ELb1ELb0ELb0EEENS1_21CollectiveEpilogueFwdINS6_IJSA_SC_SB_EEES9_SE_SG_Li256ELb1ELb1ELb0ELb0EEENS1_36VarlenDynamicPersistentTileSchedulerILi128ELi112ELi256ELi128ELb0ELb1ELb1ELb0ELb1ELb1EEEEEEEEEvNT_6ParamsE)
        /*0338*/ 	.word	0x00000004


	//----- nvinfo : EIATTR_FRAME_SIZE
	.align		4
.L_148:
        /*033c*/ 	.byte	0x04, 0x11
        /*033e*/ 	.short	(.L_150 - .L_149)
	.align		4
.L_149:
        /*0340*/ 	.word	index@(_ZN7cutlass13device_kernelIN5flash11enable_sm90INS1_16FlashAttnFwdSm90INS1_25CollectiveMainloopFwdSm90ILi2EN4cute5tupleIJNS5_1CILi1EEES8_S8_EEENS6_IJNS7_ILi128EEENS7_ILi112EEENS7_ILi192EEEEEELi192ENS_6half_tEfNS_4arch4Sm90ELb0ELb0ELb0ELb1ELb0ELb1ELb0ELb1ELb1ELb1ELb0ELb0EEENS1_21CollectiveEpilogueFwdINS6_IJSA_SC_SB_EEES9_SE_SG_Li256ELb1ELb1ELb0ELb0EEENS1_36VarlenDynamicPersistentTileSchedulerILi128ELi112ELi256ELi128ELb0ELb1ELb1ELb0ELb1ELb1EEEEEEEEEvNT_6ParamsE)
        /*0344*/ 	.word	0x00000000


	//----- nvinfo : EIATTR_REGCOUNT
	.align		4
.L_150:
        /*0348*/ 	.byte	0x04, 0x2f
        /*034a*/ 	.short	(.L_152 - .L_151)
	.align		4
.L_151:
        /*034c*/ 	.word	index@(_ZN7cutlass13device_kernelIN5flash11enable_sm90INS1_16FlashAttnFwdSm90INS1_25CollectiveMainloopFwdSm90ILi2EN4cute5tupleIJNS5_1CILi1EEES8_S8_EEENS6_IJNS7_ILi128EEENS7_ILi112EEENS7_ILi192EEEEEELi192ENS_6half_tEfNS_4arch4Sm90ELb0ELb0ELb0ELb1ELb0ELb0ELb0ELb1ELb1ELb1ELb0ELb0EEENS1_21CollectiveEpilogueFwdINS6_IJSA_SC_SB_EEES9_SE_SG_Li256ELb1ELb1ELb0ELb0EEENS1_36VarlenDynamicPersistentTileSchedulerILi128ELi112ELi256ELi128ELb0ELb1ELb1ELb0ELb1ELb1EEEEEEEEEvNT_6ParamsE)
        /*0350*/ 	.word	0x00000004


	//----- nvinfo : EIATTR_FRAME_SIZE
	.align		4
.L_152:
        /*0354*/ 	.byte	0x04, 0x11
        /*0356*/ 	.short	(.L_154 - .L_153)
	.align		4
.L_153:
        /*0358*/ 	.word	index@(_ZN7cutlass13device_kernelIN5flash11enable_sm90INS1_16FlashAttnFwdSm90INS1_25CollectiveMainloopFwdSm90ILi2EN4cute5tupleIJNS5_1CILi1EEES8_S8_EEENS6_IJNS7_ILi128EEENS7_ILi112EEENS7_ILi192EEEEEELi192ENS_6half_tEfNS_4arch4Sm90ELb0ELb0ELb0ELb1ELb0ELb0ELb0ELb1ELb1ELb1ELb0ELb0EEENS1_21CollectiveEpilogueFwdINS6_IJSA_SC_SB_EEES9_SE_SG_Li256ELb1ELb1ELb0ELb0EEENS1_36VarlenDynamicPersistentTileSchedulerILi128ELi112ELi256ELi128ELb0ELb1ELb1ELb0ELb1ELb1EEEEEEEEEvNT_6ParamsE)
        /*035c*/ 	.word	0x00000000


	//----- nvinfo : EIATTR_REGCOUNT
	.align		4
.L_154:
        /*0360*/ 	.byte	0x04, 0x2f
        /*0362*/ 	.short	(.L_156 - .L_155)
	.align		4
.L_155:
        /*0364*/ 	.word	index@(_ZN7cutlass13device_kernelIN5flash11enable_sm90INS1_16FlashAttnFwdSm90INS1_25CollectiveMainloopFwdSm90ILi2EN4cute5tupleIJNS5_1CILi2EEENS7_ILi1EEES9_EEENS6_IJNS7_ILi128EEENS7_ILi112EEENS7_ILi192EEEEEELi192ENS_6half_tEfNS_4arch4Sm90ELb0ELb0ELb0ELb0ELb0ELb0ELb0ELb1ELb1ELb1ELb0ELb0EEENS1_21CollectiveEpilogueFwdINS6_IJSB_SD_SC_EEESA_SF_SH_Li256ELb0ELb1ELb0ELb0EEENS1_29StaticPersistentTileSchedulerILb0EEEEEEEEEvNT_6ParamsE)
        /*0368*/ 	.word	0x00000004


	//----- nvinfo : EIATTR_FRAME_SIZE
	.align		4
.L_156:
        /*036c*/ 	.byte	0x04, 0x11
        /*036e*/ 	.short	(.L_158 - .L_157)
	.align		4
.L_157:
        /*0370*/ 	.word	index@(_ZN7cutlass13device_kernelIN5flash11enable_sm90INS1_16FlashAttnFwdSm90INS1_25CollectiveMainloopFwdSm90ILi2EN4cute5tupleIJNS5_1CILi2EEENS7_ILi1EEES9_EEENS6_IJNS7_ILi128EEENS7_ILi112EEENS7_ILi192EEEEEELi192ENS_6half_tEfNS_4arch4Sm90ELb0ELb0ELb0ELb0ELb0ELb0ELb0ELb1ELb1ELb1ELb0ELb0EEENS1_21CollectiveEpilogueFwdINS6_IJSB_SD_SC_EEESA_SF_SH_Li256ELb0ELb1ELb0ELb0EEENS1_29StaticPersistentTileSchedulerILb0EEEEEEEEEvNT_6ParamsE)
        /*0374*/ 	.word	0x00000000


	//----- nvinfo : EIATTR_REGCOUNT
	.align		4
.L_158:
        /*0378*/ 	.byte	0x04, 0x2f
        /*037a*/ 	.short	(.L_160 - .L_159)
	.align		4
.L_159:
        /*037c*/ 	.word	index@(_ZN7cutlass13device_kernelIN5flash11enable_sm90INS1_16FlashAttnFwdSm90INS1_25CollectiveMainloopFwdSm90ILi2EN4cute5tupleIJNS5_1CILi1EEES8_S8_EEENS6_IJNS7_ILi128EEENS7_ILi112EEENS7_ILi192EEEEEELi192ENS_6half_tEfNS_4arch4Sm90ELb0ELb0ELb0ELb0ELb0ELb0ELb0ELb1ELb1ELb1ELb0ELb0EEENS1_21CollectiveEpilogueFwdINS6_IJSA_SC_SB_EEES9_SE_SG_Li256ELb0ELb1ELb0ELb0EEENS1_29StaticPersistentTileSchedulerILb0EEEEEEEEEvNT_6ParamsE)
        /*0380*/ 	.word	0x00000004


	//----- nvinfo : EIATTR_FRAME_SIZE
	.align		4
.L_160:
        /*0384*/ 	.byte	0x04, 0x11
        /*0386*/ 	.short	(.L_162 - .L_161)
	.align		4
.L_161:
        /*0388*/ 	.word	index@(_ZN7cutlass13device_kernelIN5flash11enable_sm90INS1_16FlashAttnFwdSm90INS1_25CollectiveMainloopFwdSm90ILi2EN4cute5tupleIJNS5_1CILi1EEES8_S8_EEENS6_IJNS7_ILi128EEENS7_ILi112EEENS7_ILi192EEEEEELi192ENS_6half_tEfNS_4arch4Sm90ELb0ELb0ELb0ELb0ELb0ELb0ELb0ELb1ELb1ELb1ELb0ELb0EEENS1_21CollectiveEpilogueFwdINS6_IJSA_SC_SB_EEES9_SE_SG_Li256ELb0ELb1ELb0ELb0EEENS1_29StaticPersistentTileSchedulerILb0EEEEEEEEEvNT_6ParamsE)
        /*038c*/ 	.word	0x00000000


	//----- nvinfo : EIATTR_REGCOUNT
	.align		4
.L_162:
        /*0390*/ 	.byte	0x04, 0x2f
        /*0392*/ 	.short	(.L_164 - .L_163)
	.align		4
.L_163:
        /*0394*/ 	.word	index@(_ZN7cutlass13device_kernelIN5flash11enable_sm90INS1_16FlashAttnFwdSm90INS1_25CollectiveMainloopFwdSm90ILi2EN4cute5tupleIJNS5_1CILi1EEES8_S8_EEENS6_IJNS7_ILi128EEENS7_ILi80EEENS7_ILi256EEEEEELi256ENS_6half_tEfNS_4arch4Sm90ELb1ELb0ELb0ELb1ELb0ELb1ELb0ELb1ELb1ELb1ELb0ELb0EEENS1_21CollectiveEpilogueFwdINS6_IJSA_SC_SB_EEES9_SE_SG_Li256ELb1ELb1ELb0ELb0EEENS1_36VarlenDynamicPersistentTileSchedulerILi128ELi80ELi256ELi128ELb0ELb1ELb1ELb1ELb1ELb1EEEEEEEEEvNT_6ParamsE)
        /*0398*/ 	.word	0x00000004


	//----- nvinfo : EIATTR_FRAME_SIZE
	.align		4
.L_164:
        /*039c*/ 	.byte	0x04, 0x11
        /*039e*/ 	.short	(.L_166 - .L_165)
	.align		4
.L_165:
        /*03a0*/ 	.word	index@(_ZN7cutlass13device_kernelIN5flash11enable_sm90INS1_16FlashAttnFwdSm90INS1_25CollectiveMainloopFwdSm90ILi2EN4cute5tupleIJNS5_1CILi1EEES8_S8_EEENS6_IJNS7_ILi128EEENS7_ILi80EEENS7_ILi256EEEEEELi256ENS_6half_tEfNS_4arch4Sm90ELb1ELb0ELb0ELb1ELb0ELb1ELb0ELb1ELb1ELb1ELb0ELb0EEENS1_21CollectiveEpilogueFwdINS6_IJSA_SC_SB_EEES9_SE_SG_Li256ELb1ELb1ELb0ELb0EEENS1_36VarlenDynamicPersistentTileSchedulerILi128ELi80ELi256ELi128ELb0ELb1ELb1ELb1ELb1ELb1EEEEEEEEEvNT_6ParamsE)
        /*03a4*/ 	.word	0x00000000


	//----- nvinfo : EIATTR_REGCOUNT
	.align		4
.L_166:
        /*03a8*/ 	.byte	0x04, 0x2f
        /*03aa*/ 	.short	(.L_168 - .L_167)
	.align		4
.L_167:
        /*03ac*/ 	.word	index@(_ZN7cutlass13device_kernelIN5flash11enable_sm90INS1_16FlashAttnFwdSm90INS1_25CollectiveMainloopFwdSm90ILi2EN4cute5tupleIJNS5_1CILi1EEES8_S8_EEENS6_IJNS7_ILi128EEENS7_ILi80EEENS7_ILi256EEEEEELi256ENS_6half_tEfNS_4arch4Sm90ELb1ELb0ELb0ELb1ELb0ELb0ELb0ELb1ELb1ELb1ELb0ELb0EEENS1_21CollectiveEpilogueFwdINS6_IJSA_SC_SB_EEES9_SE_SG_Li256ELb1ELb1ELb0ELb0EEENS1_36VarlenDynamicPersistentTileSchedulerILi128ELi80ELi256ELi128ELb0ELb1ELb1ELb1ELb1ELb1EEEEEEEEEvNT_6ParamsE)
        /*03b0*/ 	.word	0x00000004


	//----- nvinfo : EIATTR_FRAME_SIZE
	.align		4
.L_168:
        /*03b4*/ 	.byte	0x04, 0x11
        /*03b6*/ 	.short	(.L_170 - .L_169)
	.align		4
.L_169:
        /*03b8*/ 	.word	index@(_ZN7cutlass13device_kernelIN5flash11enable_sm90INS1_16FlashAttnFwdSm90INS1_25CollectiveMainloopFwdSm90ILi2EN4cute5tupleIJNS5_1CILi1EEES8_S8_EEENS6_IJNS7_ILi128EEENS7_ILi80EEENS7_ILi256EEEEEELi256ENS_6half_tEfNS_4arch4Sm90ELb1ELb0ELb0ELb1ELb0ELb0ELb0ELb1ELb1ELb1ELb0ELb0EEENS1_21CollectiveEpilogueFwdINS6_IJSA_SC_SB_EEES9_SE_SG_Li256ELb1ELb1ELb0ELb0EEENS1_36VarlenDynamicPersistentTileSchedulerILi128ELi80ELi256ELi128ELb0ELb1ELb1ELb1ELb1ELb1EEEEEEEEEvNT_6ParamsE)
        /*03bc*/ 	.word	0x00000000


	//----- nvinfo : EIATTR_REGCOUNT
	.align		4
.L_170:
        /*03c0*/ 	.byte	0x04, 0x2f
        /*03c2*/ 	.short	(.L_172 - .L_171)
	.align		4
.L_171:
        /*03c4*/ 	.word	index@(_ZN7cutlass13device_kernelIN5flash11enable_sm90INS1_16FlashAttnFwdSm90INS1_25CollectiveMainloopFwdSm90ILi2EN4cute5tupleIJNS5_1CILi1EEES8_S8_EEENS6_IJNS7_ILi128EEENS7_ILi80EEENS7_ILi256EEEEEELi256ENS_6half_tEfNS_4arch4Sm90ELb1ELb0ELb0ELb0ELb0ELb0ELb0ELb1ELb1ELb1ELb0ELb0EEENS1_21CollectiveEpilogueFwdINS6_IJSA_SC_SB_EEES9_SE_SG_Li256ELb0ELb1ELb0ELb0EEENS1_30DynamicPersistentTileSchedulerILi256ELi128ELb0ELb1ELb1EEEEEEEEEvNT_6ParamsE)
        /*03c8*/ 	.word	0x00000004


	//----- nvinfo : EIATTR_FRAME_SIZE
	.align		4
.L_172:
        /*03cc*/ 	.byte	0x04, 0x11
        /*03ce*/ 	.short	(.L_174 - .L_173)
	.align		4
.L_173:
        /*03d0*/ 	.word	index@(_ZN7cutlass13device_kernelIN5flash11enable_sm90INS1_16FlashAttnFwdSm90INS1_25CollectiveMainloopFwdSm90ILi2EN4cute5tupleIJNS5_1CILi1EEES8_S8_EEENS6_IJNS7_ILi128EEENS7_ILi80EEENS7_ILi256EEEEEELi256ENS_6half_tEfNS_4arch4Sm90ELb1ELb0ELb0ELb0ELb0ELb0ELb0ELb1ELb1ELb1ELb0ELb0EEENS1_21CollectiveEpilogueFwdINS6_IJSA_SC_SB_EEES9_SE_SG_Li256ELb0ELb1ELb0ELb0EEENS1_30DynamicPersistentTileSchedulerILi256ELi128ELb0ELb1ELb1EEEEEEEEEvNT_6ParamsE)
        /*03d4*/ 	.word	0x00000000


	//----- nvinfo : EIATTR_REGCOUNT
	.align		4
.L_174:
        /*03d8*/ 	.byte	0x04, 0x2f
        /*03da*/ 	.short	(.L_176 - .L_175)
	.align		4
.L_175:
        /*03dc*/ 	.word	index@(_ZN7cutlass13device_kernelIN5flash11enable_sm90INS1_16FlashAttnFwdSm90INS1_25CollectiveMainloopFwdSm90ILi2EN4cute5tupleIJNS5_1CILi1EEES8_S8_EEENS6_IJNS7_ILi128EEENS7_ILi64EEENS7_ILi256EEEEEELi256ENS_6half_tEfNS_4arch4Sm90ELb0ELb1ELb0ELb1ELb0ELb1ELb0ELb1ELb1ELb1ELb0ELb0EEENS1_21CollectiveEpilogueFwdINS6_IJSA_SC_SB_EEES9_SE_SG_Li256ELb1ELb1ELb0ELb0EEENS1_36VarlenDynamicPersistentTileSchedulerILi128ELi64ELi256ELi128ELb0ELb1ELb1ELb1ELb0ELb1EEEEEEEEEvNT_6ParamsE)
        /*03e0*/ 	.word	0x00000004


	//----- nvinfo : EIATTR_FRAME_SIZE
	.align		4
.L_176:
        /*03e4*/ 	.byte	0x04, 0x11
        /*03e6*/ 	.short	(.L_178 - .L_177)
	.align		4
.L_177:
        /*03e8*/ 	.word	index@(_ZN7cutlass13device_kernelIN5flash11enable_sm90INS1_16FlashAttnFwdSm90INS1_25CollectiveMainloopFwdSm90ILi2EN4cute5tupleIJNS5_1CILi1EEES8_S8_EEENS6_IJNS7_ILi128EEENS7_ILi64EEENS7_ILi256EEEEEELi256ENS_6half_tEfNS_4arch4Sm90ELb0ELb1ELb0ELb1ELb0ELb1ELb0ELb1ELb1ELb1ELb0ELb0EEENS1_21CollectiveEpilogueFwdINS6_IJSA_SC_SB_EEES9_SE_SG_Li256ELb1ELb1ELb0ELb0EEENS1_36VarlenDynamicPersistentTileSchedulerILi128ELi64ELi256ELi128ELb0ELb1ELb1ELb1ELb0ELb1EEEEEEEEEvNT_6ParamsE)
        /*03ec*/ 	.word	0x00000000


	//----- nvinfo : EIATTR_REGCOUNT
	.align		4
.L_178:
        /*03f0*/ 	.byte	0x04, 0x2f
        /*03f2*/ 	.short	(.L_180 - .L_179)
	.align		4
.L_179:
        /*03f4*/ 	.word	index@(_ZN7cutlass13device_kernelIN5flash11enable_sm90INS1_16FlashAttnFwdSm90INS1_25CollectiveMainloopFwdSm90ILi2EN4cute5tupleIJNS5_1CILi1EEES8_S8_EEENS6_IJNS7_ILi128EEENS7_ILi64EEENS7_ILi256EEEEEELi256ENS_6half_tEfNS_4arch4Sm90ELb0ELb1ELb0ELb1ELb0ELb0ELb0ELb1ELb1ELb1ELb0ELb0EEENS1_21CollectiveEpilogueFwdINS6_IJSA_SC_SB_EEES9_SE_SG_Li256ELb1ELb1ELb0ELb0EEENS1_36VarlenDynamicPersistentTileSchedulerILi128ELi64ELi256ELi128ELb0ELb1ELb1ELb1ELb0ELb1EEEEEEEEEvNT_6ParamsE)
        /*03f8*/ 	.word	0x00000004


	//----- nvinfo : EIATTR_FRAME_SIZE
	.align		4
.L_180:
        /*03fc*/ 	.byte	0x04, 0x11
        /*03fe*/ 	.short	(.L_182 - .L_181)
	.align		4
.L_181:
        /*0400*/ 	.word	index@(_ZN7cutlass13device_kernelIN5flash11enable_sm90INS1_16FlashAttnFwdSm90INS1_25CollectiveMainloopFwdSm90ILi2EN4cute5tupleIJNS5_1CILi1EEES8_S8_EEENS6_IJNS7_ILi128EEENS7_ILi64EEENS7_ILi256EEEEEELi256ENS_6half_tEfNS_4arch4Sm90ELb0ELb1ELb0ELb1ELb0ELb0ELb0ELb1ELb1ELb1ELb0ELb0EEENS1_21CollectiveEpilogueFwdINS6_IJSA_SC_SB_EEES9_SE_SG_Li256ELb1ELb1ELb0ELb0EEENS1_36VarlenDynamicPersistentTileSchedulerILi128ELi64ELi256ELi128ELb0ELb1ELb1ELb1ELb0ELb1EEEEEEEEEvNT_6ParamsE)
        /*0404*/ 	.word	0x00000000


	//----- nvinfo : EIATTR_REGCOUNT
	.align		4
.L_182:
        /*0408*/ 	.byte	0x04, 0x2f
        /*040a*/ 	.short	(.L_184 - .L_183)
	.align		4
.L_183:
        /*040c*/ 	.word	index@(_ZN7cutlass13device_kernelIN5flash11enable_sm90INS1_16FlashAttnFwdSm90INS1_25CollectiveMainloopFwdSm90ILi2EN4cute5tupleIJNS5_1CILi1EEES8_S8_EEENS6_IJNS7_ILi128EEENS7_ILi64EEENS7_ILi256EEEEEELi256ENS_6half_tEfNS_4arch4Sm90ELb0ELb1ELb0ELb0ELb0ELb0ELb0ELb1ELb1ELb1ELb0ELb0EEENS1_21CollectiveEpilogueFwdINS6_IJSA_SC_SB_EEES9_SE_SG_Li256ELb0ELb1ELb0ELb0EEENS1_30DynamicPersistentTileSchedulerILi256ELi128ELb0ELb1ELb1EEEEEEEEEvNT_6ParamsE)
        /*0410*/ 	.word	0x00000004


	//----- nvinfo : EIATTR_FRAME_SIZE
	.align		4
.L_184:
        /*0414*/ 	.byte	0x04, 0x11
        /*0416*/ 	.short	(.L_186 - .L_185)
	.align		4
.L_185:
        /*0418*/ 	.word	index@(_ZN7cutlass13device_kernelIN5flash11enable_sm90INS1_16FlashAttnFwdSm90INS1_25CollectiveMainloopFwdSm90ILi2EN4cute5tupleIJNS5_1CILi1EEES8_S8_EEENS6_IJNS7_ILi128EEENS7_ILi64EEENS7_ILi256EEEEEELi256ENS_6half_tEfNS_4arch4Sm90ELb0ELb1ELb0ELb0ELb0ELb0ELb0ELb1ELb1ELb1ELb0ELb0EEENS1_21CollectiveEpilogueFwdINS6_IJSA_SC_SB_EEES9_SE_SG_Li256ELb0ELb1ELb0ELb0EEENS1_30DynamicPersistentTileSchedulerILi256ELi128ELb0ELb1ELb1EEEEEEEEEvNT_6ParamsE)
        /*041c*/ 	.word	0x00000000


	//----- nvinfo : EIATTR_REGCOUNT
	.align		4
.L_186:
        /*0420*/ 	.byte	0x04, 0x2f
        /*0422*/ 	.short	(.L_188 - .L_187)
	.align		4
.L_187:
        /*0424*/ 	.word	index@(_ZN7cutlass13device_kernelIN5flash11enable_sm90INS1_16FlashAttnFwdSm90INS1_25CollectiveMainloopFwdSm90ILi2EN4cute5tupleIJNS5_1CILi1EEES8_S8_EEENS6_IJNS7_ILi128EEENS7_ILi80EEENS7_ILi256EEEEEELi256ENS_6half_tEfNS_4arch4Sm90ELb0ELb0ELb0ELb1ELb0ELb1ELb0ELb1ELb1ELb1ELb0ELb0EEENS1_21CollectiveEpilogueFwdINS6_IJSA_SC_SB_EEES9_SE_SG_Li256ELb1ELb1ELb0ELb0EEENS1_36VarlenDynamicPersistentTileSchedulerILi128ELi80ELi256ELi128ELb0ELb1ELb1ELb0ELb1ELb1EEEEEEEEEvNT_6ParamsE)
        /*0428*/ 	.word	0x00000004


	//----- nvinfo : EIATTR_FRAME_SIZE
	.align		4
.L_188:
        /*042c*/ 	.byte	0x04, 0x11
        /*042e*/ 	.short	(.L_190 - .L_189)
	.align		4
.L_189:
        /*0430*/ 	.word	index@(_ZN7cutlass13device_kernelIN5flash11enable_sm90INS1_16FlashAttnFwdSm90INS1_25CollectiveMainloopFwdSm90ILi2EN4cute5tupleIJNS5_1CILi1EEES8_S8_EEENS6_IJNS7_ILi128EEENS7_ILi80EEENS7_ILi256EEEEEELi256ENS_6half_tEfNS_4arch4Sm90ELb0ELb0ELb0ELb1ELb0ELb1ELb0ELb1ELb1ELb1ELb0ELb0EEENS1_21CollectiveEpilogueFwdINS6_IJSA_SC_SB_EEES9_SE_SG_Li256ELb1ELb1ELb0ELb0EEENS1_36VarlenDynamicPersistentTileSchedulerILi128ELi80ELi256ELi128ELb0ELb1ELb1ELb0ELb1ELb1EEEEEEEEEvNT_6ParamsE)
        /*0434*/ 	.word	0x00000000


	//----- nvinfo : EIATTR_REGCOUNT
	.align		4
.L_190:
        /*0438*/ 	.byte	0x04, 0x2f
        /*043a*/ 	.short	(.L_192 - .L_191)
	.align		4
.L_191:
        /*043c*/ 	.word	index@(_ZN7cutlass13device_kernelIN5flash11enable_sm90INS1_16FlashAttnFwdSm90INS1_25CollectiveMainloopFwdSm90ILi2EN4cute5tupleIJNS5_1CILi1EEES8_S8_EEENS6_IJNS7_ILi128EEENS7_ILi80EEENS7_ILi256EEEEEELi256ENS_6half_tEfNS_4arch4Sm90ELb0ELb0ELb0ELb1ELb0ELb0ELb0ELb1ELb1ELb1ELb0ELb0EEENS1_21CollectiveEpilogueFwdINS6_IJSA_SC_SB_EEES9_SE_SG_Li256ELb1ELb1ELb0ELb0EEENS1_36VarlenDynamicPersistentTileSchedulerILi128ELi80ELi256ELi128ELb0ELb1ELb1ELb0ELb1ELb1EEEEEEEEEvNT_6ParamsE)
        /*0440*/ 	.word	0x00000004


	//----- nvinfo : EIATTR_FRAME_SIZE
	.align		4
.L_192:
        /*0444*/ 	.byte	0x04, 0x11
        /*0446*/ 	.short	(.L_194 - .L_193)
	.align		4
.L_193:
        /*0448*/ 	.word	index@(_ZN7cutlass13device_kernelIN5flash11enable_sm90INS1_16FlashAttnFwdSm90INS1_25CollectiveMainloopFwdSm90ILi2EN4cute5tupleIJNS5_1CILi1EEES8_S8_EEENS6_IJNS7_ILi128EEENS7_ILi80EEENS7_ILi256EEEEEELi256ENS_6half_tEfNS_4arch4Sm90ELb0ELb0ELb0ELb1ELb0ELb0ELb0ELb1ELb1ELb1ELb0ELb0EEENS1_21CollectiveEpilogueFwdINS6_IJSA_SC_SB_EEES9_SE_SG_Li256ELb1ELb1ELb0ELb0EEENS1_36VarlenDynamicPersistentTileSchedulerILi128ELi80ELi256ELi128ELb0ELb1ELb1ELb0ELb1ELb1EEEEEEEEEvNT_6ParamsE)
        /*044c*/ 	.word	0x00000000


	//----- nvinfo : EIATTR_REGCOUNT
	.align		4
.L_194:
        /*0450*/ 	.byte	0x04, 0x2f
        /*0452*/ 	.short	(.L_196 - .L_195)
	.align		4
.L_195:
        /*0454*/ 	.word	index@(_ZN7cutlass13device_kernelIN5flash11enable_sm90INS1_16FlashAttnFwdSm90INS1_25CollectiveMainloopFwdSm90ILi2EN4cute5tupleIJNS5_1CILi2EEENS7_ILi1EEES9_EEENS6_IJNS7_ILi128EEENS7_ILi80EEENS7_ILi256EEEEEELi256ENS_6half_tEfNS_4arch4Sm90ELb0ELb0ELb0ELb0ELb0ELb0ELb0ELb1ELb1ELb1ELb0ELb0EEENS1_21CollectiveEpilogueFwdINS6_IJSB_SD_SC_EEESA_SF_SH_Li256ELb0ELb1ELb0ELb0EEENS1_29StaticPersistentTileSchedulerILb0EEEEEEEEEvNT_6ParamsE)
        /*0458*/ 	.word	0x00000004


	//----- nvinfo : EIATTR_FRAME_SIZE
	.align		4
.L_196:
        /*045c*/ 	.byte	0x04, 0x11
        /*045e*/ 	.short	(.L_198 - .L_197)
	.align		4
.L_197:
        /*0460*/ 	.word	index@(_ZN7cutlass13device_kernelIN5flash11enable_sm90INS1_16FlashAttnFwdSm90INS1_25CollectiveMainloopFwdSm90ILi2EN4cute5tupleIJNS5_1CILi2EEENS7_ILi1EEES9_EEENS6_IJNS7_ILi128EEENS7_ILi80EEENS7_ILi256EEEEEELi256ENS_6half_tEfNS_4arch4Sm90ELb0ELb0ELb0ELb0ELb0ELb0ELb0ELb1ELb1ELb1ELb0ELb0EEENS1_21CollectiveEpilogueFwdINS6_IJSB_SD_SC_EEESA_SF_SH_Li256ELb0ELb1ELb0ELb0EEENS1_29StaticPersistentTileSchedulerILb0EEEEEEEEEvNT_6ParamsE)
        /*0464*/ 	.word	0x00000000


	//----- nvinfo : EIATTR_REGCOUNT
	.align		4
.L_198:
        /*0468*/ 	.byte	0x04, 0x2f
        /*046a*/ 	.short	(.L_200 - .L_199)
	.align		4
.L_199:
        /*046c*/ 	.word	index@(_ZN7cutlass13device_kernelIN5flash11enable_sm90INS1_16FlashAttnFwdSm90INS1_25CollectiveMainloopFwdSm90ILi2EN4cute5tupleIJNS5_1CILi1EEES8_S8_EEENS6_IJNS7_ILi128EEENS7_ILi80EEENS7_ILi256EEEEEELi256ENS_6half_tEfNS_4arch4Sm90ELb0ELb0ELb0ELb0ELb0ELb0ELb0ELb1ELb1ELb1ELb0ELb0EEENS1_21CollectiveEpilogueFwdINS6_IJSA_SC_SB_EEES9_SE_SG_Li256ELb0ELb1ELb0ELb0EEENS1_29StaticPersistentTileSchedulerILb0EEEEEEEEEvNT_6ParamsE)
        /*0470*/ 	.word	0x00000004


	//----- nvinfo : EIATTR_FRAME_SIZE
	.align		4
.L_200:
        /*0474*/ 	.byte	0x04, 0x11
        /*0476*/ 	.short	(.L_202 - .L_201)
	.align		4
.L_201:
        /*0478*/ 	.word	index@(_ZN7cutlass13device_kernelIN5flash11enable_sm90INS1_16FlashAttnFwdSm90INS1_25CollectiveMainloopFwdSm90ILi2EN4cute5tupleIJNS5_1CILi1EEES8_S8_EEENS6_IJNS7_ILi128EEENS7_ILi80EEENS7_ILi256EEEEEELi256ENS_6half_tEfNS_4arch4Sm90ELb0ELb0ELb0ELb0ELb0ELb0ELb0ELb1ELb1ELb1ELb0ELb0EEENS1_21CollectiveEpilogueFwdINS6_IJSA_SC_SB_EEES9_SE_SG_Li256ELb0ELb1ELb0ELb0EEENS1_29StaticPersistentTileSchedulerILb0EEEEEEEEEvNT_6ParamsE)
        /*047c*/ 	.word	0x00000000


	//----- nvinfo : EIATTR_MIN_STACK_SIZE
	.align		4
.L_202:
        /*0480*/ 	.byte	0x04, 0x12
        /*0482*/ 	.short	(.L_204 - .L_203)
	.align		4
.L_203:
        /*0484*/ 	.word	index@(_ZN7cutlass13device_kernelIN5flash11enable_sm90INS1_16FlashAttnFwdSm90INS1_25CollectiveMainloopFwdSm90ILi2EN4cute5tupleIJNS5_1CILi1EEES8_S8_EEENS6_IJNS7_ILi128EEENS7_ILi80EEENS7_ILi256EEEEEELi256ENS_6half_tEfNS_4arch4Sm90ELb0ELb0ELb0ELb0ELb0ELb0ELb0ELb1ELb1ELb1ELb0ELb0EEENS1_21CollectiveEpilogueFwdINS6_IJSA_SC_SB_EEES9_SE_SG_Li256ELb0ELb1ELb0ELb0EEENS1_29StaticPersistentTileSchedulerILb0EEEEEEEEEvNT_6ParamsE)
        /*0488*/ 	.word	0x00000000


	//----- nvinfo : EIATTR_MIN_STACK_SIZE
	.align		4
.L_204:
        /*048c*/ 	.byte	0x04, 0x12
        /*048e*/ 	.short	(.L_206 - .L_205)
	.align		4
.L_205:
        /*0490*/ 	.word	index@(_ZN7cutlass13device_kernelIN5flash11enable_sm90INS1_16FlashAttnFwdSm90INS1_25CollectiveMainloopFwdSm90ILi2EN4cute5tupleIJNS5_1CILi2EEENS7_ILi1EEES9_EEENS6_IJNS7_ILi128EEENS7_ILi80EEENS7_ILi256EEEEEELi256ENS_6half_tEfNS_4arch4Sm90ELb0ELb0ELb0ELb0ELb0ELb0ELb0ELb1ELb1ELb1ELb0ELb0EEENS1_21CollectiveEpilogueFwdINS6_IJSB_SD_SC_EEESA_SF_SH_Li256ELb0ELb1ELb0ELb0EEENS1_29StaticPersistentTileSchedulerILb0EEEEEEEEEvNT_6ParamsE)
        /*0494*/ 	.word	0x00000000


	//----- nvinfo : EIATTR_MIN_STACK_SIZE
	.align		4
.L_206:
        /*0498*/ 	.byte	0x04, 0x12
        /*049a*/ 	.short	(.L_208 - .L_207)
	.align		4
.L_207:
        /*049c*/ 	.word	index@(_ZN7cutlass13device_kernelIN5flash11enable_sm90INS1_16FlashAttnFwdSm90INS1_25CollectiveMainloopFwdSm90ILi2EN4cute5tupleIJNS5_1CILi1EEES8_S8_EEENS6_IJNS7_ILi128EEENS7_ILi80EEENS7_ILi256EEEEEELi256ENS_6half_tEfNS_4arch4Sm90ELb0ELb0ELb0ELb1ELb0ELb0ELb0ELb1ELb1ELb1ELb0ELb0EEENS1_21CollectiveEpilogueFwdINS6_IJSA_SC_SB_EEES9_SE_SG_Li256ELb1ELb1ELb0ELb0EEENS1_36VarlenDynamicPersistentTileSchedulerILi128ELi80ELi256ELi128ELb0ELb1ELb1ELb0ELb1ELb1EEEEEEEEEvNT_6ParamsE)
        /*04a0*/ 	.word	0x00000000


	//----- nvinfo : EIATTR_MIN_STACK_SIZE
	.align		4
.L_208:
        /*04a4*/ 	.byte	0x04, 0x12
        /*04a6*/ 	.short	(.L_210 - .L_209)
	.align		4
.L_209:
        /*04a8*/ 	.word	index@(_ZN7cutlass13device_kernelIN5flash11enable_sm90INS1_16FlashAttnFwdSm90INS1_25CollectiveMainloopFwdSm90ILi2EN4cute5tupleIJNS5_1CILi1EEES8_S8_EEENS6_IJNS7_ILi128EEENS7_ILi80EEENS7_ILi256EEEEEELi256ENS_6half_tEfNS_4arch4Sm90ELb0ELb0ELb0ELb1ELb0ELb1ELb0ELb1ELb1ELb1ELb0ELb0EEENS1_21CollectiveEpilogueFwdINS6_IJSA_SC_SB_EEES9_SE_SG_Li256ELb1ELb1ELb0ELb0EEENS1_36VarlenDynamicPersistentTileSchedulerILi128ELi80ELi256ELi128ELb0ELb1ELb1ELb0ELb1ELb1EEEEEEEEEvNT_6ParamsE)
        /*04ac*/ 	.word	0x00000000


	//----- nvinfo : EIATTR_MIN_STACK_SIZE
	.align		4
.L_210:
        /*04b0*/ 	.byte	0x04, 0x12
        /*04b2*/ 	.short	(.L_212 - .L_211)
	.align		4
.L_211:
        /*04b4*/ 	.word	index@(_ZN7cutlass13device_kernelIN5flash11enable_sm90INS1_16FlashAttnFwdSm90INS1_25CollectiveMainloopFwdSm90ILi2EN4cute5tupleIJNS5_1CILi1EEES8_S8_EEENS6_IJNS7_ILi128EEENS7_ILi64EEENS7_ILi256EEEEEELi256ENS_6half_tEfNS_4arch4Sm90ELb0ELb1ELb0ELb0ELb0ELb0ELb0ELb1ELb1ELb1ELb0ELb0EEENS1_21CollectiveEpilogueFwdINS6_IJSA_SC_SB_EEES9_SE_SG_Li256ELb0ELb1ELb0ELb0EEENS1_30DynamicPersistentTileSchedulerILi256ELi128ELb0ELb1ELb1EEEEEEEEEvNT_6ParamsE)
        /*04b8*/ 	.word	0x00000000


	//----- nvinfo : EIATTR_MIN_STACK_SIZE
	.align		4
.L_212:
        /*04bc*/ 	.byte	0x04, 0x12
        /*04be*/ 	.short	(.L_214 - .L_213)
	.align		4
.L_213:
        /*04c0*/ 	.word	index@(_ZN7cutlass13device_kernelIN5flash11enable_sm90INS1_16FlashAttnFwdSm90INS1_25CollectiveMainloopFwdSm90ILi2EN4cute5tupleIJNS5_1CILi1EEES8_S8_EEENS6_IJNS7_ILi128EEENS7_ILi64EEENS7_ILi256EEEEEELi256ENS_6half_tEfNS_4arch4Sm90ELb0ELb1ELb0ELb1ELb0ELb0ELb0ELb1ELb1ELb1ELb0ELb0EEENS1_21CollectiveEpilogueFwdINS6_IJSA_SC_SB_EEES9_SE_SG_Li256ELb1ELb1ELb0ELb0EEENS1_36VarlenDynamicPersistentTileSchedulerILi128ELi64ELi256ELi128ELb0ELb1ELb1ELb1ELb0ELb1EEEEEEEEEvNT_6ParamsE)
        /*04c4*/ 	.word	0x00000000


	//----- nvinfo : EIATTR_MIN_STACK_SIZE
	.align		4
.L_214:
        /*04c8*/ 	.byte	0x04, 0x12
        /*04ca*/ 	.short	(.L_216 - .L_215)
	.align		4
.L_215:
        /*04cc*/ 	.word	index@(_ZN7cutlass13device_kernelIN5flash11enable_sm90INS1_16FlashAttnFwdSm90INS1_25CollectiveMainloopFwdSm90ILi2EN4cute5tupleIJNS5_1CILi1EEES8_S8_EEENS6_IJNS7_ILi128EEENS7_ILi64EEENS7_ILi256EEEEEELi256ENS_6half_tEfNS_4arch4Sm90ELb0ELb1ELb0ELb1ELb0ELb1ELb0ELb1ELb1ELb1ELb0ELb0EEENS1_21CollectiveEpilogueFwdINS6_IJSA_SC_SB_EEES9_SE_SG_Li256ELb1ELb1ELb0ELb0EEENS1_36VarlenDynamicPersistentTileSchedulerILi128ELi64ELi256ELi128ELb0ELb1ELb1ELb1ELb0ELb1EEEEEEEEEvNT_6ParamsE)
        /*04d0*/ 	.word	0x00000000


	//----- nvinfo : EIATTR_MIN_STACK_SIZE
	.align		4
.L_216:
        /*04d4*/ 	.byte	0x04, 0x12
        /*04d6*/ 	.short	(.L_218 - .L_217)
	.align		4
.L_217:
        /*04d8*/ 	.word	index@(_ZN7cutlass13device_kernelIN5flash11enable_sm90INS1_16FlashAttnFwdSm90INS1_25CollectiveMainloopFwdSm90ILi2EN4cute5tupleIJNS5_1CILi1EEES8_S8_EEENS6_IJNS7_ILi128EEENS7_ILi80EEENS7_ILi256EEEEEELi256ENS_6half_tEfNS_4arch4Sm90ELb1ELb0ELb0ELb0ELb0ELb0ELb0ELb1ELb1ELb1ELb0ELb0EEENS1_21CollectiveEpilogueFwdINS6_IJSA_SC_SB_EEES9_SE_SG_Li256ELb0ELb1ELb0ELb0EEENS1_30DynamicPersistentTileSchedulerILi256ELi128ELb0ELb1ELb1EEEEEEEEEvNT_6ParamsE)
        /*04dc*/ 	.word	0x00000000


	//----- nvinfo : EIATTR_MIN_STACK_SIZE
	.align		4
.L_218:
        /*04e0*/ 	.byte	0x04, 0x12
        /*04e2*/ 	.short	(.L_220 - .L_219)
	.align		4
.L_219:
        /*04e4*/ 	.word	index@(_ZN7cutlass13device_kernelIN5flash11enable_sm90INS1_16FlashAttnFwdSm90INS1_25CollectiveMainloopFwdSm90ILi2EN4cute5tupleIJNS5_1CILi1EEES8_S8_EEENS6_IJNS7_ILi128EEENS7_ILi80EEENS7_ILi256EEEEEELi256ENS_6half_tEfNS_4arch4Sm90ELb1ELb0ELb0ELb1ELb0ELb0ELb0ELb1ELb1ELb1ELb0ELb0EEENS1_21CollectiveEpilogueFwdINS6_IJSA_SC_SB_EEES9_SE_SG_Li256ELb1ELb1ELb0ELb0EEENS1_36VarlenDynamicPersistentTileSchedulerILi128ELi80ELi256ELi128ELb0ELb1ELb1ELb1ELb1ELb1EEEEEEEEEvNT_6ParamsE)
        /*04e8*/ 	.word	0x00000000


	//----- nvinfo : EIATTR_MIN_STACK_SIZE
	.align		4
.L_220:
        /*04ec*/ 	.byte	0x04, 0x12
        /*04ee*/ 	.short	(.L_222 - .L_221)
	.align		4
.L_221:
        /*04f0*/ 	.word	index@(_ZN7cutlass13device_kernelIN5flash11enable_sm90INS1_16FlashAttnFwdSm90INS1_25CollectiveMainloopFwdSm90ILi2EN4cute5tupleIJNS5_1CILi1EEES8_S8_EEENS6_IJNS7_ILi128EEENS7_ILi80EEENS7_ILi256EEEEEELi256ENS_6half_tEfNS_4arch4Sm90ELb1ELb0ELb0ELb1ELb0ELb1ELb0ELb1ELb1ELb1ELb0ELb0EEENS1_21CollectiveEpilogueFwdINS6_IJSA_SC_SB_EEES9_SE_SG_Li256ELb1ELb1ELb0ELb0EEENS1_36VarlenDynamicPersistentTileSchedulerILi128ELi80ELi256ELi128ELb0ELb1ELb1ELb1ELb1ELb1EEEEEEEEEvNT_6ParamsE)
        /*04f4*/ 	.word	0x00000000


	//----- nvinfo : EIATTR_MIN_STACK_SIZE
	.align		4
.L_222:
        /*04f8*/ 	.byte	0x04, 0x12
        /*04fa*/ 	.short	(.L_224 - .L_223)
	.align		4
.L_223:
        /*04fc*/ 	.word	index@(_ZN7cutlass13device_kernelIN5flash11enable_sm90INS1_16FlashAttnFwdSm90INS1_25CollectiveMainloopFwdSm90ILi2EN4cute5tupleIJNS5_1CILi1EEES8_S8_EEENS6_IJNS7_ILi128EEENS7_ILi112EEENS7_ILi192EEEEEELi192ENS_6half_tEfNS_4arch4Sm90ELb0ELb0ELb0ELb0ELb0ELb0ELb0ELb1ELb1ELb1ELb0ELb0EEENS1_21CollectiveEpilogueFwdINS6_IJSA_SC_SB_EEES9_SE_SG_Li256ELb0ELb1ELb0ELb0EEENS1_29StaticPersistentTileSchedulerILb0EEEEEEEEEvNT_6ParamsE)
        /*0500*/ 	.word	0x00000000


	//----- nvinfo : EIATTR_MIN_STACK_SIZE
	.align		4
.L_224:
        /*0504*/ 	.byte	0x04, 0x12
        /*0506*/ 	.short	(.L_226 - .L_225)
	.align		4
.L_225:
        /*0508*/ 	.word	index@(_ZN7cutlass13device_kernelIN5flash11enable_sm90INS1_16FlashAttnFwdSm90INS1_25CollectiveMainloopFwdSm90ILi2EN4cute5tupleIJNS5_1CILi2EEENS7_ILi1EEES9_EEENS6_IJNS7_ILi128EEENS7_ILi112EEENS7_ILi192EEEEEELi192ENS_6half_tEfNS_4arch4Sm90ELb0ELb0ELb0ELb0ELb0ELb0ELb0ELb1ELb1ELb1ELb0ELb0EEENS1_21CollectiveEpilogueFwdINS6_IJSB_SD_SC_EEESA_SF_SH_Li256ELb0ELb1ELb0ELb0EEENS1_29StaticPersistentTileSchedulerILb0EEEEEEEEEvNT_6ParamsE)
        /*050c*/ 	.word	0x00000000


	//----- nvinfo : EIATTR_MIN_STACK_SIZE
	.align		4
.L_226:
        /*0510*/ 	.byte	0x04, 0x12
        /*0512*/ 	.short	(.L_228 - .L_227)
	.align		4
.L_227:
        /*0514*/ 	.word	index@(_ZN7cutlass13device_kernelIN5flash11enable_sm90INS1_16FlashAttnFwdSm90INS1_25CollectiveMainloopFwdSm90ILi2EN4cute5tupleIJNS5_1CILi1EEES8_S8_EEENS6_IJNS7_ILi128EEENS7_ILi112EEENS7_ILi192EEEEEELi192ENS_6half_tEfNS_4arch4Sm90ELb0ELb0ELb0ELb1ELb0ELb0ELb0ELb1ELb1ELb1ELb0ELb0EEENS1_21CollectiveEpilogueFwdINS6_IJSA_SC_SB_EEES9_SE_SG_Li256ELb1ELb1ELb0ELb0EEENS1_36VarlenDynamicPersistentTileSchedulerILi128ELi112ELi256ELi128ELb0ELb1ELb1ELb0ELb1ELb1EEEEEEEEEvNT_6ParamsE)
        /*0518*/ 	.word	0x00000000


	//----- nvinfo : EIATTR_MIN_STACK_SIZE
	.align		4
.L_228:
        /*051c*/ 	.byte	0x04, 0x12
        /*051e*/ 	.short	(.L_230 - .L_229)
	.align		4
.L_229:
        /*0520*/ 	.word	index@(_ZN7cutlass13device_kernelIN5flash11enable_sm90INS1_16FlashAttnFwdSm90INS1_25CollectiveMainloopFwdSm90ILi2EN4cute5tupleIJNS5_1CILi1EEES8_S8_EEENS6_IJNS7_ILi128EEENS7_ILi112EEENS7_ILi192EEEEEELi192ENS_6half_tEfNS_4arch4Sm90ELb0ELb0ELb0ELb1ELb0ELb1ELb0ELb1ELb1ELb1ELb0ELb0EEENS1_21CollectiveEpilogueFwdINS6_IJSA_SC_SB_EEES9_SE_SG_Li256ELb1ELb1ELb0ELb0EEENS1_36VarlenDynamicPersistentTileSchedulerILi128ELi112ELi256ELi128ELb0ELb1ELb1ELb0ELb1ELb1EEEEEEEEEvNT_6ParamsE)
        /*0524*/ 	.word	0x00000000


	//----- nvinfo : EIATTR_MIN_STACK_SIZE
	.align		4
.L_230:
        /*0528*/ 	.byte	0x04, 0x12
        /*052a*/ 	.short	(.L_232 - .L_231)
	.align		4
.L_231:
        /*052c*/ 	.word	index@(_ZN7cutlass13device_kernelIN5flash11enable_sm90INS1_16FlashAttnFwdSm90INS1_25CollectiveMainloopFwdSm90ILi2EN4cute5tupleIJNS5_1CILi1EEES8_S8_EEENS6_IJNS7_ILi128EEENS7_ILi96EEENS7_ILi192EEEEEELi192ENS_6half_tEfNS_4arch4Sm90ELb0ELb1ELb0ELb0ELb0ELb0ELb0ELb1ELb1ELb1ELb0ELb0EEENS1_21CollectiveEpilogueFwdINS6_IJSA_SC_SB_EEES9_SE_SG_Li256ELb0ELb1ELb0ELb0EEENS1_30DynamicPersistentTileSchedulerILi256ELi128ELb0ELb1ELb1EEEEEEEEEvNT_6ParamsE)
        /*0530*/ 	.word	0x00000000


	//----- nvinfo : EIATTR_MIN_STACK_SIZE
	.align		4
.L_232:
        /*0534*/ 	.byte	0x04, 0x12
        /*0536*/ 	.short	(.L_234 - .L_233)
	.align		4
.L_233:
        /*0538*/ 	.word	index@(_ZN7cutlass13device_kernelIN5flash11enable_sm90INS1_16FlashAttnFwdSm90INS1_25CollectiveMainloopFwdSm90ILi2EN4cute5tupleIJNS5_1CILi1EEES8_S8_EEENS6_IJNS7_ILi128EEENS7_ILi96EEENS7_ILi192EEEEEELi192ENS_6half_tEfNS_4arch4Sm90ELb0ELb1ELb0ELb1ELb0ELb0ELb0ELb1ELb1ELb1ELb0ELb0EEENS1_21CollectiveEpilogueFwdINS6_IJSA_SC_SB_EEES9_SE_SG_Li256ELb1ELb1ELb0ELb0EEENS1_36VarlenDynamicPersistentTileSchedulerILi128ELi96ELi256ELi128ELb0ELb1ELb1ELb1ELb0ELb1EEEEEEEEEvNT_6ParamsE)
        /*053c*/ 	.word	0x00000000


	//----- nvinfo : EIATTR_MIN_STACK_SIZE
	.align		4
.L_234:
        /*0540*/ 	.byte	0x04, 0x12
        /*0542*/ 	.short	(.L_236 - .L_235)
	.align		4
.L_235:
        /*0544*/ 	.word	index@(_ZN7cutlass13device_kernelIN5flash11enable_sm90INS1_16FlashAttnFwdSm90INS1_25CollectiveMainloopFwdSm90ILi2EN4cute5tupleIJNS5_1CILi1EEES8_S8_EEENS6_IJNS7_ILi128EEENS7_ILi96EEENS7_ILi192EEEEEELi192ENS_6half_tEfNS_4arch4Sm90ELb0ELb1ELb0ELb1ELb0ELb1ELb0ELb1ELb1ELb1ELb0ELb0EEENS1_21CollectiveEpilogueFwdINS6_IJSA_SC_SB_EEES9_SE_SG_Li256ELb1ELb1ELb0ELb0EEENS1_36VarlenDynamicPersistentTileSchedulerILi128ELi96ELi256ELi128ELb0ELb1ELb1ELb1ELb0ELb1EEEEEEEEEvNT_6ParamsE)
        /*0548*/ 	.word	0x00000000


	//----- nvinfo : EIATTR_MIN_STACK_SIZE
	.align		4
.L_236:
        /*054c*/ 	.byte	0x04, 0x12
        /*054e*/ 	.short	(.L_238 - .L_237)
	.align		4
.L_237:
        /*0550*/ 	.word	index@(_ZN7cutlass13device_kernelIN5flash11enable_sm90INS1_16FlashAttnFwdSm90INS1_25CollectiveMainloopFwdSm90ILi2EN4cute5tupleIJNS5_1CILi1EEES8_S8_EEENS6_IJNS7_ILi128EEENS7_ILi112EEENS7_ILi192EEEEEELi192ENS_6half_tEfNS_4arch4Sm90ELb1ELb0ELb0ELb0ELb0ELb0ELb0ELb1ELb1ELb1ELb0ELb0EEENS1_21CollectiveEpilogueFwdINS6_IJSA_SC_SB_EEES9_SE_SG_Li256ELb0ELb1ELb0ELb0EEENS1_30DynamicPersistentTileSchedulerILi256ELi128ELb0ELb1ELb1EEEEEEEEEvNT_6ParamsE)
        /*0554*/ 	.word	0x00000000


	//----- nvinfo : EIATTR_MIN_STACK_SIZE
	.align		4
.L_238:
        /*0558*/ 	.byte	0x04, 0x12
        /*055a*/ 	.short	(.L_240 - .L_239)
	.align		4
.L_239:
        /*055c*/ 	.word	index@(_ZN7cutlass13device_kernelIN5flash11enable_sm90INS1_16FlashAttnFwdSm90INS1_25CollectiveMainloopFwdSm90ILi2EN4cute5tupleIJNS5_1CILi1EEES8_S8_EEENS6_IJNS7_ILi128EEENS7_ILi112EEENS7_ILi192EEEEEELi192ENS_6half_tEfNS_4arch4Sm90ELb1ELb0ELb0ELb1ELb0ELb0ELb0ELb1ELb1ELb1ELb0ELb0EEENS1_21CollectiveEpilogueFwdINS6_IJSA_SC_SB_EEES9_SE_SG_Li256ELb1ELb1ELb0ELb0EEENS1_36VarlenDynamicPersistentTileSchedulerILi128ELi112ELi256ELi128ELb0ELb1ELb1ELb1ELb1ELb1EEEEEEEEEvNT_6ParamsE)
        /*0560*/ 	.word	0x00000000


	//----- nvinfo : EIATTR_MIN_STACK_SIZE
	.align		4
.L_240:
        /*0564*/ 	.byte	0x04, 0x12
        /*0566*/ 	.short	(.L_242 - .L_241)
	.align		4
.L_241:
        /*0568*/ 	.word	index@(_ZN7cutlass13device_kernelIN5flash11enable_sm90INS1_16FlashAttnFwdSm90INS1_25CollectiveMainloopFwdSm90ILi2EN4cute5tupleIJNS5_1CILi1EEES8_S8_EEENS6_IJNS7_ILi128EEENS7_ILi112EEENS7_ILi192EEEEEELi192ENS_6half_tEfNS_4arch4Sm90ELb1ELb0ELb0ELb1ELb0ELb1ELb0ELb1ELb1ELb1ELb0ELb0EEENS1_21CollectiveEpilogueFwdINS6_IJSA_SC_SB_EEES9_SE_SG_Li256ELb1ELb1ELb0ELb0EEENS1_36VarlenDynamicPersistentTileSchedulerILi128ELi112ELi256ELi128ELb0ELb1ELb1ELb1ELb1ELb1EEEEEEEEEvNT_6ParamsE)
        /*056c*/ 	.word	0x00000000


	//----- nvinfo : EIATTR_MIN_STACK_SIZE
	.align		4
.L_242:
        /*0570*/ 	.byte	0x04, 0x12
        /*0572*/ 	.short	(.L_244 - .L_243)
	.align		4
.L_243:
        /*0574*/ 	.word	index@(_ZN7cutlass13device_kernelIN5flash11enable_sm90INS1_16FlashAttnFwdSm90INS1_25CollectiveMainloopFwdSm90ILi2EN4cute5tupleIJNS5_1CILi1EEES8_S8_EEENS6_IJNS7_ILi128EEENS7_ILi176EEESA_EEELi128ENS_6half_tEfNS_4arch4Sm90ELb0ELb0ELb0ELb0ELb0ELb0ELb0ELb1ELb1ELb1ELb0ELb0EEENS1_21CollectiveEpilogueFwdINS6_IJSA_SA_SB_EEES9_SD_SF_Li256ELb0ELb1ELb0ELb0EEENS1_29StaticPersistentTileSchedulerILb0EEEEEEEEEvNT_6ParamsE)
        /*0578*/ 	.word	0x00000000


	//----- nvinfo : EIATTR_MIN_STACK_SIZE
	.align		4
.L_244:
        /*057c*/ 	.byte	0x04, 0x12
        /*057e*/ 	.short	(.L_246 - .L_245)
	.align		4
.L_245:
        /*0580*/ 	.word	index@(_ZN7cutlass13device_kernelIN5flash11enable_sm90INS1_16FlashAttnFwdSm90INS1_25CollectiveMainloopFwdSm90ILi2EN4cute5tupleIJNS5_1CILi2EEENS7_ILi1EEES9_EEENS6_IJNS7_ILi128EEENS7_ILi176EEESB_EEELi128ENS_6half_tEfNS_4arch4Sm90ELb0ELb0ELb0ELb0ELb0ELb0ELb0ELb1ELb1ELb1ELb0ELb0EEENS1_21CollectiveEpilogueFwdINS6_IJSB_SB_SC_EEESA_SE_SG_Li256ELb0ELb1ELb0ELb0EEENS1_29StaticPersistentTileSchedulerILb0EEEEEEEEEvNT_6ParamsE)
        /*0584*/ 	.word	0x00000000


	//----- nvinfo : EIATTR_MIN_STACK_SIZE
	.align		4
.L_246:
        /*0588*/ 	.byte	0x04, 0x12
        /*058a*/ 	.short	(.L_248 - .L_247)
	.align		4
.L_247:
        /*058c*/ 	.word	index@(_ZN7cutlass13device_kernelIN5flash11enable_sm90INS1_16FlashAttnFwdSm90INS1_25CollectiveMainloopFwdSm90ILi2EN4cute5tupleIJNS5_1CILi1EEES8_S8_EEENS6_IJNS7_ILi128EEENS7_ILi176EEESA_EEELi128ENS_6half_tEfNS_4arch4Sm90ELb0ELb0ELb0ELb1ELb0ELb0ELb0ELb1ELb1ELb1ELb0ELb0EEENS1_21CollectiveEpilogueFwdINS6_IJSA_SA_SB_EEES9_SD_SF_Li256ELb1ELb1ELb0ELb0EEENS1_36VarlenDynamicPersistentTileSchedulerILi128ELi176ELi256ELi128ELb0ELb1ELb1ELb0ELb1ELb1EEEEEEEEEvNT_6ParamsE)
        /*0590*/ 	.word	0x00000000


	//----- nvinfo : EIATTR_MIN_STACK_SIZE
	.align		4
.L_248:
        /*0594*/ 	.byte	0x04, 0x12
        /*0596*/ 	.short	(.L_250 - .L_249)
	.align		4
.L_249:
        /*0598*/ 	.word	index@(_ZN7cutlass13device_kernelIN5flash11enable_sm90INS1_16FlashAttnFwdSm90INS1_25CollectiveMainloopFwdSm90ILi2EN4cute5tupleIJNS5_1CILi1EEES8_S8_EEENS6_IJNS7_ILi128EEENS7_ILi176EEESA_EEELi128ENS_6half_tEfNS_4arch4Sm90ELb0ELb0ELb0ELb1ELb0ELb1ELb0ELb1ELb1ELb1ELb0ELb0EEENS1_21CollectiveEpilogueFwdINS6_IJSA_SA_SB_EEES9_SD_SF_Li256ELb1ELb1ELb0ELb0EEENS1_36VarlenDynamicPersistentTileSchedulerILi128ELi176ELi256ELi128ELb0ELb1ELb1ELb0ELb1ELb1EEEEEEEEEvNT_6ParamsE)
        /*059c*/ 	.word	0x00000000


	//----- nvinfo : EIATTR_MIN_STACK_SIZE
	.align		4
.L_250:
        /*05a0*/ 	.byte	0x04, 0x12
        /*05a2*/ 	.short	(.L_252 - .L_251)
	.align		4
.L_251:
        /*05a4*/ 	.word	index@(_ZN7cutlass13device_kernelIN5flash11enable_sm90INS1_16FlashAttnFwdSm90INS1_25CollectiveMainloopFwdSm90ILi2EN4cute5tupleIJNS5_1CILi1EEES8_S8_EEENS6_IJNS7_ILi128EEESA_SA_EEELi128ENS_6half_tEfNS_4arch4Sm90ELb0ELb1ELb0ELb0ELb0ELb0ELb0ELb1ELb1ELb1ELb0ELb0EEENS1_21CollectiveEpilogueFwdISB_S9_SC_SE_Li256ELb0ELb1ELb0ELb0EEENS1_30DynamicPersistentTileSchedulerILi256ELi128ELb0ELb1ELb1EEEEEEEEEvNT_6ParamsE)
        /*05a8*/ 	.word	0x00000000


	//----- nvinfo : EIATTR_MIN_STACK_SIZE
	.align		4
.L_252:
        /*05ac*/ 	.byte	0x04, 0x12
        /*05ae*/ 	.short	(.L_254 - .L_253)
	.align		4
.L_253:
        /*05b0*/ 	.word	index@(_ZN7cutlass13device_kernelIN5flash11enable_sm90INS1_16FlashAttnFwdSm90INS1_25CollectiveMainloopFwdSm90ILi2EN4cute5tupleIJNS5_1CILi1EEES8_S8_EEENS6_IJNS7_ILi128EEESA_SA_EEELi128ENS_6half_tEfNS_4arch4Sm90ELb0ELb1ELb0ELb1ELb0ELb0ELb0ELb1ELb1ELb1ELb0ELb0EEENS1_21CollectiveEpilogueFwdISB_S9_SC_SE_Li256ELb1ELb1ELb0ELb0EEENS1_36VarlenDynamicPersistentTileSchedulerILi128ELi128ELi256ELi128ELb0ELb1ELb1ELb1ELb0ELb1EEEEEEEEEvNT_6ParamsE)
        /*05b4*/ 	.word	0x00000000


	//----- nvinfo : EIATTR_MIN_STACK_SIZE
	.align		4
.L_254:
        /*05b8*/ 	.byte	0x04, 0x12
        /*05ba*/ 	.short	(.L_256 - .L_255)
	.align		4
.L_255:
        /*05bc*/ 	.word	index@(_ZN7cutlass13device_kernelIN5flash11enable_sm90INS1_16FlashAttnFwdSm90INS1_25CollectiveMainloopFwdSm90ILi2EN4cute5tupleIJNS5_1CILi1EEES8_S8_EEENS6_IJNS7_ILi128EEESA_SA_EEELi128ENS_6half_tEfNS_4arch4Sm90ELb0ELb1ELb0ELb1ELb0ELb1ELb0ELb1ELb1ELb1ELb0ELb0EEENS1_21CollectiveEpilogueFwdISB_S9_SC_SE_Li256ELb1ELb1ELb0ELb0EEENS1_36VarlenDynamicPersistentTileSchedulerILi128ELi128ELi256ELi128ELb0ELb1ELb1ELb1ELb0ELb1EEEEEEEEEvNT_6ParamsE)
        /*05c0*/ 	.word	0x00000000


	//----- nvinfo : EIATTR_MIN_STACK_SIZE
	.align		4
.L_256:
        /*05c4*/ 	.byte	0x04, 0x12
        /*05c6*/ 	.short	(.L_258 - .L_257)
	.align		4
.L_257:
        /*05c8*/ 	.word	index@(_ZN7cutlass13device_kernelIN5flash11enable_sm90INS1_16FlashAttnFwdSm90INS1_25CollectiveMainloopFwdSm90ILi2EN4cute5tupleIJNS5_1CILi1EEES8_S8_EEENS6_IJNS7_ILi128EEESA_SA_EEELi128ENS_6half_tEfNS_4arch4Sm90ELb1ELb0ELb0ELb0ELb0ELb0ELb0ELb1ELb1ELb1ELb0ELb0EEENS1_21CollectiveEpilogueFwdISB_S9_SC_SE_Li256ELb0ELb1ELb0ELb0EEENS1_30DynamicPersistentTileSchedulerILi256ELi128ELb0ELb1ELb1EEEEEEEEEvNT_6ParamsE)
        /*05cc*/ 	.word	0x00000000


	//----- nvinfo : EIATTR_MIN_STACK_SIZE
	.align		4
.L_258:
        /*05d0*/ 	.byte	0x04, 0x12
        /*05d2*/ 	.short	(.L_260 - .L_259)
	.align		4
.L_259:
        /*05d4*/ 	.word	index@(_ZN7cutlass13device_kernelIN5flash11enable_sm90INS1_16FlashAttnFwdSm90INS1_25CollectiveMainloopFwdSm90ILi2EN4cute5tupleIJNS5_1CILi1EEES8_S8_EEENS6_IJNS7_ILi128EEESA_SA_EEELi128ENS_6half_tEfNS_4arch4Sm90ELb1ELb0ELb0ELb1ELb0ELb0ELb0ELb1ELb1ELb1ELb0ELb0EEENS1_21CollectiveEpilogueFwdISB_S9_SC_SE_Li256ELb1ELb1ELb0ELb0EEENS1_36VarlenDynamicPersistentTileSchedulerILi128ELi128ELi256ELi128ELb0ELb1ELb1ELb1ELb1ELb1EEEEEEEEEvNT_6ParamsE)
        /*05d8*/ 	.word	0x00000000


	//----- nvinfo : EIATTR_MIN_STACK_SIZE
	.align		4
.L_260:
        /*05dc*/ 	.byte	0x04, 0x12
        /*05de*/ 	.short	(.L_262 - .L_261)
	.align		4
.L_261:
        /*05e0*/ 	.word	index@(_ZN7cutlass13device_kernelIN5flash11enable_sm90INS1_16FlashAttnFwdSm90INS1_25CollectiveMainloopFwdSm90ILi2EN4cute5tupleIJNS5_1CILi1EEES8_S8_EEENS6_IJNS7_ILi128EEESA_SA_EEELi128ENS_6half_tEfNS_4arch4Sm90ELb1ELb0ELb0ELb1ELb0ELb1ELb0ELb1ELb1ELb1ELb0ELb0EEENS1_21CollectiveEpilogueFwdISB_S9_SC_SE_Li256ELb1ELb1ELb0ELb0EEENS1_36VarlenDynamicPersistentTileSchedulerILi128ELi128ELi256ELi128ELb0ELb1ELb1ELb1ELb1ELb1EEEEEEEEEvNT_6ParamsE)
        /*05e4*/ 	.word	0x00000000


	//----- nvinfo : EIATTR_MIN_STACK_SIZE
	.align		4
.L_262:
        /*05e8*/ 	.byte	0x04, 0x12
        /*05ea*/ 	.short	(.L_264 - .L_263)
	.align		4
.L_263:
        /*05ec*/ 	.word	index@(_ZN7cutlass13device_kernelIN5flash11enable_sm90INS1_16FlashAttnFwdSm90INS1_25CollectiveMainloopFwdSm90ILi2EN4cute5tupleIJNS5_1CILi1EEES8_S8_EEENS6_IJNS7_ILi192EEENS7_ILi144EEENS7_ILi96EEEEEELi96ENS_6half_tEfNS_4arch4Sm90ELb0ELb0ELb0ELb0ELb0ELb0ELb0ELb0ELb1ELb1ELb0ELb0EEENS1_21CollectiveEpilogueFwdINS6_IJSA_SC_SB_EEES9_SE_SG_Li384ELb0ELb1ELb0ELb0EEENS1_29StaticPersistentTileSchedulerILb0EEEEEEEEEvNT_6ParamsE)
        /*05f0*/ 	.word	0x00000000


	//----- nvinfo : EIATTR_MIN_STACK_SIZE
	.align		4
.L_264:
        /*05f4*/ 	.byte	0x04, 0x12
        /*05f6*/ 	.short	(.L_266 - .L_265)
	.align		4
.L_265:
        /*05f8*/ 	.word	index@(_ZN7cutlass13device_kernelIN5flash11enable_sm90INS1_16FlashAttnFwdSm90INS1_25CollectiveMainloopFwdSm90ILi2EN4cute5tupleIJNS5_1CILi1EEES8_S8_EEENS6_IJNS7_ILi192EEENS7_ILi144EEENS7_ILi96EEEEEELi96ENS_6half_tEfNS_4arch4Sm90ELb0ELb0ELb0ELb1ELb0ELb0ELb0ELb0ELb1ELb1ELb0ELb0EEENS1_21CollectiveEpilogueFwdINS6_IJSA_SC_SB_EEES9_SE_SG_Li384ELb1ELb1ELb0ELb0EEENS1_36VarlenDynamicPersistentTileSchedulerILi192ELi144ELi384ELi128ELb0ELb1ELb1ELb0ELb1ELb1EEEEEEEEEvNT_6ParamsE)
        /*05fc*/ 	.word	0x00000000


	//----- nvinfo : EIATTR_MIN_STACK_SIZE
	.align		4
.L_266:
        /*0600*/ 	.byte	0x04, 0x12
        /*0602*/ 	.short	(.L_268 - .L_267)
	.align		4
.L_267:
        /*0604*/ 	.word	index@(_ZN7cutlass13device_kernelIN5flash11enable_sm90INS1_16FlashAttnFwdSm90INS1_25CollectiveMainloopFwdSm90ILi2EN4cute5tupleIJNS5_1CILi1EEES8_S8_EEENS6_IJNS7_ILi192EEENS7_ILi144EEENS7_ILi96EEEEEELi96ENS_6half_tEfNS_4arch4Sm90ELb0ELb0ELb0ELb1ELb0ELb1ELb0ELb0ELb1ELb1ELb0ELb0EEENS1_21CollectiveEpilogueFwdINS6_IJSA_SC_SB_EEES9_SE_SG_Li384ELb1ELb1ELb0ELb0EEENS1_36VarlenDynamicPersistentTileSchedulerILi192ELi144ELi384ELi128ELb0ELb1ELb1ELb0ELb1ELb1EEEEEEEEEvNT_6ParamsE)
        /*0608*/ 	.word	0x00000000


	//----- nvinfo : EIATTR_MIN_STACK_SIZE
	.align		4
.L_268:
        /*060c*/ 	.byte	0x04, 0x12
        /*060e*/ 	.short	(.L_270 - .L_269)
	.align		4
.L_269:
        /*0610*/ 	.word	index@(_ZN7cutlass13device_kernelIN5flash11enable_sm90INS1_16FlashAttnFwdSm90INS1_25CollectiveMainloopFwdSm90ILi2EN4cute5tupleIJNS5_1CILi1EEES8_S8_EEENS6_IJNS7_ILi192EEENS7_ILi128EEENS7_ILi96EEEEEELi96ENS_6half_tEfNS_4arch4Sm90ELb0ELb1ELb0ELb0ELb0ELb0ELb0ELb0ELb1ELb1ELb0ELb0EEENS1_21CollectiveEpilogueFwdINS6_IJSA_SC_SB_EEES9_SE_SG_Li384ELb0ELb1ELb0ELb0EEENS1_30DynamicPersistentTileSchedulerILi384ELi128ELb0ELb1ELb1EEEEEEEEEvNT_6ParamsE)
        /*0614*/ 	.word	0x00000000


	//----- nvinfo : EIATTR_MIN_STACK_SIZE
	.align		4
.L_270:
        /*0618*/ 	.byte	0x04, 0x12
        /*061a*/ 	.short	(.L_272 - .L_271)
	.align		4
.L_271:
        /*061c*/ 	.word	index@(_ZN7cutlass13device_kernelIN5flash11enable_sm90INS1_16FlashAttnFwdSm90INS1_25CollectiveMainloopFwdSm90ILi2EN4cute5tupleIJNS5_1CILi1EEES8_S8_EEENS6_IJNS7_ILi192EEENS7_ILi128EEENS7_ILi96EEEEEELi96ENS_6half_tEfNS_4arch4Sm90ELb0ELb1ELb0ELb1ELb0ELb0ELb0ELb0ELb1ELb1ELb0ELb0EEENS1_21CollectiveEpilogueFwdINS6_IJSA_SC_SB_EEES9_SE_SG_Li384ELb1ELb1ELb0ELb0EEENS1_36VarlenDynamicPersistentTileSchedulerILi192ELi128ELi384ELi128ELb0ELb1ELb1ELb1ELb0ELb1EEEEEEEEEvNT_6ParamsE)
        /*0620*/ 	.word	0x00000000


	//----- nvinfo : EIATTR_MIN_STACK_SIZE
	.align		4
.L_272:
        /*0624*/ 	.byte	0x04, 0x12
        /*0626*/ 	.short	(.L_274 - .L_273)
	.align		4
.L_273:
        /*0628*/ 	.word	index@(_ZN7cutlass13device_kernelIN5flash11enable_sm90INS1_16FlashAttnFwdSm90INS1_25CollectiveMainloopFwdSm90ILi2EN4cute5tupleIJNS5_1CILi1EEES8_S8_EEENS6_IJNS7_ILi192EEENS7_ILi128EEENS7_ILi96EEEEEELi96ENS_6half_tEfNS_4arch4Sm90ELb0ELb1ELb0ELb1ELb0ELb1ELb0ELb0ELb1ELb1ELb0ELb0EEENS1_21CollectiveEpilogueFwdINS6_IJSA_SC_SB_EEES9_SE_SG_Li384ELb1ELb1ELb0ELb0EEENS1_36VarlenDynamicPersistentTileSchedulerILi192ELi128ELi384ELi128ELb0ELb1ELb1ELb1ELb0ELb1EEEEEEEEEvNT_6ParamsE)
        /*062c*/ 	.word	0x00000000


	//----- nvinfo : EIATTR_MIN_STACK_SIZE
	.align		4
.L_274:
        /*0630*/ 	.byte	0x04, 0x12
        /*0632*/ 	.short	(.L_276 - .L_275)
	.align		4
.L_275:
        /*0634*/ 	.word	index@(_ZN7cutlass13device_kernelIN5flash11enable_sm90INS1_16FlashAttnFwdSm90INS1_25CollectiveMainloopFwdSm90ILi2EN4cute5tupleIJNS5_1CILi1EEES8_S8_EEENS6_IJNS7_ILi192EEENS7_ILi144EEENS7_ILi96EEEEEELi96ENS_6half_tEfNS_4arch4Sm90ELb1ELb0ELb0ELb0ELb0ELb0ELb0ELb0ELb1ELb1ELb0ELb0EEENS1_21CollectiveEpilogueFwdINS6_IJSA_SC_SB_EEES9_SE_SG_Li384ELb0ELb1ELb0ELb0EEENS1_30DynamicPersistentTileSchedulerILi384ELi128ELb0ELb1ELb1EEEEEEEEEvNT_6ParamsE)
        /*0638*/ 	.word	0x00000000


	//----- nvinfo : EIATTR_MIN_STACK_SIZE
	.align		4
.L_276:
        /*063c*/ 	.byte	0x04, 0x12
        /*063e*/ 	.short	(.L_278 - .L_277)
	.align		4
.L_277:
        /*0640*/ 	.word	index@(_ZN7cutlass13device_kernelIN5flash11enable_sm90INS1_16FlashAttnFwdSm90INS1_25CollectiveMainloopFwdSm90ILi2EN4cute5tupleIJNS5_1CILi1EEES8_S8_EEENS6_IJNS7_ILi192EEENS7_ILi144EEENS7_ILi96EEEEEELi96ENS_6half_tEfNS_4arch4Sm90ELb1ELb0ELb0ELb1ELb0ELb0ELb0ELb0ELb1ELb1ELb0ELb0EEENS1_21CollectiveEpilogueFwdINS6_IJSA_SC_SB_EEES9_SE_SG_Li384ELb1ELb1ELb0ELb0EEENS1_36VarlenDynamicPersistentTileSchedulerILi192ELi144ELi384ELi128ELb0ELb1ELb1ELb1ELb1ELb1EEEEEEEEEvNT_6ParamsE)
        /*0644*/ 	.word	0x00000000


	//----- nvinfo : EIATTR_MIN_STACK_SIZE
	.align		4
.L_278:
        /*0648*/ 	.byte	0x04, 0x12
        /*064a*/ 	.short	(.L_280 - .L_279)
	.align		4
.L_279:
        /*064c*/ 	.word	index@(_ZN7cutlass13device_kernelIN5flash11enable_sm90INS1_16FlashAttnFwdSm90INS1_25CollectiveMainloopFwdSm90ILi2EN4cute5tupleIJNS5_1CILi1EEES8_S8_EEENS6_IJNS7_ILi192EEENS7_ILi144EEENS7_ILi96EEEEEELi96ENS_6half_tEfNS_4arch4Sm90ELb1ELb0ELb0ELb1ELb0ELb1ELb0ELb0ELb1ELb1ELb0ELb0EEENS1_21CollectiveEpilogueFwdINS6_IJSA_SC_SB_EEES9_SE_SG_Li384ELb1ELb1ELb0ELb0EEENS1_36VarlenDynamicPersistentTileSchedulerILi192ELi144ELi384ELi128ELb0ELb1ELb1ELb1ELb1ELb1EEEEEEEEEvNT_6ParamsE)
        /*0650*/ 	.word	0x00000000


	//----- nvinfo : EIATTR_MIN_STACK_SIZE
	.align		4
.L_280:
        /*0654*/ 	.byte	0x04, 0x12
        /*0656*/ 	.short	(.L_282 - .L_281)
	.align		4
.L_281:
        /*0658*/ 	.word	index@(_ZN7cutlass13device_kernelIN5flash11enable_sm90INS1_16FlashAttnFwdSm90INS1_25CollectiveMainloopFwdSm90ILi2EN4cute5tupleIJNS5_1CILi1EEES8_S8_EEENS6_IJNS7_ILi192EEESA_NS7_ILi64EEEEEELi64ENS_6half_tEfNS_4arch4Sm90ELb0ELb0ELb0ELb0ELb0ELb0ELb0ELb0ELb1ELb1ELb0ELb0EEENS1_21CollectiveEpilogueFwdINS6_IJSA_SB_SA_EEES9_SD_SF_Li384ELb0ELb1ELb0ELb0EEENS1_29StaticPersistentTileSchedulerILb0EEEEEEEEEvNT_6ParamsE)
        /*065c*/ 	.word	0x00000000


	//----- nvinfo : EIATTR_MIN_STACK_SIZE
	.align		4
.L_282:
        /*0660*/ 	.byte	0x04, 0x12
        /*0662*/ 	.short	(.L_284 - .L_283)
	.align		4
.L_283:
        /*0664*/ 	.word	index@(_ZN7cutlass13device_kernelIN5flash11enable_sm90INS1_16FlashAttnFwdSm90INS1_25CollectiveMainloopFwdSm90ILi2EN4cute5tupleIJNS5_1CILi1EEES8_S8_EEENS6_IJNS7_ILi192EEESA_NS7_ILi64EEEEEELi64ENS_6half_tEfNS_4arch4Sm90ELb0ELb0ELb0ELb1ELb0ELb0ELb0ELb0ELb1ELb1ELb0ELb0EEENS1_21CollectiveEpilogueFwdINS6_IJSA_SB_SA_EEES9_SD_SF_Li384ELb1ELb1ELb0ELb0EEENS1_36VarlenDynamicPersistentTileSchedulerILi192ELi192ELi384ELi128ELb0ELb1ELb1ELb0ELb1ELb1EEEEEEEEEvNT_6ParamsE)
        /*0668*/ 	.word	0x00000000


	//----- nvinfo : EIATTR_MIN_STACK_SIZE
	.align		4
.L_284:
        /*066c*/ 	.byte	0x04, 0x12
        /*066e*/ 	.short	(.L_286 - .L_285)
	.align		4
.L_285:
        /*0670*/ 	.word	index@(_ZN7cutlass13device_kernelIN5flash11enable_sm90INS1_16FlashAttnFwdSm90INS1_25CollectiveMainloopFwdSm90ILi2EN4cute5tupleIJNS5_1CILi1EEES8_S8_EEENS6_IJNS7_ILi192EEESA_NS7_ILi64EEEEEELi64ENS_6half_tEfNS_4arch4Sm90ELb0ELb0ELb0ELb1ELb0ELb1ELb0ELb0ELb1ELb1ELb0ELb0EEENS1_21CollectiveEpilogueFwdINS6_IJSA_SB_SA_EEES9_SD_SF_Li384ELb1ELb1ELb0ELb0EEENS1_36VarlenDynamicPersistentTileSchedulerILi192ELi192ELi384ELi128ELb0ELb1ELb1ELb0ELb1ELb1EEEEEEEEEvNT_6ParamsE)
        /*0674*/ 	.word	0x00000000


	//----- nvinfo : EIATTR_MIN_STACK_SIZE
	.align		4
.L_286:
        /*0678*/ 	.byte	0x04, 0x12
        /*067a*/ 	.short	(.L_288 - .L_287)
	.align		4
.L_287:
        /*067c*/ 	.word	index@(_ZN7cutlass13device_kernelIN5flash11enable_sm90INS1_16FlashAttnFwdSm90INS1_25CollectiveMainloopFwdSm90ILi2EN4cute5tupleIJNS5_1CILi1EEES8_S8_EEENS6_IJNS7_ILi192EEENS7_ILi128EEENS7_ILi64EEEEEELi64ENS_6half_tEfNS_4arch4Sm90ELb0ELb1ELb0ELb0ELb0ELb0ELb0ELb1ELb1ELb1ELb0ELb0EEENS1_21CollectiveEpilogueFwdINS6_IJSA_SC_SB_EEES9_SE_SG_Li384ELb0ELb1ELb0ELb0EEENS1_30DynamicPersistentTileSchedulerILi384ELi128ELb0ELb1ELb1EEEEEEEEEvNT_6ParamsE)
        /*0680*/ 	.word	0x00000000


	//----- nvinfo : EIATTR_MIN_STACK_SIZE
	.align		4
.L_288:
        /*0684*/ 	.byte	0x04, 0x12
        /*0686*/ 	.short	(.L_290 - .L_289)
	.align		4
.L_289:
        /*0688*/ 	.word	index@(_ZN7cutlass13device_kernelIN5flash11enable_sm90INS1_16FlashAttnFwdSm90INS1_25CollectiveMainloopFwdSm90ILi2EN4cute5tupleIJNS5_1CILi1EEES8_S8_EEENS6_IJNS7_ILi192EEENS7_ILi128EEENS7_ILi64EEEEEELi64ENS_6half_tEfNS_4arch4Sm90ELb0ELb1ELb0ELb1ELb0ELb0ELb0ELb1ELb1ELb1ELb0ELb0EEENS1_21CollectiveEpilogueFwdINS6_IJSA_SC_SB_EEES9_SE_SG_Li384ELb1ELb1ELb0ELb0EEENS1_36VarlenDynamicPersistentTileSchedulerILi192ELi128ELi384ELi128ELb0ELb1ELb1ELb1ELb0ELb1EEEEEEEEEvNT_6ParamsE)
        /*068c*/ 	.word	0x00000000


	//----- nvinfo : EIATTR_MIN_STACK_SIZE
	.align		4
.L_290:
        /*0690*/ 	.byte	0x04, 0x12
        /*0692*/ 	.short	(.L_292 - .L_291)
	.align		4
.L_291:
        /*0694*/ 	.word	index@(_ZN7cutlass13device_kernelIN5flash11enable_sm90INS1_16FlashAttnFwdSm90INS1_25CollectiveMainloopFwdSm90ILi2EN4cute5tupleIJNS5_1CILi1EEES8_S8_EEENS6_IJNS7_ILi192EEENS7_ILi128EEENS7_ILi64EEEEEELi64ENS_6half_tEfNS_4arch4Sm90ELb0ELb1ELb0ELb1ELb0ELb1ELb0ELb1ELb1ELb1ELb0ELb0EEENS1_21CollectiveEpilogueFwdINS6_IJSA_SC_SB_EEES9_SE_SG_Li384ELb1ELb1ELb0ELb0EEENS1_36VarlenDynamicPersistentTileSchedulerILi192ELi128ELi384ELi128ELb0ELb1ELb1ELb1ELb0ELb1EEEEEEEEEvNT_6ParamsE)
        /*0698*/ 	.word	0x00000000


	//----- nvinfo : EIATTR_MIN_STACK_SIZE
	.align		4
.L_292:
        /*069c*/ 	.byte	0x04, 0x12
        /*069e*/ 	.short	(.L_294 - .L_293)
	.align		4
.L_293:
        /*06a0*/ 	.word	index@(_ZN7cutlass13device_kernelIN5flash11enable_sm90INS1_16FlashAttnFwdSm90INS1_25CollectiveMainloopFwdSm90ILi2EN4cute5tupleIJNS5_1CILi1EEES8_S8_EEENS6_IJNS7_ILi192EEENS7_ILi128EEENS7_ILi64EEEEEELi64ENS_6half_tEfNS_4arch4Sm90ELb1ELb0ELb0ELb0ELb0ELb0ELb0ELb1ELb1ELb1ELb0ELb0EEENS1_21CollectiveEpilogueFwdINS6_IJSA_SC_SB_EEES9_SE_SG_Li384ELb0ELb1ELb0ELb0EEENS1_30DynamicPersistentTileSchedulerILi384ELi128ELb0ELb1ELb1EEEEEEEEEvNT_6ParamsE)
        /*06a4*/ 	.word	0x00000000


	//----- nvinfo : EIATTR_MIN_STACK_SIZE
	.align		4
.L_294:
        /*06a8*/ 	.byte	0x04, 0x12
        /*06aa*/ 	.short	(.L_296 - .L_295)
	.align		4
.L_295:
        /*06ac*/ 	.word	index@(_ZN7cutlass13device_kernelIN5flash11enable_sm90INS1_16FlashAttnFwdSm90INS1_25CollectiveMainloopFwdSm90ILi2EN4cute5tupleIJNS5_1CILi1EEES8_S8_EEENS6_IJNS7_ILi192EEENS7_ILi128EEENS7_ILi64EEEEEELi64ENS_6half_tEfNS_4arch4Sm90ELb1ELb0ELb0ELb1ELb0ELb0ELb0ELb1ELb1ELb1ELb0ELb0EEENS1_21CollectiveEpilogueFwdINS6_IJSA_SC_SB_EEES9_SE_SG_Li384ELb1ELb1ELb0ELb0EEENS1_36VarlenDynamicPersistentTileSchedulerILi192ELi128ELi384ELi128ELb0ELb1ELb1ELb1ELb1ELb1EEEEEEEEEvNT_6ParamsE)
        /*06b0*/ 	.word	0x00000000


	//----- nvinfo : EIATTR_MIN_STACK_SIZE
	.align		4
.L_296:
        /*06b4*/ 	.byte	0x04, 0x12
        /*06b6*/ 	.short	(.L_298 - .L_297)
	.align		4
.L_297:
        /*06b8*/ 	.word	index@(_ZN7cutlass13device_kernelIN5flash11enable_sm90INS1_16FlashAttnFwdSm90INS1_25CollectiveMainloopFwdSm90ILi2EN4cute5tupleIJNS5_1CILi1EEES8_S8_EEENS6_IJNS7_ILi192EEENS7_ILi128EEENS7_ILi64EEEEEELi64ENS_6half_tEfNS_4arch4Sm90ELb1ELb0ELb0ELb1ELb0ELb1ELb0ELb1ELb1ELb1ELb0ELb0EEENS1_21CollectiveEpilogueFwdINS6_IJSA_SC_SB_EEES9_SE_SG_Li384ELb1ELb1ELb0ELb0EEENS1_36VarlenDynamicPersistentTileSchedulerILi192ELi128ELi384ELi128ELb0ELb1ELb1ELb1ELb1ELb1EEEEEEEEEvNT_6ParamsE)
        /*06bc*/ 	.word	0x00000000
.L_298:


//--------------------- .nv.compat                --------------------------
	.section	.nv.compat,"",@"SHT_CUDA_COMPAT_INFO"
	.align	4
        /*0000*/ 	.byte	0x02, 0x09, 0x01, 0x00, 0x02, 0x02, 0x01, 0x00, 0x02, 0x05, 0x05, 0x00, 0x03, 0x07, 0x01, 0x01
        /*0010*/ 	.byte	0x02, 0x03, 0x00, 0x00, 0x02, 0x06, 0x01, 0x00, 0x04, 0x0b, 0x08, 0x00, 0x00, 0x00, 0x00, 0x00
        /*0020*/ 	.byte	0x00, 0x00, 0x00, 0x00


//--------------------- .nv.info._ZN7cutlass13device_kernelIN5flash11enable_sm90INS1_16FlashAttnFwdSm90INS1_25CollectiveMainloopFwdSm90ILi2EN4cute5tupleIJNS5_1CILi1EEES8_S8_EEENS6_IJNS7_ILi128EEENS7_ILi80EEENS7_ILi256EEEEEELi256ENS_6half_tEfNS_4arch4Sm90ELb0ELb0ELb0ELb0ELb0ELb0ELb0ELb1ELb1ELb1ELb0ELb0EEENS1_21CollectiveEpilogueFwdINS6_IJSA_SC_SB_EEES9_SE_SG_Li256ELb0ELb1ELb0ELb0EEENS1_29StaticPersistentTileSchedulerILb0EEEEEEEEEvNT_6ParamsE --------------------------
	.section	.nv.info._ZN7cutlass13device_kernelIN5flash11enable_sm90INS1_16FlashAttnFwdSm90INS1_25CollectiveMainloopFwdSm90ILi2EN4cute5tupleIJNS5_1CILi1EEES8_S8_EEENS6_IJNS7_ILi128EEENS7_ILi80EEENS7_ILi256EEEEEELi256ENS_6half_tEfNS_4arch4Sm90ELb0ELb0ELb0ELb0ELb0ELb0ELb0ELb1ELb1ELb1ELb0ELb0EEENS1_21CollectiveEpilogueFwdINS6_IJSA_SC_SB_EEES9_SE_SG_Li256ELb0ELb1ELb0ELb0EEENS1_29StaticPersistentTileSchedulerILb0EEEEEEEEEvNT_6ParamsE,"",@"SHT_CUDA_INFO"
	.sectionflags	@""
	.align	4


	//----- nvinfo : EIATTR_CUDA_API_VERSION
	.align		4
        /*0000*/ 	.byte	0x04, 0x37
        /*0002*/ 	.short	(.L_300 - .L_299)
.L_299:
        /*0004*/ 	.word	0x00000082


	//----- nvinfo : EIATTR_KPARAM_INFO
	.align		4
.L_300:
        /*0008*/ 	.byte	0x04, 0x17
        /*000a*/ 	.short	(.L_302 - .L_301)
.L_301:
        /*000c*/ 	.word	0x00000000
        /*0010*/ 	.short	0x0000
        /*0012*/ 	.short	0x0000
        /*0014*/ 	.byte	0x00, 0xf0, 0x01, 0x28


	//----- nvinfo : EIATTR_SPARSE_MMA_MASK
	.align		4
.L_302:
        /*0018*/ 	.byte	0x03, 0x50
        /*001a*/ 	.short	0x0000


	//----- nvinfo : EIATTR_MAXREG_COUNT
	.align		4
        /*001c*/ 	.byte	0x03, 0x1b
        /*001e*/ 	.short	0x00a8


	//----- nvinfo : EIATTR_MERCURY_ISA_VERSION
	.align		4
        /*0020*/ 	.byte	0x03, 0x5f
        /*0022*/ 	.short	0x0101


	//----- nvinfo : EIATTR_VRC_CTA_INIT_COUNT
	.align		4
        /*0024*/ 	.byte	0x02, 0x4a
	.zero		1
	.zero		1


	//----- nvinfo : EIATTR_EXIT_INSTR_OFFSETS
	.align		4
        /*0028*/ 	.byte	0x04, 0x1c
        /*002a*/ 	.short	(.L_304 - .L_303)


	//   ....[0]....
.L_303:
        /*002c*/ 	.word	0x00000010


	//----- nvinfo : EIATTR_MAX_THREADS
	.align		4
.L_304:
        /*0030*/ 	.byte	0x04, 0x05
        /*0032*/ 	.short	(.L_306 - .L_305)
.L_305:
        /*0034*/ 	.word	0x00000180
        /*0038*/ 	.word	0x00000001
        /*003c*/ 	.word	0x00000001


	//----- nvinfo : EIATTR_CBANK_PARAM_SIZE
	.align		4
.L_306:
        /*0040*/ 	.byte	0x03, 0x19
        /*0042*/ 	.short	0x0a00


	//----- nvinfo : EIATTR_PARAM_CBANK
	.align		4
        /*0044*/ 	.byte	0x04, 0x0a
        /*0046*/ 	.short	(.L_308 - .L_307)
	.align		4
.L_307:
        /*0048*/ 	.word	index@(.nv.constant0._ZN7cutlass13device_kernelIN5flash11enable_sm90INS1_16FlashAttnFwdSm90INS1_25CollectiveMainloopFwdSm90ILi2EN4cute5tupleIJNS5_1CILi1EEES8_S8_EEENS6_IJNS7_ILi128EEENS7_ILi80EEENS7_ILi256EEEEEELi256ENS_6half_tEfNS_4arch4Sm90ELb0ELb0ELb0ELb0ELb0ELb0ELb0ELb1ELb1ELb1ELb0ELb0EEENS1_21CollectiveEpilogueFwdINS6_IJSA_SC_SB_EEES9_SE_SG_Li256ELb0ELb1ELb0ELb0EEENS1_29StaticPersistentTileSchedulerILb0EEEEEEEEEvNT_6ParamsE)
        /*004c*/ 	.short	0x0380
        /*004e*/ 	.short	0x0a00


	//----- nvinfo : EIATTR_SW_WAR
	.align		4
.L_308:
        /*0050*/ 	.byte	0x04, 0x36
        /*0052*/ 	.short	(.L_310 - .L_309)
.L_309:
        /*0054*/ 	.word	0x00000008
.L_310:


//--------------------- .nv.info._ZN7cutlass13device_kernelIN5flash11enable_sm90INS1_16FlashAttnFwdSm90INS1_25CollectiveMainloopFwdSm90ILi2EN4cute5tupleIJNS5_1CILi2EEENS7_ILi1EEES9_EEENS6_IJNS7_ILi128EEENS7_ILi80EEENS7_ILi256EEEEEELi256ENS_6half_tEfNS_4arch4Sm90ELb0ELb0ELb0ELb0ELb0ELb0ELb0ELb1ELb1ELb1ELb0ELb0EEENS1_21CollectiveEpilogueFwdINS6_IJSB_SD_SC_EEESA_SF_SH_Li256ELb0ELb1ELb0ELb0EEENS1_29StaticPersistentTileSchedulerILb0EEEEEEEEEvNT_6ParamsE --------------------------
	.section	.nv.info._ZN7cutlass13device_kernelIN5flash11enable_sm90INS1_16FlashAttnFwdSm90INS1_25CollectiveMainloopFwdSm90ILi2EN4cute5tupleIJNS5_1CILi2EEENS7_ILi1EEES9_EEENS6_IJNS7_ILi128EEENS7_ILi80EEENS7_ILi256EEEEEELi256ENS_6half_tEfNS_4arch4Sm90ELb0ELb0ELb0ELb0ELb0ELb0ELb0ELb1ELb1ELb1ELb0ELb0EEENS1_21CollectiveEpilogueFwdINS6_IJSB_SD_SC_EEESA_SF_SH_Li256ELb0ELb1ELb0ELb0EEENS1_29StaticPersistentTileSchedulerILb0EEEEEEEEEvNT_6ParamsE,"",@"SHT_CUDA_INFO"
	.sectionflags	@""
	.align	4


	//----- nvinfo : EIATTR_CUDA_API_VERSION
	.align		4
        /*0000*/ 	.byte	0x04, 0x37
        /*0002*/ 	.short	(.L_312 - .L_311)
.L_311:
        /*0004*/ 	.word	0x00000082


	//----- nvinfo : EIATTR_KPARAM_INFO
	.align		4
.L_312:
        /*0008*/ 	.byte	0x04, 0x17
        /*000a*/ 	.short	(.L_314 - .L_313)
.L_313:
        /*000c*/ 	.word	0x00000000
        /*0010*/ 	.short	0x0000
        /*0012*/ 	.short	0x0000
        /*0014*/ 	.byte	0x00, 0xf0, 0x01, 0x28


	//----- nvinfo : EIATTR_SPARSE_MMA_MASK
	.align		4
.L_314:
        /*0018*/ 	.byte	0x03, 0x50
        /*001a*/ 	.short	0x0000


	//----- nvinfo : EIATTR_MAXREG_COUNT
	.align		4
        /*001c*/ 	.byte	0x03, 0x1b
        /*001e*/ 	.short	0x00a8


	//----- nvinfo : EIATTR_MERCURY_ISA_VERSION
	.align		4
        /*0020*/ 	.byte	0x03, 0x5f
        /*0022*/ 	.short	0x0101


	//----- nvinfo : EIATTR_VRC_CTA_INIT_COUNT
	.align		4
        /*0024*/ 	.byte	0x02, 0x4a
	.zero		1
	.zero		1


	//----- nvinfo : EIATTR_EXIT_INSTR_OFFSETS
	.align		4
        /*0028*/ 	.byte	0x04, 0x1c
        /*002a*/ 	.short	(.L_316 - .L_315)


	//   ....[0]....
.L_315:
        /*002c*/ 	.word	0x00000010


	//----- nvinfo : EIATTR_MAX_THREADS
	.align		4
.L_316:
        /*0030*/ 	.byte	0x04, 0x05
        /*0032*/ 	.short	(.L_318 - .L_317)
.L_317:
        /*0034*/ 	.word	0x00000180
        /*0038*/ 	.word	0x00000001
        /*003c*/ 	.word	0x00000001


	//----- nvinfo : EIATTR_CBANK_PARAM_SIZE
	.align		4
.L_318:
        /*0040*/ 	.byte	0x03, 0x19
        /*0042*/ 	.short	0x0a00


	//----- nvinfo : EIATTR_PARAM_CBANK
	.align		4
        /*0044*/ 	.byte	0x04, 0x0a
        /*0046*/ 	.short	(.L_320 - .L_319)
	.align		4
.L_319:
        /*0048*/ 	.word	index@(.nv.constant0._ZN7cutlass13device_kernelIN5flash11enable_sm90INS1_16FlashAttnFwdSm90INS1_25CollectiveMainloopFwdSm90ILi2EN4cute5tupleIJNS5_1CILi2EEENS7_ILi1EEES9_EEENS6_IJNS7_ILi128EEENS7_ILi80EEENS7_ILi256EEEEEELi256ENS_6half_tEfNS_4arch4Sm90ELb0ELb0ELb0ELb0ELb0ELb0ELb0ELb1ELb1ELb1ELb0ELb0EEENS1_21CollectiveEpilogueFwdINS6_IJSB_SD_SC_EEESA_SF_SH_Li256ELb0ELb1ELb0ELb0EEENS1_29StaticPersistentTileSchedulerILb0EEEEEEEEEvNT_6ParamsE)
        /*004c*/ 	.short	0x0380
        /*004e*/ 	.short	0x0a00


	//----- nvinfo : EIATTR_SW_WAR
	.align		4
.L_320:
        /*0050*/ 	.byte	0x04, 0x36
        /*0052*/ 	.short	(.L_322 - .L_321)
.L_321:
        /*0054*/ 	.word	0x00000008
.L_322:


//--------------------- .nv.info._ZN7cutlass13device_kernelIN5flash11enable_sm90INS1_16FlashAttnFwdSm90INS1_25CollectiveMainloopFwdSm90ILi2EN4cute5tupleIJNS5_1CILi1EEES8_S8_EEENS6_IJNS7_ILi128EEENS7_ILi80EEENS7_ILi256EEEEEELi256ENS_6half_tEfNS_4arch4Sm90ELb0ELb0ELb0ELb1ELb0ELb0ELb0ELb1ELb1ELb1ELb0ELb0EEENS1_21CollectiveEpilogueFwdINS6_IJSA_SC_SB_EEES9_SE_SG_Li256ELb1ELb1ELb0ELb0EEENS1_36VarlenDynamicPersistentTileSchedulerILi128ELi80ELi256ELi128ELb0ELb1ELb1ELb0ELb1ELb1EEEEEEEEEvNT_6ParamsE --------------------------
	.section	.nv.info._ZN7cutlass13device_kernelIN5flash11enable_sm90INS1_16FlashAttnFwdSm90INS1_25CollectiveMainloopFwdSm90ILi2EN4cute5tupleIJNS5_1CILi1EEES8_S8_EEENS6_IJNS7_ILi128EEENS7_ILi80EEENS7_ILi256EEEEEELi256ENS_6half_tEfNS_4arch4Sm90ELb0ELb0ELb0ELb1ELb0ELb0ELb0ELb1ELb1ELb1ELb0ELb0EEENS1_21CollectiveEpilogueFwdINS6_IJSA_SC_SB_EEES9_SE_SG_Li256ELb1ELb1ELb0ELb0EEENS1_36VarlenDynamicPersistentTileSchedulerILi128ELi80ELi256ELi128ELb0ELb1ELb1ELb0ELb1ELb1EEEEEEEEEvNT_6ParamsE,"",@"SHT_CUDA_INFO"
	.sectionflags	@""
	.align	4


	//----- nvinfo : EIATTR_CUDA_API_VERSION
	.align		4
        /*0000*/ 	.byte	0x04, 0x37
        /*0002*/ 	.short	(.L_324 - .L_323)
.L_323:
        /*0004*/ 	.word	0x00000082


	//----- nvinfo : EIATTR_KPARAM_INFO
	.align		4
.L_324:
        /*0008*/ 	.byte	0x04, 0x17
        /*000a*/ 	.short	(.L_326 - .L_325)
.L_325:
        /*000c*/ 	.word	0x00000000
        /*0010*/ 	.short	0x0000
        /*0012*/ 	.short	0x0000
        /*0014*/ 	.byte	0x00, 0xf0, 0x01, 0x2a


	//----- nvinfo : EIATTR_SPARSE_MMA_MASK
	.align		4
.L_326:
        /*0018*/ 	.byte	0x03, 0x50
        /*001a*/ 	.short	0x0000


	//----- nvinfo : EIATTR_MAXREG_COUNT
	.align		4
        /*001c*/ 	.byte	0x03, 0x1b
        /*001e*/ 	.short	0x00a8


	//----- nvinfo : EIATTR_MERCURY_ISA_VERSION
	.align		4
        /*0020*/ 	.byte	0x03, 0x5f
        /*0022*/ 	.short	0x0101


	//----- nvinfo : EIATTR_VRC_CTA_INIT_COUNT
	.align		4
        /*0024*/ 	.byte	0x02, 0x4a
	.zero		1
	.zero		1


	//----- nvinfo : EIATTR_EXIT_INSTR_OFFSETS
	.align		4
        /*0028*/ 	.byte	0x04, 0x1c
        /*002a*/ 	.short	(.L_328 - .L_327)


	//   ....[0]....
.L_327:
        /*002c*/ 	.word	0x00000010


	//----- nvinfo : EIATTR_MAX_THREADS
	.align		4
.L_328:
        /*0030*/ 	.byte	0x04, 0x05
        /*0032*/ 	.short	(.L_330 - .L_329)
.L_329:
        /*0034*/ 	.word	0x00000180
        /*0038*/ 	.word	0x00000001
        /*003c*/ 	.word	0x00000001


	//----- nvinfo : EIATTR_CBANK_PARAM_SIZE
	.align		4
.L_330:
        /*0040*/ 	.byte	0x03, 0x19
        /*0042*/ 	.short	0x0a80


	//----- nvinfo : EIATTR_PARAM_CBANK
	.align		4
        /*0044*/ 	.byte	0x04, 0x0a
        /*0046*/ 	.short	(.L_332 - .L_331)
	.align		4
.L_331:
        /*0048*/ 	.word	index@(.nv.constant0._ZN7cutlass13device_kernelIN5flash11enable_sm90INS1_16FlashAttnFwdSm90INS1_25CollectiveMainloopFwdSm90ILi2EN4cute5tupleIJNS5_1CILi1EEES8_S8_EEENS6_IJNS7_ILi128EEENS7_ILi80EEENS7_ILi256EEEEEELi256ENS_6half_tEfNS_4arch4Sm90ELb0ELb0ELb0ELb1ELb0ELb0ELb0ELb1ELb1ELb1ELb0ELb0EEENS1_21CollectiveEpilogueFwdINS6_IJSA_SC_SB_EEES9_SE_SG_Li256ELb1ELb1ELb0ELb0EEENS1_36VarlenDynamicPersistentTileSchedulerILi128ELi80ELi256ELi128ELb0ELb1ELb1ELb0ELb1ELb1EEEEEEEEEvNT_6ParamsE)
        /*004c*/ 	.short	0x0380
        /*004e*/ 	.short	0x0a80


	//----- nvinfo : EIATTR_SW_WAR
	.align		4
.L_332:
        /*0050*/ 	.byte	0x04, 0x36
        /*0052*/ 	.short	(.L_334 - .L_333)
.L_333:
        /*0054*/ 	.word	0x00000008
.L_334:


//--------------------- .nv.info._ZN7cutlass13device_kernelIN5flash11enable_sm90INS1_16FlashAttnFwdSm90INS1_25CollectiveMainloopFwdSm90ILi2EN4cute5tupleIJNS5_1CILi1EEES8_S8_EEENS6_IJNS7_ILi128EEENS7_ILi80EEENS7_ILi256EEEEEELi256ENS_6half_tEfNS_4arch4Sm90ELb0ELb0ELb0ELb1ELb0ELb1ELb0ELb1ELb1ELb1ELb0ELb0EEENS1_21CollectiveEpilogueFwdINS6_IJSA_SC_SB_EEES9_SE_SG_Li256ELb1ELb1ELb0ELb0EEENS1_36VarlenDynamicPersistentTileSchedulerILi128ELi80ELi256ELi128ELb0ELb1ELb1ELb0ELb1ELb1EEEEEEEEEvNT_6ParamsE --------------------------
	.section	.nv.info._ZN7cutlass13device_kernelIN5flash11enable_sm90INS1_16FlashAttnFwdSm90INS1_25CollectiveMainloopFwdSm90ILi2EN4cute5tupleIJNS5_1CILi1EEES8_S8_EEENS6_IJNS7_ILi128EEENS7_ILi80EEENS7_ILi256EEEEEELi256ENS_6half_tEfNS_4arch4Sm90ELb0ELb0ELb0ELb1ELb0ELb1ELb0ELb1ELb1ELb1ELb0ELb0EEENS1_21CollectiveEpilogueFwdINS6_IJSA_SC_SB_EEES9_SE_SG_Li256ELb1ELb1ELb0ELb0EEENS1_36VarlenDynamicPersistentTileSchedulerILi128ELi80ELi256ELi128ELb0ELb1ELb1ELb0ELb1ELb1EEEEEEEEEvNT_6ParamsE,"",@"SHT_CUDA_INFO"
	.sectionflags	@""
	.align	4


	//----- nvinfo : EIATTR_CUDA_API_VERSION
	.align		4
        /*0000*/ 	.byte	0x04, 0x37
        /*0002*/ 	.short	(.L_336 - .L_335)
.L_335:
        /*0004*/ 	.word	0x00000082


	//----- nvinfo : EIATTR_KPARAM_INFO
	.align		4
.L_336:
        /*0008*/ 	.byte	0x04, 0x17
        /*000a*/ 	.short	(.L_338 - .L_337)
.L_337:
        /*000c*/ 	.word	0x00000000
        /*0010*/ 	.short	0x0000
        /*0012*/ 	.short	0x0000
        /*0014*/ 	.byte	0x00, 0xf0, 0x01, 0x2a


	//----- nvinfo : EIATTR_SPARSE_MMA_MASK
	.align		4
.L_338:
        /*0018*/ 	.byte	0x03, 0x50
        /*001a*/ 	.short	0x0000


	//----- nvinfo : EIATTR_MAXREG_COUNT
	.align		4
        /*001c*/ 	.byte	0x03, 0x1b
        /*001e*/ 	.short	0x00a8


	//----- nvinfo : EIATTR_MERCURY_ISA_VERSION
	.align		4
        /*0020*/ 	.byte	0x03, 0x5f
        /*0022*/ 	.short	0x0101


	//----- nvinfo : EIATTR_VRC_CTA_INIT_COUNT
	.align		4
        /*0024*/ 	.byte	0x02, 0x4a
	.zero		1
	.zero		1


	//----- nvinfo : EIATTR_EXIT_INSTR_OFFSETS
	.align		4
        /*0028*/ 	.byte	0x04, 0x1c
        /*002a*/ 	.short	(.L_340 - .L_339)


	//   ....[0]....
.L_339:
        /*002c*/ 	.word	0x00000010


	//----- nvinfo : EIATTR_MAX_THREADS
	.align		4
.L_340:
        /*0030*/ 	.byte	0x04, 0x05
        /*0032*/ 	.short	(.L_342 - .L_341)
.L_341:
        /*0034*/ 	.word	0x00000180
        /*0038*/ 	.word	0x00000001
        /*003c*/ 	.word	0x00000001


	//----- nvinfo : EIATTR_CBANK_PARAM_SIZE
	.align		4
.L_342:
        /*0040*/ 	.byte	0x03, 0x19
        /*0042*/ 	.short	0x0a80


	//----- nvinfo : EIATTR_PARAM_CBANK
	.align		4
        /*0044*/ 	.byte	0x04, 0x0a
        /*0046*/ 	.short	(.L_344 - .L_343)
	.align		4
.L_343:
        /*0048*/ 	.word	index@(.nv.constant0._ZN7cutlass13device_kernelIN5flash11enable_sm90INS1_16FlashAttnFwdSm90INS1_25CollectiveMainloopFwdSm90ILi2EN4cute5tupleIJNS5_1CILi1EEES8_S8_EEENS6_IJNS7_ILi128EEENS7_ILi80EEENS7_ILi256EEEEEELi256ENS_6half_tEfNS_4arch4Sm90ELb0ELb0ELb0ELb1ELb0ELb1ELb0ELb1ELb1ELb1ELb0ELb0EEENS1_21CollectiveEpilogueFwdINS6_IJSA_SC_SB_EEES9_SE_SG_Li256ELb1ELb1ELb0ELb0EEENS1_36VarlenDynamicPersistentTileSchedulerILi128ELi80ELi256ELi128ELb0ELb1ELb1ELb0ELb1ELb1EEEEEEEEEvNT_6ParamsE)
        /*004c*/ 	.short	0x0380
        /*004e*/ 	.short	0x0a80


	//----- nvinfo : EIATTR_SW_WAR
	.align		4
.L_344:
        /*0050*/ 	.byte	0x04, 0x36
        /*0052*/ 	.short	(.L_346 - .L_345)
.L_345:
        /*0054*/ 	.word	0x00000008
.L_346:


//--------------------- .nv.info._ZN7cutlass13device_kernelIN5flash11enable_sm90INS1_16FlashAttnFwdSm90INS1_25CollectiveMainloopFwdSm90ILi2EN4cute5tupleIJNS5_1CILi1EEES8_S8_EEENS6_IJNS7_ILi128EEENS7_ILi64EEENS7_ILi256EEEEEELi256ENS_6half_tEfNS_4arch4Sm90ELb0ELb1ELb0ELb0ELb0ELb0ELb0ELb1ELb1ELb1ELb0ELb0EEENS1_21CollectiveEpilogueFwdINS6_IJSA_SC_SB_EEES9_SE_SG_Li256ELb0ELb1ELb0ELb0EEENS1_30DynamicPersistentTileSchedulerILi256ELi128ELb0ELb1ELb1EEEEEEEEEvNT_6ParamsE --------------------------
	.section	.nv.info._ZN7cutlass13device_kernelIN5flash11enable_sm90INS1_16FlashAttnFwdSm90INS1_25CollectiveMainloopFwdSm90ILi2EN4cute5tupleIJNS5_1CILi1EEES8_S8_EEENS6_IJNS7_ILi128EEENS7_ILi64EEENS7_ILi256EEEEEELi256ENS_6half_tEfNS_4arch4Sm90ELb0ELb1ELb0ELb0ELb0ELb0ELb0ELb1ELb1ELb1ELb0ELb0EEENS1_21CollectiveEpilogueFwdINS6_IJSA_SC_SB_EEES9_SE_SG_Li256ELb0ELb1ELb0ELb0EEENS1_30DynamicPersistentTileSchedulerILi256ELi128ELb0ELb1ELb1EEEEEEEEEvNT_6ParamsE,"",@"SHT_CUDA_INFO"
	.sectionflags	@""
	.align	4


	//----- nvinfo : EIATTR_CUDA_API_VERSION
	.align		4
        /*0000*/ 	.byte	0x04, 0x37
        /*0002*/ 	.short	(.L_348 - .L_347)
.L_347:
        /*0004*/ 	.word	0x00000082


	//----- nvinfo : EIATTR_KPARAM_INFO
	.align		4
.L_348:
        /*0008*/ 	.byte	0x04, 0x17
        /*000a*/ 	.short	(.L_350 - .L_349)
.L_349:
        /*000c*/ 	.word	0x00000000
        /*0010*/ 	.short	0x0000
        /*0012*/ 	.short	0x0000
        /*0014*/ 	.byte	0x00, 0xf0, 0x01, 0x2a


	//----- nvinfo : EIATTR_SPARSE_MMA_MASK
	.align		4
.L_350:
        /*0018*/ 	.byte	0x03, 0x50
        /*001a*/ 	.short	0x0000


	//----- nvinfo : EIATTR_MAXREG_COUNT
	.align		4
        /*001c*/ 	.byte	0x03, 0x1b
        /*001e*/ 	.short	0x00a8


	//----- nvinfo : EIATTR_MERCURY_ISA_VERSION
	.align		4
        /*0020*/ 	.byte	0x03, 0x5f
        /*0022*/ 	.short	0x0101


	//----- nvinfo : EIATTR_VRC_CTA_INIT_COUNT
	.align		4
        /*0024*/ 	.byte	0x02, 0x4a
	.zero		1
	.zero		1


	//----- nvinfo : EIATTR_EXIT_INSTR_OFFSETS
	.align		4
        /*0028*/ 	.byte	0x04, 0x1c
        /*002a*/ 	.short	(.L_352 - .L_351)


	//   ....[0]....
.L_351:
        /*002c*/ 	.word	0x00000010


	//----- nvinfo : EIATTR_MAX_THREADS
	.align		4
.L_352:
        /*0030*/ 	.byte	0x04, 0x05
        /*0032*/ 	.short	(.L_354 - .L_353)
.L_353:
        /*0034*/ 	.word	0x00000180
        /*0038*/ 	.word	0x00000001
        /*003c*/ 	.word	0x00000001


	//----- nvinfo : EIATTR_CBANK_PARAM_SIZE
	.align		4
.L_354:
        /*0040*/ 	.byte	0x03, 0x19
        /*0042*/ 	.short	0x0a80


	//----- nvinfo : EIATTR_PARAM_CBANK
	.align		4
        /*0044*/ 	.byte	0x04, 0x0a
        /*0046*/ 	.short	(.L_356 - .L_355)
	.align		4
.L_355:
        /*0048*/ 	.word	index@(.nv.constant0._ZN7cutlass13device_kernelIN5flash11enable_sm90INS1_16FlashAttnFwdSm90INS1_25CollectiveMainloopFwdSm90ILi2EN4cute5tupleIJNS5_1CILi1EEES8_S8_EEENS6_IJNS7_ILi128EEENS7_ILi64EEENS7_ILi256EEEEEELi256ENS_6half_tEfNS_4arch4Sm90ELb0ELb1ELb0ELb0ELb0ELb0ELb0ELb1ELb1ELb1ELb0ELb0EEENS1_21CollectiveEpilogueFwdINS6_IJSA_SC_SB_EEES9_SE_SG_Li256ELb0ELb1ELb0ELb0EEENS1_30DynamicPersistentTileSchedulerILi256ELi128ELb0ELb1ELb1EEEEEEEEEvNT_6ParamsE)
        /*004c*/ 	.short	0x0380
        /*004e*/ 	.short	0x0a80


	//----- nvinfo : EIATTR_SW_WAR
	.align		4
.L_356:
        /*0050*/ 	.byte	0x04, 0x36
        /*0052*/ 	.short	(.L_358 - .L_357)
.L_357:
        /*0054*/ 	.word	0x00000008
.L_358:


//--------------------- .nv.info._ZN7cutlass13device_kernelIN5flash11enable_sm90INS1_16FlashAttnFwdSm90INS1_25CollectiveMainloopFwdSm90ILi2EN4cute5tupleIJNS5_1CILi1EEES8_S8_EEENS6_IJNS7_ILi128EEENS7_ILi64EEENS7_ILi256EEEEEELi256ENS_6half_tEfNS_4arch4Sm90ELb0ELb1ELb0ELb1ELb0ELb0ELb0ELb1ELb1ELb1ELb0ELb0EEENS1_21CollectiveEpilogueFwdINS6_IJSA_SC_SB_EEES9_SE_SG_Li256ELb1ELb1ELb0ELb0EEENS1_36VarlenDynamicPersistentTileSchedulerILi128ELi64ELi256ELi128ELb0ELb1ELb1ELb1ELb0ELb1EEEEEEEEEvNT_6ParamsE --------------------------
	.section	.nv.info._ZN7cutlass13device_kernelIN5flash11enable_sm90INS1_16FlashAttnFwdSm90INS1_25CollectiveMainloopFwdSm90ILi2EN4cute5tupleIJNS5_1CILi1EEES8_S8_EEENS6_IJNS7_ILi128EEENS7_ILi64EEENS7_ILi256EEEEEELi256ENS_6half_tEfNS_4arch4Sm90ELb0ELb1ELb0ELb1ELb0ELb0ELb0ELb1ELb1ELb1ELb0ELb0EEENS1_21CollectiveEpilogueFwdINS6_IJSA_SC_SB_EEES9_SE_SG_Li256ELb1ELb1ELb0ELb0EEENS1_36VarlenDynamicPersistentTileSchedulerILi128ELi64ELi256ELi128ELb0ELb1ELb1ELb1ELb0ELb1EEEEEEEEEvNT_6ParamsE,"",@"SHT_CUDA_INFO"
	.sectionflags	@""
	.align	4


	//----- nvinfo : EIATTR_CUDA_API_VERSION
	.align		4
        /*0000*/ 	.byte	0x04, 0x37
        /*0002*/ 	.short	(.L_360 - .L_359)
.L_359:
        /*0004*/ 	.word	0x00000082


	//----- nvinfo : EIATTR_KPARAM_INFO
	.align		4
.L_360:
        /*0008*/ 	.byte	0x04, 0x17
        /*000a*/ 	.short	(.L_362 - .L_361)
.L_361:
        /*000c*/ 	.word	0x00000000
        /*0010*/ 	.short	0x0000
        /*0012*/ 	.short	0x0000
        /*0014*/ 	.byte	0x00, 0xf0, 0x01, 0x2a


	//----- nvinfo : EIATTR_SPARSE_MMA_MASK
	.align		4
.L_362:
        /*0018*/ 	.byte	0x03, 0x50
        /*001a*/ 	.short	0x0000


	//----- nvinfo : EIATTR_MAXREG_COUNT
	.align		4
        /*001c*/ 	.byte	0x03, 0x1b
        /*001e*/ 	.short	0x00a8


	//----- nvinfo : EIATTR_MERCURY_ISA_VERSION
	.align		4
        /*0020*/ 	.byte	0x03, 0x5f
        /*0022*/ 	.short	0x0101


	//----- nvinfo : EIATTR_VRC_CTA_INIT_COUNT
	.align		4
        /*0024*/ 	.byte	0x02, 0x4a
	.zero		1
	.zero		1


	//----- nvinfo : EIATTR_EXIT_INSTR_OFFSETS
	.align		4
        /*0028*/ 	.byte	0x04, 0x1c
        /*002a*/ 	.short	(.L_364 - .L_363)


	//   ....[0]....
.L_363:
        /*002c*/ 	.word	0x00000010


	//----- nvinfo : EIATTR_MAX_THREADS
	.align		4
.L_364:
        /*0030*/ 	.byte	0x04, 0x05
        /*0032*/ 	.short	(.L_366 - .L_365)
.L_365:
        /*0034*/ 	.word	0x00000180
        /*0038*/ 	.word	0x00000001
        /*003c*/ 	.word	0x00000001


	//----- nvinfo : EIATTR_CBANK_PARAM_SIZE
	.align		4
.L_366:
        /*0040*/ 	.byte	0x03, 0x19
        /*0042*/ 	.short	0x0a80


	//----- nvinfo : EIATTR_PARAM_CBANK
	.align		4
        /*0044*/ 	.byte	0x04, 0x0a
        /*0046*/ 	.short	(.L_368 - .L_367)
	.align		4
.L_367:
        /*0048*/ 	.word	index@(.nv.constant0._ZN7cutlass13device_kernelIN5flash11enable_sm90INS1_16FlashAttnFwdSm90INS1_25CollectiveMainloopFwdSm90ILi2EN4cute5tupleIJNS5_1CILi1EEES8_S8_EEENS6_IJNS7_ILi128EEENS7_ILi64EEENS7_ILi256EEEEEELi256ENS_6half_tEfNS_4arch4Sm90ELb0ELb1ELb0ELb1ELb0ELb0ELb0ELb1ELb1ELb1ELb0ELb0EEENS1_21CollectiveEpilogueFwdINS6_IJSA_SC_SB_EEES9_SE_SG_Li256ELb1ELb1ELb0ELb0EEENS1_36VarlenDynamicPersistentTileSchedulerILi128ELi64ELi256ELi128ELb0ELb1ELb1ELb1ELb0ELb1EEEEEEEEEvNT_6ParamsE)
        /*004c*/ 	.short	0x0380
        /*004e*/ 	.short	0x0a80


	//----- nvinfo : EIATTR_SW_WAR
	.align		4
.L_368:
        /*0050*/ 	.byte	0x04, 0x36
        /*0052*/ 	.short	(.L_370 - .L_369)
.L_369:
        /*0054*/ 	.word	0x00000008
.L_370:


//--------------------- .nv.info._ZN7cutlass13device_kernelIN5flash11enable_sm90INS1_16FlashAttnFwdSm90INS1_25CollectiveMainloopFwdSm90ILi2EN4cute5tupleIJNS5_1CILi1EEES8_S8_EEENS6_IJNS7_ILi128EEENS7_ILi64EEENS7_ILi256EEEEEELi256ENS_6half_tEfNS_4arch4Sm90ELb0ELb1ELb0ELb1ELb0ELb1ELb0ELb1ELb1ELb1ELb0ELb0EEENS1_21CollectiveEpilogueFwdINS6_IJSA_SC_SB_EEES9_SE_SG_Li256ELb1ELb1ELb0ELb0EEENS1_36VarlenDynamicPersistentTileSchedulerILi128ELi64ELi256ELi128ELb0ELb1ELb1ELb1ELb0ELb1EEEEEEEEEvNT_6ParamsE --------------------------
	.section	.nv.info._ZN7cutlass13device_kernelIN5flash11enable_sm90INS1_16FlashAttnFwdSm90INS1_25CollectiveMainloopFwdSm90ILi2EN4cute5tupleIJNS5_1CILi1EEES8_S8_EEENS6_IJNS7_ILi128EEENS7_ILi64EEENS7_ILi256EEEEEELi256ENS_6half_tEfNS_4arch4Sm90ELb0ELb1ELb0ELb1ELb0ELb1ELb0ELb1ELb1ELb1ELb0ELb0EEENS1_21CollectiveEpilogueFwdINS6_IJSA_SC_SB_EEES9_SE_SG_Li256ELb1ELb1ELb0ELb0EEENS1_36VarlenDynamicPersistentTileSchedulerILi128ELi64ELi256ELi128ELb0ELb1ELb1ELb1ELb0ELb1EEEEEEEEEvNT_6ParamsE,"",@"SHT_CUDA_INFO"
	.sectionflags	@""
	.align	4


	//----- nvinfo : EIATTR_CUDA_API_VERSION
	.align		4
        /*0000*/ 	.byte	0x04, 0x37
        /*0002*/ 	.short	(.L_372 - .L_371)
.L_371:
        /*0004*/ 	.word	0x00000082


	//----- nvinfo : EIATTR_KPARAM_INFO
	.align		4
.L_372:
        /*0008*/ 	.byte	0x04, 0x17
        /*000a*/ 	.short	(.L_374 - .L_373)
.L_373:
        /*000c*/ 	.word	0x00000000
        /*0010*/ 	.short	0x0000
        /*0012*/ 	.short	0x0000
        /*0014*/ 	.byte	0x00, 0xf0, 0x01, 0x2a


	//----- nvinfo : EIATTR_SPARSE_MMA_MASK
	.align		4
.L_374:
        /*0018*/ 	.byte	0x03, 0x50
        /*001a*/ 	.short	0x0000


	//----- nvinfo : EIATTR_MAXREG_COUNT
	.align		4
        /*001c*/ 	.byte	0x03, 0x1b
        /*001e*/ 	.short	0x00a8


	//----- nvinfo : EIATTR_MERCURY_ISA_VERSION
	.align		4
        /*0020*/ 	.byte	0x03, 0x5f
        /*0022*/ 	.short	0x0101


	//----- nvinfo : EIATTR_VRC_CTA_INIT_COUNT
	.align		4
        /*0024*/ 	.byte	0x02, 0x4a
	.zero		1
	.zero		1


	//----- nvinfo : EIATTR_EXIT_INSTR_OFFSETS
	.align		4
        /*0028*/ 	.byte	0x04, 0x1c
        /*002a*/ 	.short	(.L_376 - .L_375)


	//   ....[0]....
.L_375:
        /*002c*/ 	.word	0x00000010


	//----- nvinfo : EIATTR_MAX_THREADS
	.align		4
.L_376:
        /*0030*/ 	.byte	0x04, 0x05
        /*0032*/ 	.short	(.L_378 - .L_377)
.L_377:
        /*0034*/ 	.word	0x00000180
        /*0038*/ 	.word	0x00000001
        /*003c*/ 	.word	0x00000001


	//----- nvinfo : EIATTR_CBANK_PARAM_SIZE
	.align		4
.L_378:
        /*0040*/ 	.byte	0x03, 0x19
        /*0042*/ 	.short	0x0a80


	//----- nvinfo : EIATTR_PARAM_CBANK
	.align		4
        /*0044*/ 	.byte	0x04, 0x0a
        /*0046*/ 	.short	(.L_380 - .L_379)
	.align		4
.L_379:
        /*0048*/ 	.word	index@(.nv.constant0._ZN7cutlass13device_kernelIN5flash11enable_sm90INS1_16FlashAttnFwdSm90INS1_25CollectiveMainloopFwdSm90ILi2EN4cute5tupleIJNS5_1CILi1EEES8_S8_EEENS6_IJNS7_ILi128EEENS7_ILi64EEENS7_ILi256EEEEEELi256ENS_6half_tEfNS_4arch4Sm90ELb0ELb1ELb0ELb1ELb0ELb1ELb0ELb1ELb1ELb1ELb0ELb0EEENS1_21CollectiveEpilogueFwdINS6_IJSA_SC_SB_EEES9_SE_SG_Li256ELb1ELb1ELb0ELb0EEENS1_36VarlenDynamicPersistentTileSchedulerILi128ELi64ELi256ELi128ELb0ELb1ELb1ELb1ELb0ELb1EEEEEEEEEvNT_6ParamsE)
        /*004c*/ 	.short	0x0380
        /*004e*/ 	.short	0x0a80


	//----- nvinfo : EIATTR_SW_WAR
	.align		4
.L_380:
        /*0050*/ 	.byte	0x04, 0x36
        /*0052*/ 	.short	(.L_382 - .L_381)
.L_381:
        /*0054*/ 	.word	0x00000008
.L_382:


//--------------------- .nv.info._ZN7cutlass13device_kernelIN5flash11enable_sm90INS1_16FlashAttnFwdSm90INS1_25CollectiveMainloopFwdSm90ILi2EN4cute5tupleIJNS5_1CILi1EEES8_S8_EEENS6_IJNS7_ILi128EEENS7_ILi80EEENS7_ILi256EEEEEELi256ENS_6half_tEfNS_4arch4Sm90ELb1ELb0ELb0ELb0ELb0ELb0ELb0ELb1ELb1ELb1ELb0ELb0EEENS1_21CollectiveEpilogueFwdINS6_IJSA_SC_SB_EEES9_SE_SG_Li256ELb0ELb1ELb0ELb0EEENS1_30DynamicPersistentTileSchedulerILi256ELi128ELb0ELb1ELb1EEEEEEEEEvNT_6ParamsE --------------------------
	.section	.nv.info._ZN7cutlass13device_kernelIN5flash11enable_sm90INS1_16FlashAttnFwdSm90INS1_25CollectiveMainloopFwdSm90ILi2EN4cute5tupleIJNS5_1CILi1EEES8_S8_EEENS6_IJNS7_ILi128EEENS7_ILi80EEENS7_ILi256EEEEEELi256ENS_6half_tEfNS_4arch4Sm90ELb1ELb0ELb0ELb0ELb0ELb0ELb0ELb1ELb1ELb1ELb0ELb0EEENS1_21CollectiveEpilogueFwdINS6_IJSA_SC_SB_EEES9_SE_SG_Li256ELb0ELb1ELb0ELb0EEENS1_30DynamicPersistentTileSchedulerILi256ELi128ELb0ELb1ELb1EEEEEEEEEvNT_6ParamsE,"",@"SHT_CUDA_INFO"
	.sectionflags	@""
	.align	4


	//----- nvinfo : EIATTR_CUDA_API_VERSION
	.align		4
        /*0000*/ 	.byte	0x04, 0x37
        /*0002*/ 	.short	(.L_384 - .L_383)
.L_383:
        /*0004*/ 	.word	0x00000082


	//----- nvinfo : EIATTR_KPARAM_INFO
	.align		4
.L_384:
        /*0008*/ 	.byte	0x04, 0x17
        /*000a*/ 	.short	(.L_386 - .L_385)
.L_385:
        /*000c*/ 	.word	0x00000000
        /*0010*/ 	.short	0x0000
        /*0012*/ 	.short	0x0000
        /*0014*/ 	.byte	0x00, 0xf0, 0x01, 0x2a


	//----- nvinfo : EIATTR_SPARSE_MMA_MASK
	.align		4
.L_386:
        /*0018*/ 	.byte	0x03, 0x50
        /*001a*/ 	.short	0x0000


	//----- nvinfo : EIATTR_MAXREG_COUNT
	.align		4
        /*001c*/ 	.byte	0x03, 0x1b
        /*001e*/ 	.short	0x00a8


	//----- nvinfo : EIATTR_MERCURY_ISA_VERSION
	.align		4
        /*0020*/ 	.byte	0x03, 0x5f
        /*0022*/ 	.short	0x0101


	//----- nvinfo : EIATTR_VRC_CTA_INIT_COUNT
	.align		4
        /*0024*/ 	.byte	0x02, 0x4a
	.zero		1
	.zero		1


	//----- nvinfo : EIATTR_EXIT_INSTR_OFFSETS
	.align		4
        /*0028*/ 	.byte	0x04, 0x1c
        /*002a*/ 	.short	(.L_388 - .L_387)


	//   ....[0]....
.L_387:
        /*002c*/ 	.word	0x00000010


	//----- nvinfo : EIATTR_MAX_THREADS
	.align		4
.L_388:
        /*0030*/ 	.byte	0x04, 0x05
        /*0032*/ 	.short	(.L_390 - .L_389)
.L_389:
        /*0034*/ 	.word	0x00000180
        /*0038*/ 	.word	0x00000001
        /*003c*/ 	.word	0x00000001


	//----- nvinfo : EIATTR_CBANK_PARAM_SIZE
	.align		4
.L_390:
        /*0040*/ 	.byte	0x03, 0x19
        /*0042*/ 	.short	0x0a80


	//----- nvinfo : EIATTR_PARAM_CBANK
	.align		4
        /*0044*/ 	.byte	0x04, 0x0a
        /*0046*/ 	.short	(.L_392 - .L_391)
	.align		4
.L_391:
        /*0048*/ 	.word	index@(.nv.constant0._ZN7cutlass13device_kernelIN5flash11enable_sm90INS1_16FlashAttnFwdSm90INS1_25CollectiveMainloopFwdSm90ILi2EN4cute5tupleIJNS5_1CILi1EEES8_S8_EEENS6_IJNS7_ILi128EEENS7_ILi80EEENS7_ILi256EEEEEELi256ENS_6half_tEfNS_4arch4Sm90ELb1ELb0ELb0ELb0ELb0ELb0ELb0ELb1ELb1ELb1ELb0ELb0EEENS1_21CollectiveEpilogueFwdINS6_IJSA_SC_SB_EEES9_SE_SG_Li256ELb0ELb1ELb0ELb0EEENS1_30DynamicPersistentTileSchedulerILi256ELi128ELb0ELb1ELb1EEEEEEEEEvNT_6ParamsE)
        /*004c*/ 	.short	0x0380
        /*004e*/ 	.short	0x0a80


	//----- nvinfo : EIATTR_SW_WAR
	.align		4
.L_392:
        /*0050*/ 	.byte	0x04, 0x36
        /*0052*/ 	.short	(.L_394 - .L_393)
.L_393:
        /*0054*/ 	.word	0x00000008
.L_394:


//--------------------- .nv.info._ZN7cutlass13device_kernelIN5flash11enable_sm90INS1_16FlashAttnFwdSm90INS1_25CollectiveMainloopFwdSm90ILi2EN4cute5tupleIJNS5_1CILi1EEES8_S8_EEENS6_IJNS7_ILi128EEENS7_ILi80EEENS7_ILi256EEEEEELi256ENS_6half_tEfNS_4arch4Sm90ELb1ELb0ELb0ELb1ELb0ELb0ELb0ELb1ELb1ELb1ELb0ELb0EEENS1_21CollectiveEpilogueFwdINS6_IJSA_SC_SB_EEES9_SE_SG_Li256ELb1ELb1ELb0ELb0EEENS1_36VarlenDynamicPersistentTileSchedulerILi128ELi80ELi256ELi128ELb0ELb1ELb1ELb1ELb1ELb1EEEEEEEEEvNT_6ParamsE --------------------------
	.section	.nv.info._ZN7cutlass13device_kernelIN5flash11enable_sm90INS1_16FlashAttnFwdSm90INS1_25CollectiveMainloopFwdSm90ILi2EN4cute5tupleIJNS5_1CILi1EEES8_S8_EEENS6_IJNS7_ILi128EEENS7_ILi80EEENS7_ILi256EEEEEELi256ENS_6half_tEfNS_4arch4Sm90ELb1ELb0ELb0ELb1ELb0ELb0ELb0ELb1ELb1ELb1ELb0ELb0EEENS1_21CollectiveEpilogueFwdINS6_IJSA_SC_SB_EEES9_SE_SG_Li256ELb1ELb1ELb0ELb0EEENS1_36VarlenDynamicPersistentTileSchedulerILi128ELi80ELi256ELi128ELb0ELb1ELb1ELb1ELb1ELb1EEEEEEEEEvNT_6ParamsE,"",@"SHT_CUDA_INFO"
	.sectionflags	@""
	.align	4


	//----- nvinfo : EIATTR_CUDA_API_VERSION
	.align		4
        /*0000*/ 	.byte	0x04, 0x37
        /*0002*/ 	.short	(.L_396 - .L_395)
.L_395:
        /*0004*/ 	.word	0x00000082


	//----- nvinfo : EIATTR_KPARAM_INFO
	.align		4
.L_396:
        /*0008*/ 	.byte	0x04, 0x17
        /*000a*/ 	.short	(.L_398 - .L_397)
.L_397:
        /*000c*/ 	.word	0x00000000
        /*0010*/ 	.short	0x0000
        /*0012*/ 	.short	0x0000
        /*0014*/ 	.byte	0x00, 0xf0, 0x01, 0x2a


	//----- nvinfo : EIATTR_SPARSE_MMA_MASK
	.align		4
.L_398:
        /*0018*/ 	.byte	0x03, 0x50
        /*001a*/ 	.short	0x0000


	//----- nvinfo : EIATTR_MAXREG_COUNT
	.align		4
        /*001c*/ 	.byte	0x03, 0x1b
        /*001e*/ 	.short	0x00a8


	//----- nvinfo : EIATTR_MERCURY_ISA_VERSION
	.align		4
        /*0020*/ 	.byte	0x03, 0x5f
        /*0022*/ 	.short	0x0101


	//----- nvinfo : EIATTR_VRC_CTA_INIT_COUNT
	.align		4
        /*0024*/ 	.byte	0x02, 0x4a
	.zero		1
	.zero		1


	//----- nvinfo : EIATTR_EXIT_INSTR_OFFSETS
	.align		4
        /*0028*/ 	.byte	0x04, 0x1c
        /*002a*/ 	.short	(.L_400 - .L_399)


	//   ....[0]....
.L_399:
        /*002c*/ 	.word	0x00000010


	//----- nvinfo : EIATTR_MAX_THREADS
	.align		4
.L_400:
        /*0030*/ 	.byte	0x04, 0x05
        /*0032*/ 	.short	(.L_402 - .L_401)
.L_401:
        /*0034*/ 	.word	0x00000180
        /*0038*/ 	.word	0x00000001
        /*003c*/ 	.word	0x00000001


	//----- nvinfo : EIATTR_CBANK_PARAM_SIZE
	.align		4
.L_402:
        /*0040*/ 	.byte	0x03, 0x19
        /*0042*/ 	.short	0x0a80


	//----- nvinfo : EIATTR_PARAM_CBANK
	.align		4
        /*0044*/ 	.byte	0x04, 0x0a
        /*0046*/ 	.short	(.L_404 - .L_403)
	.align		4
.L_403:
        /*0048*/ 	.word	index@(.nv.constant0._ZN7cutlass13device_kernelIN5flash11enable_sm90INS1_16FlashAttnFwdSm90INS1_25CollectiveMainloopFwdSm90ILi2EN4cute5tupleIJNS5_1CILi1EEES8_S8_EEENS6_IJNS7_ILi128EEENS7_ILi80EEENS7_ILi256EEEEEELi256ENS_6half_tEfNS_4arch4Sm90ELb1ELb0ELb0ELb1ELb0ELb0ELb0ELb1ELb1ELb1ELb0ELb0EEENS1_21CollectiveEpilogueFwdINS6_IJSA_SC_SB_EEES9_SE_SG_Li256ELb1ELb1ELb0ELb0EEENS1_36VarlenDynamicPersistentTileSchedulerILi128ELi80ELi256ELi128ELb0ELb1ELb1ELb1ELb1ELb1EEEEEEEEEvNT_6ParamsE)
        /*004c*/ 	.short	0x0380
        /*004e*/ 	.short	0x0a80


	//----- nvinfo : EIATTR_SW_WAR
	.align		4
.L_404:
        /*0050*/ 	.byte	0x04, 0x36
        /*0052*/ 	.short	(.L_406 - .L_405)
.L_405:
        /*0054*/ 	.word	0x00000008
.L_406:


//--------------------- .nv.info._ZN7cutlass13device_kernelIN5flash11enable_sm90INS1_16FlashAttnFwdSm90INS1_25CollectiveMainloopFwdSm90ILi2EN4cute5tupleIJNS5_1CILi1EEES8_S8_EEENS6_IJNS7_ILi128EEENS7_ILi80EEENS7_ILi256EEEEEELi256ENS_6half_tEfNS_4arch4Sm90ELb1ELb0ELb0ELb1ELb0ELb1ELb0ELb1ELb1ELb1ELb0ELb0EEENS1_21CollectiveEpilogueFwdINS6_IJSA_SC_SB_EEES9_SE_SG_Li256ELb1ELb1ELb0ELb0EEENS1_36VarlenDynamicPersistentTileSchedulerILi128ELi80ELi256ELi128ELb0ELb1ELb1ELb1ELb1ELb1EEEEEEEEEvNT_6ParamsE --------------------------
	.section	.nv.info._ZN7cutlass13device_kernelIN5flash11enable_sm90INS1_16FlashAttnFwdSm90INS1_25CollectiveMainloopFwdSm90ILi2EN4cute5tupleIJNS5_1CILi1EEES8_S8_EEENS6_IJNS7_ILi128EEENS7_ILi80EEENS7_ILi256EEEEEELi256ENS_6half_tEfNS_4arch4Sm90ELb1ELb0ELb0ELb1ELb0ELb1ELb0ELb1ELb1ELb1ELb0ELb0EEENS1_21CollectiveEpilogueFwdINS6_IJSA_SC_SB_EEES9_SE_SG_Li256ELb1ELb1ELb0ELb0EEENS1_36VarlenDynamicPersistentTileSchedulerILi128ELi80ELi256ELi128ELb0ELb1ELb1ELb1ELb1ELb1EEEEEEEEEvNT_6ParamsE,"",@"SHT_CUDA_INFO"
	.sectionflags	@""
	.align	4


	//----- nvinfo : EIATTR_CUDA_API_VERSION
	.align		4
        /*0000*/ 	.byte	0x04, 0x37
        /*0002*/ 	.short	(.L_408 - .L_407)
.L_407:
        /*0004*/ 	.word	0x00000082


	//----- nvinfo : EIATTR_KPARAM_INFO
	.align		4
.L_408:
        /*0008*/ 	.byte	0x04, 0x17
        /*000a*/ 	.short	(.L_410 - .L_409)
.L_409:
        /*000c*/ 	.word	0x00000000
        /*0010*/ 	.short	0x0000
        /*0012*/ 	.short	0x0000
        /*0014*/ 	.byte	0x00, 0xf0, 0x01, 0x2a


	//----- nvinfo : EIATTR_SPARSE_MMA_MASK
	.align		4
.L_410:
        /*0018*/ 	.byte	0x03, 0x50
        /*001a*/ 	.short	0x0000


	//----- nvinfo : EIATTR_MAXREG_COUNT
	.align		4
        /*001c*/ 	.byte	0x03, 0x1b
        /*001e*/ 	.short	0x00a8


	//----- nvinfo : EIATTR_MERCURY_ISA_VERSION
	.align		4
        /*0020*/ 	.byte	0x03, 0x5f
        /*0022*/ 	.short	0x0101


	//----- nvinfo : EIATTR_VRC_CTA_INIT_COUNT
	.align		4
        /*0024*/ 	.byte	0x02, 0x4a
	.zero		1
	.zero		1


	//----- nvinfo : EIATTR_EXIT_INSTR_OFFSETS
	.align		4
        /*0028*/ 	.byte	0x04, 0x1c
        /*002a*/ 	.short	(.L_412 - .L_411)


	//   ....[0]....
.L_411:
        /*002c*/ 	.word	0x00000010


	//----- nvinfo : EIATTR_MAX_THREADS
	.align		4
.L_412:
        /*0030*/ 	.byte	0x04, 0x05
        /*0032*/ 	.short	(.L_414 - .L_413)
.L_413:
        /*0034*/ 	.word	0x00000180
        /*0038*/ 	.word	0x00000001
        /*003c*/ 	.word	0x00000001


	//----- nvinfo : EIATTR_CBANK_PARAM_SIZE
	.align		4
.L_414:
        /*0040*/ 	.byte	0x03, 0x19
        /*0042*/ 	.short	0x0a80


	//----- nvinfo : EIATTR_PARAM_CBANK
	.align		4
        /*0044*/ 	.byte	0x04, 0x0a
        /*0046*/ 	.short	(.L_416 - .L_415)
	.align		4
.L_415:
        /*0048*/ 	.word	index@(.nv.constant0._ZN7cutlass13device_kernelIN5flash11enable_sm90INS1_16FlashAttnFwdSm90INS1_25CollectiveMainloopFwdSm90ILi2EN4cute5tupleIJNS5_1CILi1EEES8_S8_EEENS6_IJNS7_ILi128EEENS7_ILi80EEENS7_ILi256EEEEEELi256ENS_6half_tEfNS_4arch4Sm90ELb1ELb0ELb0ELb1ELb0ELb1ELb0ELb1ELb1ELb1ELb0ELb0EEENS1_21CollectiveEpilogueFwdINS6_IJSA_SC_SB_EEES9_SE_SG_Li256ELb1ELb1ELb0ELb0EEENS1_36VarlenDynamicPersistentTileSchedulerILi128ELi80ELi256ELi128ELb0ELb1ELb1ELb1ELb1ELb1EEEEEEEEEvNT_6ParamsE)
        /*004c*/ 	.short	0x0380
        /*004e*/ 	.short	0x0a80


	//----- nvinfo : EIATTR_SW_WAR
	.align		4
.L_416:
        /*0050*/ 	.byte	0x04, 0x36
        /*0052*/ 	.short	(.L_418 - .L_417)
.L_417:
        /*0054*/ 	.word	0x00000008
.L_418:


//--------------------- .nv.info._ZN7cutlass13device_kernelIN5flash11enable_sm90INS1_16FlashAttnFwdSm90INS1_25CollectiveMainloopFwdSm90ILi2EN4cute5tupleIJNS5_1CILi1EEES8_S8_EEENS6_IJNS7_ILi128EEENS7_ILi112EEENS7_ILi192EEEEEELi192ENS_6half_tEfNS_4arch4Sm90ELb0ELb0ELb0ELb0ELb0ELb0ELb0ELb1ELb1ELb1ELb0ELb0EEENS1_21CollectiveEpilogueFwdINS6_IJSA_SC_SB_EEES9_SE_SG_Li256ELb0ELb1ELb0ELb0EEENS1_29StaticPersistentTileSchedulerILb0EEEEEEEEEvNT_6ParamsE --------------------------
	.section	.nv.info._ZN7cutlass13device_kernelIN5flash11enable_sm90INS1_16FlashAttnFwdSm90INS1_25CollectiveMainloopFwdSm90ILi2EN4cute5tupleIJNS5_1CILi1EEES8_S8_EEENS6_IJNS7_ILi128EEENS7_ILi112EEENS7_ILi192EEEEEELi192ENS_6half_tEfNS_4arch4Sm90ELb0ELb0ELb0ELb0ELb0ELb0ELb0ELb1ELb1ELb1ELb0ELb0EEENS1_21CollectiveEpilogueFwdINS6_IJSA_SC_SB_EEES9_SE_SG_Li256ELb0ELb1ELb0ELb0EEENS1_29StaticPersistentTileSchedulerILb0EEEEEEEEEvNT_6ParamsE,"",@"SHT_CUDA_INFO"
	.sectionflags	@""
	.align	4


	//----- nvinfo : EIATTR_CUDA_API_VERSION
	.align		4
        /*0000*/ 	.byte	0x04, 0x37
        /*0002*/ 	.short	(.L_420 - .L_419)
.L_419:
        /*0004*/ 	.word	0x00000082


	//----- nvinfo : EIATTR_KPARAM_INFO
	.align		4
.L_420:
        /*0008*/ 	.byte	0x04, 0x17
        /*000a*/ 	.short	(.L_422 - .L_421)
.L_421:
        /*000c*/ 	.word	0x00000000
        /*0010*/ 	.short	0x0000
        /*0012*/ 	.short	0x0000
        /*0014*/ 	.byte	0x00, 0xf0, 0x01, 0x28


	//----- nvinfo : EIATTR_SPARSE_MMA_MASK
	.align		4
.L_422:
        /*0018*/ 	.byte	0x03, 0x50
        /*001a*/ 	.short	0x0000


	//----- nvinfo : EIATTR_MAXREG_COUNT
	.align		4
        /*001c*/ 	.byte	0x03, 0x1b
        /*001e*/ 	.short	0x00a8


	//----- nvinfo : EIATTR_MERCURY_ISA_VERSION
	.align		4
        /*0020*/ 	.byte	0x03, 0x5f
        /*0022*/ 	.short	0x0101


	//----- nvinfo : EIATTR_VRC_CTA_INIT_COUNT
	.align		4
        /*0024*/ 	.byte	0x02, 0x4a
	.zero		1
	.zero		1


	//----- nvinfo : EIATTR_EXIT_INSTR_OFFSETS
	.align		4
        /*0028*/ 	.byte	0x04, 0x1c
        /*002a*/ 	.short	(.L_424 - .L_423)


	//   ....[0]....
.L_423:
        /*002c*/ 	.word	0x00000010


	//----- nvinfo : EIATTR_MAX_THREADS
	.align		4
.L_424:
        /*0030*/ 	.byte	0x04, 0x05
        /*0032*/ 	.short	(.L_426 - .L_425)
.L_425:
        /*0034*/ 	.word	0x00000180
        /*0038*/ 	.word	0x00000001
        /*003c*/ 	.word	0x00000001


	//----- nvinfo : EIATTR_CBANK_PARAM_SIZE
	.align		4
.L_426:
        /*0040*/ 	.byte	0x03, 0x19
        /*0042*/ 	.short	0x0a00


	//----- nvinfo : EIATTR_PARAM_CBANK
	.align		4
        /*0044*/ 	.byte	0x04, 0x0a
        /*0046*/ 	.short	(.L_428 - .L_427)
	.align		4
.L_427:
        /*0048*/ 	.word	index@(.nv.constant0._ZN7cutlass13device_kernelIN5flash11enable_sm90INS1_16FlashAttnFwdSm90INS1_25CollectiveMainloopFwdSm90ILi2EN4cute5tupleIJNS5_1CILi1EEES8_S8_EEENS6_IJNS7_ILi128EEENS7_ILi112EEENS7_ILi192EEEEEELi192ENS_6half_tEfNS_4arch4Sm90ELb0ELb0ELb0ELb0ELb0ELb0ELb0ELb1ELb1ELb1ELb0ELb0EEENS1_21CollectiveEpilogueFwdINS6_IJSA_SC_SB_EEES9_SE_SG_Li256ELb0ELb1ELb0ELb0EEENS1_29StaticPersistentTileSchedulerILb0EEEEEEEEEvNT_6ParamsE)
        /*004c*/ 	.short	0x0380
        /*004e*/ 	.short	0x0a00


	//----- nvinfo : EIATTR_SW_WAR
	.align		4
.L_428:
        /*0050*/ 	.byte	0x04, 0x36
        /*0052*/ 	.short	(.L_430 - .L_429)
.L_429:
        /*0054*/ 	.word	0x00000008
.L_430:


//--------------------- .nv.info._ZN7cutlass13device_kernelIN5flash11enable_sm90INS1_16FlashAttnFwdSm90INS1_25CollectiveMainloopFwdSm90ILi2EN4cute5tupleIJNS5_1CILi2EEENS7_ILi1EEES9_EEENS6_IJNS7_ILi128EEENS7_ILi112EEENS7_ILi192EEEEEELi192ENS_6half_tEfNS_4arch4Sm90ELb0ELb0ELb0ELb0ELb0ELb0ELb0ELb1ELb1ELb1ELb0ELb0EEENS1_21CollectiveEpilogueFwdINS6_IJSB_SD_SC_EEESA_SF_SH_Li256ELb0ELb1ELb0ELb0EEENS1_29StaticPersistentTileSchedulerILb0EEEEEEEEEvNT_6ParamsE --------------------------
	.section	.nv.info._ZN7cutlass13device_kernelIN5flash11enable_sm90INS1_16FlashAttnFwdSm90INS1_25CollectiveMainloopFwdSm90ILi2EN4cute5tupleIJNS5_1CILi2EEENS7_ILi1EEES9_EEENS6_IJNS7_ILi128EEENS7_ILi112EEENS7_ILi192EEEEEELi192ENS_6half_tEfNS_4arch4Sm90ELb0ELb0ELb0ELb0ELb0ELb0ELb0ELb1ELb1ELb1ELb0ELb0EEENS1_21CollectiveEpilogueFwdINS6_IJSB_SD_SC_EEESA_SF_SH_Li256ELb0ELb1ELb0ELb0EEENS1_29StaticPersistentTileSchedulerILb0EEEEEEEEEvNT_6ParamsE,"",@"SHT_CUDA_INFO"
	.sectionflags	@""
	.align	4


	//----- nvinfo : EIATTR_CUDA_API_VERSION
	.align		4
        /*0000*/ 	.byte	0x04, 0x37
        /*0002*/ 	.short	(.L_432 - .L_431)
.L_431:
        /*0004*/ 	.word	0x00000082


	//----- nvinfo : EIATTR_KPARAM_INFO
	.align		4
.L_432:
        /*0008*/ 	.byte	0x04, 0x17
        /*000a*/ 	.short	(.L_434 - .L_433)
.L_433:
        /*000c*/ 	.word	0x00000000
        /*0010*/ 	.short	0x0000
        /*0012*/ 	.short	0x0000
        /*0014*/ 	.byte	0x00, 0xf0, 0x01, 0x28


	//----- nvinfo : EIATTR_SPARSE_MMA_MASK
	.align		4
.L_434:
        /*0018*/ 	.byte	0x03, 0x50
        /*001a*/ 	.short	0x0000


	//----- nvinfo : EIATTR_MAXREG_COUNT
	.align		4
        /*001c*/ 	.byte	0x03, 0x1b
        /*001e*/ 	.short	0x00a8


	//----- nvinfo : EIATTR_MERCURY_ISA_VERSION
	.align		4
        /*0020*/ 	.byte	0x03, 0x5f
        /*0022*/ 	.short	0x0101


	//----- nvinfo : EIATTR_VRC_CTA_INIT_COUNT
	.align		4
        /*0024*/ 	.byte	0x02, 0x4a
	.zero		1
	.zero		1


	//----- nvinfo : EIATTR_EXIT_INSTR_OFFSETS
	.align		4
        /*0028*/ 	.byte	0x04, 0x1c
        /*002a*/ 	.short	(.L_436 - .L_435)


	//   ....[0]....
.L_435:
        /*002c*/ 	.word	0x00000010


	//----- nvinfo : EIATTR_MAX_THREADS
	.align		4
.L_436:
        /*0030*/ 	.byte	0x04, 0x05
        /*0032*/ 	.short	(.L_438 - .L_437)
.L_437:
        /*0034*/ 	.word	0x00000180
        /*0038*/ 	.word	0x00000001
        /*003c*/ 	.word	0x00000001


	//----- nvinfo : EIATTR_CBANK_PARAM_SIZE
	.align		4
.L_438:
        /*0040*/ 	.byte	0x03, 0x19
        /*0042*/ 	.short	0x0a00


	//----- nvinfo : EIATTR_PARAM_CBANK
	.align		4
        /*0044*/ 	.byte	0x04, 0x0a
        /*0046*/ 	.short	(.L_440 - .L_439)
	.align		4
.L_439:
        /*0048*/ 	.word	index@(.nv.constant0._ZN7cutlass13device_kernelIN5flash11enable_sm90INS1_16FlashAttnFwdSm90INS1_25CollectiveMainloopFwdSm90ILi2EN4cute5tupleIJNS5_1CILi2EEENS7_ILi1EEES9_EEENS6_IJNS7_ILi128EEENS7_ILi112EEENS7_ILi192EEEEEELi192ENS_6half_tEfNS_4arch4Sm90ELb0ELb0ELb0ELb0ELb0ELb0ELb0ELb1ELb1ELb1ELb0ELb0EEENS1_21CollectiveEpilogueFwdINS6_IJSB_SD_SC_EEESA_SF_SH_Li256ELb0ELb1ELb0ELb0EEENS1_29StaticPersistentTileSchedulerILb0EEEEEEEEEvNT_6ParamsE)
        /*004c*/ 	.short	0x0380
        /*004e*/ 	.short	0x0a00


	//----- nvinfo : EIATTR_SW_WAR
	.align		4
.L_440:
        /*0050*/ 	.byte	0x04, 0x36
        /*0052*/ 	.short	(.L_442 - .L_441)
.L_441:
        /*0054*/ 	.word	0x00000008
.L_442:


//--------------------- .nv.info._ZN7cutlass13device_kernelIN5flash11enable_sm90INS1_16FlashAttnFwdSm90INS1_25CollectiveMainloopFwdSm90ILi2EN4cute5tupleIJNS5_1CILi1EEES8_S8_EEENS6_IJNS7_ILi128EEENS7_ILi112EEENS7_ILi192EEEEEELi192ENS_6half_tEfNS_4arch4Sm90ELb0ELb0ELb0ELb1ELb0ELb0ELb0ELb1ELb1ELb1ELb0ELb0EEENS1_21CollectiveEpilogueFwdINS6_IJSA_SC_SB_EEES9_SE_SG_Li256ELb1ELb1ELb0ELb0EEENS1_36VarlenDynamicPersistentTileSchedulerILi128ELi112ELi256ELi128ELb0ELb1ELb1ELb0ELb1ELb1EEEEEEEEEvNT_6ParamsE --------------------------
	.section	.nv.info._ZN7cutlass13device_kernelIN5flash11enable_sm90INS1_16FlashAttnFwdSm90INS1_25CollectiveMainloopFwdSm90ILi2EN4cute5tupleIJNS5_1CILi1EEES8_S8_EEENS6_IJNS7_ILi128EEENS7_ILi112EEENS7_ILi192EEEEEELi192ENS_6half_tEfNS_4arch4Sm90ELb0ELb0ELb0ELb1ELb0ELb0ELb0ELb1ELb1ELb1ELb0ELb0EEENS1_21CollectiveEpilogueFwdINS6_IJSA_SC_SB_EEES9_SE_SG_Li256ELb1ELb1ELb0ELb0EEENS1_36VarlenDynamicPersistentTileSchedulerILi128ELi112ELi256ELi128ELb0ELb1ELb1ELb0ELb1ELb1EEEEEEEEEvNT_6ParamsE,"",@"SHT_CUDA_INFO"
	.sectionflags	@""
	.align	4


	//----- nvinfo : EIATTR_CUDA_API_VERSION
	.align		4
        /*0000*/ 	.byte	0x04, 0x37
        /*0002*/ 	.short	(.L_444 - .L_443)
.L_443:
        /*0004*/ 	.word	0x00000082


	//----- nvinfo : EIATTR_KPARAM_INFO
	.align		4
.L_444:
        /*0008*/ 	.byte	0x04, 0x17
        /*000a*/ 	.short	(.L_446 - .L_445)
.L_445:
        /*000c*/ 	.word	0x00000000
        /*0010*/ 	.short	0x0000
        /*0012*/ 	.short	0x0000
        /*0014*/ 	.byte	0x00, 0xf0, 0x01, 0x2a


	//----- nvinfo : EIATTR_SPARSE_MMA_MASK
	.align		4
.L_446:
        /*0018*/ 	.byte	0x03, 0x50
        /*001a*/ 	.short	0x0000


	//----- nvinfo : EIATTR_MAXREG_COUNT
	.align		4
        /*001c*/ 	.byte	0x03, 0x1b
        /*001e*/ 	.short	0x00a8


	//----- nvinfo : EIATTR_MERCURY_ISA_VERSION
	.align		4
        /*0020*/ 	.byte	0x03, 0x5f
        /*0022*/ 	.short	0x0101


	//----- nvinfo : EIATTR_VRC_CTA_INIT_COUNT
	.align		4
        /*0024*/ 	.byte	0x02, 0x4a
	.zero		1
	.zero		1


	//----- nvinfo : EIATTR_EXIT_INSTR_OFFSETS
	.align		4
        /*0028*/ 	.byte	0x04, 0x1c
        /*002a*/ 	.short	(.L_448 - .L_447)


	//   ....[0]....
.L_447:
        /*002c*/ 	.word	0x00000010


	//----- nvinfo : EIATTR_MAX_THREADS
	.align		4
.L_448:
        /*0030*/ 	.byte	0x04, 0x05
        /*0032*/ 	.short	(.L_450 - .L_449)
.L_449:
        /*0034*/ 	.word	0x00000180
        /*0038*/ 	.word	0x00000001
        /*003c*/ 	.word	0x00000001


	//----- nvinfo : EIATTR_CBANK_PARAM_SIZE
	.align		4
.L_450:
        /*0040*/ 	.byte	0x03, 0x19
        /*0042*/ 	.short	0x0a80


	//----- nvinfo : EIATTR_PARAM_CBANK
	.align		4
        /*0044*/ 	.byte	0x04, 0x0a
        /*0046*/ 	.short	(.L_452 - .L_451)
	.align		4
.L_451:
        /*0048*/ 	.word	index@(.nv.constant0._ZN7cutlass13device_kernelIN5flash11enable_sm90INS1_16FlashAttnFwdSm90INS1_25CollectiveMainloopFwdSm90ILi2EN4cute5tupleIJNS5_1CILi1EEES8_S8_EEENS6_IJNS7_ILi128EEENS7_ILi112EEENS7_ILi192EEEEEELi192ENS_6half_tEfNS_4arch4Sm90ELb0ELb0ELb0ELb1ELb0ELb0ELb0ELb1ELb1ELb1ELb0ELb0EEENS1_21CollectiveEpilogueFwdINS6_IJSA_SC_SB_EEES9_SE_SG_Li256ELb1ELb1ELb0ELb0EEENS1_36VarlenDynamicPersistentTileSchedulerILi128ELi112ELi256ELi128ELb0ELb1ELb1ELb0ELb1ELb1EEEEEEEEEvNT_6ParamsE)
        /*004c*/ 	.short	0x0380
        /*004e*/ 	.short	0x0a80


	//----- nvinfo : EIATTR_SW_WAR
	.align		4
.L_452:
        /*0050*/ 	.byte	0x04, 0x36
        /*0052*/ 	.short	(.L_454 - .L_453)
.L_453:
        /*0054*/ 	.word	0x00000008
.L_454:


//--------------------- .nv.info._ZN7cutlass13device_kernelIN5flash11enable_sm90INS1_16FlashAttnFwdSm90INS1_25CollectiveMainloopFwdSm90ILi2EN4cute5tupleIJNS5_1CILi1EEES8_S8_EEENS6_IJNS7_ILi128EEENS7_ILi112EEENS7_ILi192EEEEEELi192ENS_6half_tEfNS_4arch4Sm90ELb0ELb0ELb0ELb1ELb0ELb1ELb0ELb1ELb1ELb1ELb0ELb0EEENS1_21CollectiveEpilogueFwdINS6_IJSA_SC_SB_EEES9_SE_SG_Li256ELb1ELb1ELb0ELb0EEENS1_36VarlenDynamicPersistentTileSchedulerILi128ELi112ELi256ELi128ELb0ELb1ELb1ELb0ELb1ELb1EEEEEEEEEvNT_6ParamsE --------------------------
	.section	.nv.info._ZN7cutlass13device_kernelIN5flash11enable_sm90INS1_16FlashAttnFwdSm90INS1_25CollectiveMainloopFwdSm90ILi2EN4cute5tupleIJNS5_1CILi1EEES8_S8_EEENS6_IJNS7_ILi128EEENS7_ILi112EEENS7_ILi192EEEEEELi192ENS_6half_tEfNS_4arch4Sm90ELb0ELb0ELb0ELb1ELb0ELb1ELb0ELb1ELb1ELb1ELb0ELb0EEENS1_21CollectiveEpilogueFwdINS6_IJSA_SC_SB_EEES9_SE_SG_Li256ELb1ELb1ELb0ELb0EEENS1_36VarlenDynamicPersistentTileSchedulerILi128ELi112ELi256ELi128ELb0ELb1ELb1ELb0ELb1ELb1EEEEEEEEEvNT_6ParamsE,"",@"SHT_CUDA_INFO"
	.sectionflags	@""
	.align	4


	//----- nvinfo : EIATTR_CUDA_API_VERSION
	.align		4
        /*0000*/ 	.byte	0x04, 0x37
        /*0002*/ 	.short	(.L_456 - .L_455)
.L_455:
        /*0004*/ 	.word	0x00000082


	//----- nvinfo : EIATTR_KPARAM_INFO
	.align		4
.L_456:
        /*0008*/ 	.byte	0x04, 0x17
        /*000a*/ 	.short	(.L_458 - .L_457)
.L_457:
        /*000c*/ 	.word	0x00000000
        /*0010*/ 	.short	0x0000
        /*0012*/ 	.short	0x0000
        /*0014*/ 	.byte	0x00, 0xf0, 0x01, 0x2a


	//----- nvinfo : EIATTR_SPARSE_MMA_MASK
	.align		4
.L_458:
        /*0018*/ 	.byte	0x03, 0x50
        /*001a*/ 	.short	0x0000


	//----- nvinfo : EIATTR_MAXREG_COUNT
	.align		4
        /*001c*/ 	.byte	0x03, 0x1b
        /*001e*/ 	.short	0x00a8


	//----- nvinfo : EIATTR_MERCURY_ISA_VERSION
	.align		4
        /*0020*/ 	.byte	0x03, 0x5f
        /*0022*/ 	.short	0x0101


	//----- nvinfo : EIATTR_VRC_CTA_INIT_COUNT
	.align		4
        /*0024*/ 	.byte	0x02, 0x4a
	.zero		1
	.zero		1


	//----- nvinfo : EIATTR_EXIT_INSTR_OFFSETS
	.align		4
        /*0028*/ 	.byte	0x04, 0x1c
        /*002a*/ 	.short	(.L_460 - .L_459)


	//   ....[0]....
.L_459:
        /*002c*/ 	.word	0x00000010


	//----- nvinfo : EIATTR_MAX_THREADS
	.align		4
.L_460:
        /*0030*/ 	.byte	0x04, 0x05
        /*0032*/ 	.short	(.L_462 - .L_461)
.L_461:
        /*0034*/ 	.word	0x00000180
        /*0038*/ 	.word	0x00000001
        /*003c*/ 	.word	0x00000001


	//----- nvinfo : EIATTR_CBANK_PARAM_SIZE
	.align		4
.L_462:
        /*0040*/ 	.byte	0x03, 0x19
        /*0042*/ 	.short	0x0a80


	//----- nvinfo : EIATTR_PARAM_CBANK
	.align		4
        /*0044*/ 	.byte	0x04, 0x0a
        /*0046*/ 	.short	(.L_464 - .L_463)
	.align		4
.L_463:
        /*0048*/ 	.word	index@(.nv.constant0._ZN7cutlass13device_kernelIN5flash11enable_sm90INS1_16FlashAttnFwdSm90INS1_25CollectiveMainloopFwdSm90ILi2EN4cute5tupleIJNS5_1CILi1EEES8_S8_EEENS6_IJNS7_ILi128EEENS7_ILi112EEENS7_ILi192EEEEEELi192ENS_6half_tEfNS_4arch4Sm90ELb0ELb0ELb0ELb1ELb0ELb1ELb0ELb1ELb1ELb1ELb0ELb0EEENS1_21CollectiveEpilogueFwdINS6_IJSA_SC_SB_EEES9_SE_SG_Li256ELb1ELb1ELb0ELb0EEENS1_36VarlenDynamicPersistentTileSchedulerILi128ELi112ELi256ELi128ELb0ELb1ELb1ELb0ELb1ELb1EEEEEEEEEvNT_6ParamsE)
        /*004c*/ 	.short	0x0380
        /*004e*/ 	.short	0x0a80


	//----- nvinfo : EIATTR_SW_WAR
	.align		4
.L_464:
        /*0050*/ 	.byte	0x04, 0x36
        /*0052*/ 	.short	(.L_466 - .L_465)
.L_465:
        /*0054*/ 	.word	0x00000008
.L_466:


//--------------------- .nv.info._ZN7cutlass13device_kernelIN5flash11enable_sm90INS1_16FlashAttnFwdSm90INS1_25CollectiveMainloopFwdSm90ILi2EN4cute5tupleIJNS5_1CILi1EEES8_S8_EEENS6_IJNS7_ILi128EEENS7_ILi96EEENS7_ILi192EEEEEELi192ENS_6half_tEfNS_4arch4Sm90ELb0ELb1ELb0ELb0ELb0ELb0ELb0ELb1ELb1ELb1ELb0ELb0EEENS1_21CollectiveEpilogueFwdINS6_IJSA_SC_SB_EEES9_SE_SG_Li256ELb0ELb1ELb0ELb0EEENS1_30DynamicPersistentTileSchedulerILi256ELi128ELb0ELb1ELb1EEEEEEEEEvNT_6ParamsE --------------------------
	.section	.nv.info._ZN7cutlass13device_kernelIN5flash11enable_sm90INS1_16FlashAttnFwdSm90INS1_25CollectiveMainloopFwdSm90ILi2EN4cute5tupleIJNS5_1CILi1EEES8_S8_EEENS6_IJNS7_ILi128EEENS7_ILi96EEENS7_ILi192EEEEEELi192ENS_6half_tEfNS_4arch4Sm90ELb0ELb1ELb0ELb0ELb0ELb0ELb0ELb1ELb1ELb1ELb0ELb0EEENS1_21CollectiveEpilogueFwdINS6_IJSA_SC_SB_EEES9_SE_SG_Li256ELb0ELb1ELb0ELb0EEENS1_30DynamicPersistentTileSchedulerILi256ELi128ELb0ELb1ELb1EEEEEEEEEvNT_6ParamsE,"",@"SHT_CUDA_INFO"
	.sectionflags	@""
	.align	4


	//----- nvinfo : EIATTR_CUDA_API_VERSION
	.align		4
        /*0000*/ 	.byte	0x04, 0x37
        /*0002*/ 	.short	(.L_468 - .L_467)
.L_467:
        /*0004*/ 	.word	0x00000082


	//----- nvinfo : EIATTR_KPARAM_INFO
	.align		4
.L_468:
        /*0008*/ 	.byte	0x04, 0x17
        /*000a*/ 	.short	(.L_470 - .L_469)
.L_469:
        /*000c*/ 	.word	0x00000000
        /*0010*/ 	.short	0x0000
        /*0012*/ 	.short	0x0000
        /*0014*/ 	.byte	0x00, 0xf0, 0x01, 0x2a


	//----- nvinfo : EIATTR_SPARSE_MMA_MASK
	.align		4
.L_470:
        /*0018*/ 	.byte	0x03, 0x50
        /*001a*/ 	.short	0x0000


	//----- nvinfo : EIATTR_MAXREG_COUNT
	.align		4
        /*001c*/ 	.byte	0x03, 0x1b
        /*001e*/ 	.short	0x00a8


	//----- nvinfo : EIATTR_MERCURY_ISA_VERSION
	.align		4
        /*0020*/ 	.byte	0x03, 0x5f
        /*0022*/ 	.short	0x0101


	//----- nvinfo : EIATTR_VRC_CTA_INIT_COUNT
	.align		4
        /*0024*/ 	.byte	0x02, 0x4a
	.zero		1
	.zero		1


	//----- nvinfo : EIATTR_EXIT_INSTR_OFFSETS
	.align		4
        /*0028*/ 	.byte	0x04, 0x1c
        /*002a*/ 	.short	(.L_472 - .L_471)


	//   ....[0]....
.L_471:
        /*002c*/ 	.word	0x00000010


	//----- nvinfo : EIATTR_MAX_THREADS
	.align		4
.L_472:
        /*0030*/ 	.byte	0x04, 0x05
        /*0032*/ 	.short	(.L_474 - .L_473)
.L_473:
        /*0034*/ 	.word	0x00000180
        /*0038*/ 	.word	0x00000001
        /*003c*/ 	.word	0x00000001


	//----- nvinfo : EIATTR_CBANK_PARAM_SIZE
	.align		4
.L_474:
        /*0040*/ 	.byte	0x03, 0x19
        /*0042*/ 	.short	0x0a80


	//----- nvinfo : EIATTR_PARAM_CBANK
	.align		4
        /*0044*/ 	.byte	0x04, 0x0a
        /*0046*/ 	.short	(.L_476 - .L_475)
	.align		4
.L_475:
        /*0048*/ 	.word	index@(.nv.constant0._ZN7cutlass13device_kernelIN5flash11enable_sm90INS1_16FlashAttnFwdSm90INS1_25CollectiveMainloopFwdSm90ILi2EN4cute5tupleIJNS5_1CILi1EEES8_S8_EEENS6_IJNS7_ILi128EEENS7_ILi96EEENS7_ILi192EEEEEELi192ENS_6half_tEfNS_4arch4Sm90ELb0ELb1ELb0ELb0ELb0ELb0ELb0ELb1ELb1ELb1ELb0ELb0EEENS1_21CollectiveEpilogueFwdINS6_IJSA_SC_SB_EEES9_SE_SG_Li256ELb0ELb1ELb0ELb0EEENS1_30DynamicPersistentTileSchedulerILi256ELi128ELb0ELb1ELb1EEEEEEEEEvNT_6ParamsE)
        /*004c*/ 	.short	0x0380
        /*004e*/ 	.short	0x0a80


	//----- nvinfo : EIATTR_SW_WAR
	.align		4
.L_476:
        /*0050*/ 	.byte	0x04, 0x36
        /*0052*/ 	.short	(.L_478 - .L_477)
.L_477:
        /*0054*/ 	.word	0x00000008
.L_478:


//--------------------- .nv.info._ZN7cutlass13device_kernelIN5flash11enable_sm90INS1_16FlashAttnFwdSm90INS1_25CollectiveMainloopFwdSm90ILi2EN4cute5tupleIJNS5_1CILi1EEES8_S8_EEENS6_IJNS7_ILi128EEENS7_ILi96EEENS7_ILi192EEEEEELi192ENS_6half_tEfNS_4arch4Sm90ELb0ELb1ELb0ELb1ELb0ELb0ELb0ELb1ELb1ELb1ELb0ELb0EEENS1_21CollectiveEpilogueFwdINS6_IJSA_SC_SB_EEES9_SE_SG_Li256ELb1ELb1ELb0ELb0EEENS1_36VarlenDynamicPersistentTileSchedulerILi128ELi96ELi256ELi128ELb0ELb1ELb1ELb1ELb0ELb1EEEEEEEEEvNT_6ParamsE --------------------------
	.section	.nv.info._ZN7cutlass13device_kernelIN5flash11enable_sm90INS1_16FlashAttnFwdSm90INS1_25CollectiveMainloopFwdSm90ILi2EN4cute5tupleIJNS5_1CILi1EEES8_S8_EEENS6_IJNS7_ILi128EEENS7_ILi96EEENS7_ILi192EEEEEELi192ENS_6half_tEfNS_4arch4Sm90ELb0ELb1ELb0ELb1ELb0ELb0ELb0ELb1ELb1ELb1ELb0ELb0EEENS1_21CollectiveEpilogueFwdINS6_IJSA_SC_SB_EEES9_SE_SG_Li256ELb1ELb1ELb0ELb0EEENS1_36VarlenDynamicPersistentTileSchedulerILi128ELi96ELi256ELi128ELb0ELb1ELb1ELb1ELb0ELb1EEEEEEEEEvNT_6ParamsE,"",@"SHT_CUDA_INFO"
	.sectionflags	@""
	.align	4


	//----- nvinfo : EIATTR_CUDA_API_VERSION
	.align		4
        /*0000*/ 	.byte	0x04, 0x37
        /*0002*/ 	.short	(.L_480 - .L_479)
.L_479:
        /*0004*/ 	.word	0x00000082


	//----- nvinfo : EIATTR_KPARAM_INFO
	.align		4
.L_480:
        /*0008*/ 	.byte	0x04, 0x17
        /*000a*/ 	.short	(.L_482 - .L_481)
.L_481:
        /*000c*/ 	.word	0x00000000
        /*0010*/ 	.short	0x0000
        /*0012*/ 	.short	0x0000
        /*0014*/ 	.byte	0x00, 0xf0, 0x01, 0x2a


	//----- nvinfo : EIATTR_SPARSE_MMA_MASK
	.align		4
.L_482:
        /*0018*/ 	.byte	0x03, 0x50
        /*001a*/ 	.short	0x0000


	//----- nvinfo : EIATTR_MAXREG_COUNT
	.align		4
        /*001c*/ 	.byte	0x03, 0x1b
        /*001e*/ 	.short	0x00a8


	//----- nvinfo : EIATTR_MERCURY_ISA_VERSION
	.align		4
        /*0020*/ 	.byte	0x03, 0x5f
        /*0022*/ 	.short	0x0101


	//----- nvinfo : EIATTR_VRC_CTA_INIT_COUNT
	.align		4
        /*0024*/ 	.byte	0x02, 0x4a
	.zero		1
	.zero		1


	//----- nvinfo : EIATTR_EXIT_INSTR_OFFSETS
	.align		4
        /*0028*/ 	.byte	0x04, 0x1c
        /*002a*/ 	.short	(.L_484 - .L_483)


	//   ....[0]....
.L_483:
        /*002c*/ 	.word	0x00000010


	//----- nvinfo : EIATTR_MAX_THREADS
	.align		4
.L_484:
        /*0030*/ 	.byte	0x04, 0x05
        /*0032*/ 	.short	(.L_486 - .L_485)
.L_485:
        /*0034*/ 	.word	0x00000180
        /*0038*/ 	.word	0x00000001
        /*003c*/ 	.word	0x00000001


	//----- nvinfo : EIATTR_CBANK_PARAM_SIZE
	.align		4
.L_486:
        /*0040*/ 	.byte	0x03, 0x19
        /*0042*/ 	.short	0x0a80


	//----- nvinfo : EIATTR_PARAM_CBANK
	.align		4
        /*0044*/ 	.byte	0x04, 0x0a
        /*0046*/ 	.short	(.L_488 - .L_487)
	.align		4
.L_487:
        /*0048*/ 	.word	index@(.nv.constant0._ZN7cutlass13device_kernelIN5flash11enable_sm90INS1_16FlashAttnFwdSm90INS1_25CollectiveMainloopFwdSm90ILi2EN4cute5tupleIJNS5_1CILi1EEES8_S8_EEENS6_IJNS7_ILi128EEENS7_ILi96EEENS7_ILi192EEEEEELi192ENS_6half_tEfNS_4arch4Sm90ELb0ELb1ELb0ELb1ELb0ELb0ELb0ELb1ELb1ELb1ELb0ELb0EEENS1_21CollectiveEpilogueFwdINS6_IJSA_SC_SB_EEES9_SE_SG_Li256ELb1ELb1ELb0ELb0EEENS1_36VarlenDynamicPersistentTileSchedulerILi128ELi96ELi256ELi128ELb0ELb1ELb1ELb1ELb0ELb1EEEEEEEEEvNT_6ParamsE)
        /*004c*/ 	.short	0x0380
        /*004e*/ 	.short	0x0a80


	//----- nvinfo : EIATTR_SW_WAR
	.align		4
.L_488:
        /*0050*/ 	.byte	0x04, 0x36
        /*0052*/ 	.short	(.L_490 - .L_489)
.L_489:
        /*0054*/ 	.word	0x00000008
.L_490:


//--------------------- .nv.info._ZN7cutlass13device_kernelIN5flash11enable_sm90INS1_16FlashAttnFwdSm90INS1_25CollectiveMainloopFwdSm90ILi2EN4cute5tupleIJNS5_1CILi1EEES8_S8_EEENS6_IJNS7_ILi128EEENS7_ILi96EEENS7_ILi192EEEEEELi192ENS_6half_tEfNS_4arch4Sm90ELb0ELb1ELb0ELb1ELb0ELb1ELb0ELb1ELb1ELb1ELb0ELb0EEENS1_21CollectiveEpilogueFwdINS6_IJSA_SC_SB_EEES9_SE_SG_Li256ELb1ELb1ELb0ELb0EEENS1_36VarlenDynamicPersistentTileSchedulerILi128ELi96ELi256ELi128ELb0ELb1ELb1ELb1ELb0ELb1EEEEEEEEEvNT_6ParamsE --------------------------
	.section	.nv.info._ZN7cutlass13device_kernelIN5flash11enable_sm90INS1_16FlashAttnFwdSm90INS1_25CollectiveMainloopFwdSm90ILi2EN4cute5tupleIJNS5_1CILi1EEES8_S8_EEENS6_IJNS7_ILi128EEENS7_ILi96EEENS7_ILi192EEEEEELi192ENS_6half_tEfNS_4arch4Sm90ELb0ELb1ELb0ELb1ELb0ELb1ELb0ELb1ELb1ELb1ELb0ELb0EEENS1_21CollectiveEpilogueFwdINS6_IJSA_SC_SB_EEES9_SE_SG_Li256ELb1ELb1ELb0ELb0EEENS1_36VarlenDynamicPersistentTileSchedulerILi128ELi96ELi256ELi128ELb0ELb1ELb1ELb1ELb0ELb1EEEEEEEEEvNT_6ParamsE,"",@"SHT_CUDA_INFO"
	.sectionflags	@""
	.align	4


	//----- nvinfo : EIATTR_CUDA_API_VERSION
	.align		4
        /*0000*/ 	.byte	0x04, 0x37
        /*0002*/ 	.short	(.L_492 - .L_491)
.L_491:
        /*0004*/ 	.word	0x00000082


	//----- nvinfo : EIATTR_KPARAM_INFO
	.align		4
.L_492:
        /*0008*/ 	.byte	0x04, 0x17
        /*000a*/ 	.short	(.L_494 - .L_493)
.L_493:
        /*000c*/ 	.word	0x00000000
        /*0010*/ 	.short	0x0000
        /*0012*/ 	.short	0x0000
        /*0014*/ 	.byte	0x00, 0xf0, 0x01, 0x2a


	//----- nvinfo : EIATTR_SPARSE_MMA_MASK
	.align		4
.L_494:
        /*0018*/ 	.byte	0x03, 0x50
        /*001a*/ 	.short	0x0000


	//----- nvinfo : EIATTR_MAXREG_COUNT
	.align		4
        /*001c*/ 	.byte	0x03, 0x1b
        /*001e*/ 	.short	0x00a8


	//----- nvinfo : EIATTR_MERCURY_ISA_VERSION
	.align		4
        /*0020*/ 	.byte	0x03, 0x5f
        /*0022*/ 	.short	0x0101


	//----- nvinfo : EIATTR_VRC_CTA_INIT_COUNT
	.align		4
        /*0024*/ 	.byte	0x02, 0x4a
	.zero		1
	.zero		1


	//----- nvinfo : EIATTR_EXIT_INSTR_OFFSETS
	.align		4
        /*0028*/ 	.byte	0x04, 0x1c
        /*002a*/ 	.short	(.L_496 - .L_495)


	//   ....[0]....
.L_495:
        /*002c*/ 	.word	0x00000010


	//----- nvinfo : EIATTR_MAX_THREADS
	.align		4
.L_496:
        /*0030*/ 	.byte	0x04, 0x05
        /*0032*/ 	.short	(.L_498 - .L_497)
.L_497:
        /*0034*/ 	.word	0x00000180
        /*0038*/ 	.word	0x00000001
        /*003c*/ 	.word	0x00000001


	//----- nvinfo : EIATTR_CBANK_PARAM_SIZE
	.align		4
.L_498:
        /*0040*/ 	.byte	0x03, 0x19
        /*0042*/ 	.short	0x0a80


	//----- nvinfo : EIATTR_PARAM_CBANK
	.align		4
        /*0044*/ 	.byte	0x04, 0x0a
        /*0046*/ 	.short	(.L_500 - .L_499)
	.align		4
.L_499:
        /*0048*/ 	.word	index@(.nv.constant0._ZN7cutlass13device_kernelIN5flash11enable_sm90INS1_16FlashAttnFwdSm90INS1_25CollectiveMainloopFwdSm90ILi2EN4cute5tupleIJNS5_1CILi1EEES8_S8_EEENS6_IJNS7_ILi128EEENS7_ILi96EEENS7_ILi192EEEEEELi192ENS_6half_tEfNS_4arch4Sm90ELb0ELb1ELb0ELb1ELb0ELb1ELb0ELb1ELb1ELb1ELb0ELb0EEENS1_21CollectiveEpilogueFwdINS6_IJSA_SC_SB_EEES9_SE_SG_Li256ELb1ELb1ELb0ELb0EEENS1_36VarlenDynamicPersistentTileSchedulerILi128ELi96ELi256ELi128ELb0ELb1ELb1ELb1ELb0ELb1EEEEEEEEEvNT_6ParamsE)
        /*004c*/ 	.short	0x0380
        /*004e*/ 	.short	0x0a80


	//----- nvinfo : EIATTR_SW_WAR
	.align		4
.L_500:
        /*0050*/ 	.byte	0x04, 0x36
        /*0052*/ 	.short	(.L_502 - .L_501)
.L_501:
        /*0054*/ 	.word	0x00000008
.L_502:


//--------------------- .nv.info._ZN7cutlass13device_kernelIN5flash11enable_sm90INS1_16FlashAttnFwdSm90INS1_25CollectiveMainloopFwdSm90ILi2EN4cute5tupleIJNS5_1CILi1EEES8_S8_EEENS6_IJNS7_ILi128EEENS7_ILi112EEENS7_ILi192EEEEEELi192ENS_6half_tEfNS_4arch4Sm90ELb1ELb0ELb0ELb0ELb0ELb0ELb0ELb1ELb1ELb1ELb0ELb0EEENS1_21CollectiveEpilogueFwdINS6_IJSA_SC_SB_EEES9_SE_SG_Li256ELb0ELb1ELb0ELb0EEENS1_30DynamicPersistentTileSchedulerILi256ELi128ELb0ELb1ELb1EEEEEEEEEvNT_6ParamsE --------------------------
	.section	.nv.info._ZN7cutlass13device_kernelIN5flash11enable_sm90INS1_16FlashAttnFwdSm90INS1_25CollectiveMainloopFwdSm90ILi2EN4cute5tupleIJNS5_1CILi1EEES8_S8_EEENS6_IJNS7_ILi128EEENS7_ILi112EEENS7_ILi192EEEEEELi192ENS_6half_tEfNS_4arch4Sm90ELb1ELb0ELb0ELb0ELb0ELb0ELb0ELb1ELb1ELb1ELb0ELb0EEENS1_21CollectiveEpilogueFwdINS6_IJSA_SC_SB_EEES9_SE_SG_Li256ELb0ELb1ELb0ELb0EEENS1_30DynamicPersistentTileSchedulerILi256ELi128ELb0ELb1ELb1EEEEEEEEEvNT_6ParamsE,"",@"SHT_CUDA_INFO"
	.sectionflags	@""
	.align	4


	//----- nvinfo : EIATTR_CUDA_API_VERSION
	.align		4
        /*0000*/ 	.byte	0x04, 0x37
        /*0002*/ 	.short	(.L_504 - .L_503)
.L_503:
        /*0004*/ 	.word	0x00000082


	//----- nvinfo : EIATTR_KPARAM_INFO
	.align		4
.L_504:
        /*0008*/ 	.byte	0x04, 0x17
        /*000a*/ 	.short	(.L_506 - .L_505)
.L_505:
        /*000c*/ 	.word	0x00000000
        /*0010*/ 	.short	0x0000
        /*0012*/ 	.short	0x0000
        /*0014*/ 	.byte	0x00, 0xf0, 0x01, 0x2a


	//----- nvinfo : EIATTR_SPARSE_MMA_MASK
	.align		4
.L_506:
        /*0018*/ 	.byte	0x03, 0x50
        /*001a*/ 	.short	0x0000


	//----- nvinfo : EIATTR_MAXREG_COUNT
	.align		4
        /*001c*/ 	.byte	0x03, 0x1b
        /*001e*/ 	.short	0x00a8


	//----- nvinfo : EIATTR_MERCURY_ISA_VERSION
	.align		4
        /*0020*/ 	.byte	0x03, 0x5f
        /*0022*/ 	.short	0x0101


	//----- nvinfo : EIATTR_VRC_CTA_INIT_COUNT
	.align		4
        /*0024*/ 	.byte	0x02, 0x4a
	.zero		1
	.zero		1


	//----- nvinfo : EIATTR_EXIT_INSTR_OFFSETS
	.align		4
        /*0028*/ 	.byte	0x04, 0x1c
        /*002a*/ 	.short	(.L_508 - .L_507)


	//   ....[0]....
.L_507:
        /*002c*/ 	.word	0x00000010


	//----- nvinfo : EIATTR_MAX_THREADS
	.align		4
.L_508:
        /*0030*/ 	.byte	0x04, 0x05
        /*0032*/ 	.short	(.L_510 - .L_509)
.L_509:
        /*0034*/ 	.word	0x00000180
        /*0038*/ 	.word	0x00000001
        /*003c*/ 	.word	0x00000001


	//----- nvinfo : EIATTR_CBANK_PARAM_SIZE
	.align		4
.L_510:
        /*0040*/ 	.byte	0x03, 0x19
        /*0042*/ 	.short	0x0a80


	//----- nvinfo : EIATTR_PARAM_CBANK
	.align		4
        /*0044*/ 	.byte	0x04, 0x0a
        /*0046*/ 	.short	(.L_512 - .L_511)
	.align		4
.L_511:
        /*0048*/ 	.word	index@(.nv.constant0._ZN7cutlass13device_kernelIN5flash11enable_sm90INS1_16FlashAttnFwdSm90INS1_25CollectiveMainloopFwdSm90ILi2EN4cute5tupleIJNS5_1CILi1EEES8_S8_EEENS6_IJNS7_ILi128EEENS7_ILi112EEENS7_ILi192EEEEEELi192ENS_6half_tEfNS_4arch4Sm90ELb1ELb0ELb0ELb0ELb0ELb0ELb0ELb1ELb1ELb1ELb0ELb0EEENS1_21CollectiveEpilogueFwdINS6_IJSA_SC_SB_EEES9_SE_SG_Li256ELb0ELb1ELb0ELb0EEENS1_30DynamicPersistentTileSchedulerILi256ELi128ELb0ELb1ELb1EEEEEEEEEvNT_6ParamsE)
        /*004c*/ 	.short	0x0380
        /*004e*/ 	.short	0x0a80


	//----- nvinfo : EIATTR_SW_WAR
	.align		4
.L_512:
        /*0050*/ 	.byte	0x04, 0x36
        /*0052*/ 	.short	(.L_514 - .L_513)
.L_513:
        /*0054*/ 	.word	0x00000008
.L_514:


//--------------------- .nv.info._ZN7cutlass13device_kernelIN5flash11enable_sm90INS1_16FlashAttnFwdSm90INS1_25CollectiveMainloopFwdSm90ILi2EN4cute5tupleIJNS5_1CILi1EEES8_S8_EEENS6_IJNS7_ILi128EEENS7_ILi112EEENS7_ILi192EEEEEELi192ENS_6half_tEfNS_4arch4Sm90ELb1ELb0ELb0ELb1ELb0ELb0ELb0ELb1ELb1ELb1ELb0ELb0EEENS1_21CollectiveEpilogueFwdINS6_IJSA_SC_SB_EEES9_SE_SG_Li256ELb1ELb1ELb0ELb0EEENS1_36VarlenDynamicPersistentTileSchedulerILi128ELi112ELi256ELi128ELb0ELb1ELb1ELb1ELb1ELb1EEEEEEEEEvNT_6ParamsE --------------------------
	.section	.nv.info._ZN7cutlass13device_kernelIN5flash11enable_sm90INS1_16FlashAttnFwdSm90INS1_25CollectiveMainloopFwdSm90ILi2EN4cute5tupleIJNS5_1CILi1EEES8_S8_EEENS6_IJNS7_ILi128EEENS7_ILi112EEENS7_ILi192EEEEEELi192ENS_6half_tEfNS_4arch4Sm90ELb1ELb0ELb0ELb1ELb0ELb0ELb0ELb1ELb1ELb1ELb0ELb0EEENS1_21CollectiveEpilogueFwdINS6_IJSA_SC_SB_EEES9_SE_SG_Li256ELb1ELb1ELb0ELb0EEENS1_36VarlenDynamicPersistentTileSchedulerILi128ELi112ELi256ELi128ELb0ELb1ELb1ELb1ELb1ELb1EEEEEEEEEvNT_6ParamsE,"",@"SHT_CUDA_INFO"
	.sectionflags	@""
	.align	4


	//----- nvinfo : EIATTR_CUDA_API_VERSION
	.align		4
        /*0000*/ 	.byte	0x04, 0x37
        /*0002*/ 	.short	(.L_516 - .L_515)
.L_515:
        /*0004*/ 	.word	0x00000082


	//----- nvinfo : EIATTR_KPARAM_INFO
	.align		4
.L_516:
        /*0008*/ 	.byte	0x04, 0x17
        /*000a*/ 	.short	(.L_518 - .L_517)
.L_517:
        /*000c*/ 	.word	0x00000000
        /*0010*/ 	.short	0x0000
        /*0012*/ 	.short	0x0000
        /*0014*/ 	.byte	0x00, 0xf0, 0x01, 0x2a


	//----- nvinfo : EIATTR_SPARSE_MMA_MASK
	.align		4
.L_518:
        /*0018*/ 	.byte	0x03, 0x50
        /*001a*/ 	.short	0x0000


	//----- nvinfo : EIATTR_MAXREG_COUNT
	.align		4
        /*001c*/ 	.byte	0x03, 0x1b
        /*001e*/ 	.short	0x00a8


	//----- nvinfo : EIATTR_MERCURY_ISA_VERSION
	.align		4
        /*0020*/ 	.byte	0x03, 0x5f
        /*0022*/ 	.short	0x0101


	//----- nvinfo : EIATTR_VRC_CTA_INIT_COUNT
	.align		4
        /*0024*/ 	.byte	0x02, 0x4a
	.zero		1
	.zero		1


	//----- nvinfo : EIATTR_EXIT_INSTR_OFFSETS
	.align		4
        /*0028*/ 	.byte	0x04, 0x1c
        /*002a*/ 	.short	(.L_520 - .L_519)


	//   ....[0]....
.L_519:
        /*002c*/ 	.word	0x00000010


	//----- nvinfo : EIATTR_MAX_THREADS
	.align		4
.L_520:
        /*0030*/ 	.byte	0x04, 0x05
        /*0032*/ 	.short	(.L_522 - .L_521)
.L_521:
        /*0034*/ 	.word	0x00000180
        /*0038*/ 	.word	0x00000001
        /*003c*/ 	.word	0x00000001


	//----- nvinfo : EIATTR_CBANK_PARAM_SIZE
	.align		4
.L_522:
        /*0040*/ 	.byte	0x03, 0x19
        /*0042*/ 	.short	0x0a80


	//----- nvinfo : EIATTR_PARAM_CBANK
	.align		4
        /*0044*/ 	.byte	0x04, 0x0a
        /*0046*/ 	.short	(.L_524 - .L_523)
	.align		4
.L_523:
        /*0048*/ 	.word	index@(.nv.constant0._ZN7cutlass13device_kernelIN5flash11enable_sm90INS1_16FlashAttnFwdSm90INS1_25CollectiveMainloopFwdSm90ILi2EN4cute5tupleIJNS5_1CILi1EEES8_S8_EEENS6_IJNS7_ILi128EEENS7_ILi112EEENS7_ILi192EEEEEELi192ENS_6half_tEfNS_4arch4Sm90ELb1ELb0ELb0ELb1ELb0ELb0ELb0ELb1ELb1ELb1ELb0ELb0EEENS1_21CollectiveEpilogueFwdINS6_IJSA_SC_SB_EEES9_SE_SG_Li256ELb1ELb1ELb0ELb0EEENS1_36VarlenDynamicPersistentTileSchedulerILi128ELi112ELi256ELi128ELb0ELb1ELb1ELb1ELb1ELb1EEEEEEEEEvNT_6ParamsE)
        /*004c*/ 	.short	0x0380
        /*004e*/ 	.short	0x0a80


	//----- nvinfo : EIATTR_SW_WAR
	.align		4
.L_524:
        /*0050*/ 	.byte	0x04, 0x36
        /*0052*/ 	.short	(.L_526 - .L_525)
.L_525:
        /*0054*/ 	.word	0x00000008
.L_526:


//--------------------- .nv.info._ZN7cutlass13device_kernelIN5flash11enable_sm90INS1_16FlashAttnFwdSm90INS1_25CollectiveMainloopFwdSm90ILi2EN4cute5tupleIJNS5_1CILi1EEES8_S8_EEENS6_IJNS7_ILi128EEENS7_ILi112EEENS7_ILi192EEEEEELi192ENS_6half_tEfNS_4arch4Sm90ELb1ELb0ELb0ELb1ELb0ELb1ELb0ELb1ELb1ELb1ELb0ELb0EEENS1_21CollectiveEpilogueFwdINS6_IJSA_SC_SB_EEES9_SE_SG_Li256ELb1ELb1ELb0ELb0EEENS1_36VarlenDynamicPersistentTileSchedulerILi128ELi112ELi256ELi128ELb0ELb1ELb1ELb1ELb1ELb1EEEEEEEEEvNT_6ParamsE --------------------------
	.section	.nv.info._ZN7cutlass13device_kernelIN5flash11enable_sm90INS1_16FlashAttnFwdSm90INS1_25CollectiveMainloopFwdSm90ILi2EN4cute5tupleIJNS5_1CILi1EEES8_S8_EEENS6_IJNS7_ILi128EEENS7_ILi112EEENS7_ILi192EEEEEELi192ENS_6half_tEfNS_4arch4Sm90ELb1ELb0ELb0ELb1ELb0ELb1ELb0ELb1ELb1ELb1ELb0ELb0EEENS1_21CollectiveEpilogueFwdINS6_IJSA_SC_SB_EEES9_SE_SG_Li256ELb1ELb1ELb0ELb0EEENS1_36VarlenDynamicPersistentTileSchedulerILi128ELi112ELi256ELi128ELb0ELb1ELb1ELb1ELb1ELb1EEEEEEEEEvNT_6ParamsE,"",@"SHT_CUDA_INFO"
	.sectionflags	@""
	.align	4


	//----- nvinfo : EIATTR_CUDA_API_VERSION
	.align		4
        /*0000*/ 	.byte	0x04, 0x37
        /*0002*/ 	.short	(.L_528 - .L_527)
.L_527:
        /*0004*/ 	.word	0x00000082


	//----- nvinfo : EIATTR_KPARAM_INFO
	.align		4
.L_528:
        /*0008*/ 	.byte	0x04, 0x17
        /*000a*/ 	.short	(.L_530 - .L_529)
.L_529:
        /*000c*/ 	.word	0x00000000
        /*0010*/ 	.short	0x0000
        /*0012*/ 	.short	0x0000
        /*0014*/ 	.byte	0x00, 0xf0, 0x01, 0x2a


	//----- nvinfo : EIATTR_SPARSE_MMA_MASK
	.align		4
.L_530:
        /*0018*/ 	.byte	0x03, 0x50
        /*001a*/ 	.short	0x0000


	//----- nvinfo : EIATTR_MAXREG_COUNT
	.align		4
        /*001c*/ 	.byte	0x03, 0x1b
        /*001e*/ 	.short	0x00a8


	//----- nvinfo : EIATTR_MERCURY_ISA_VERSION
	.align		4
        /*0020*/ 	.byte	0x03, 0x5f
        /*0022*/ 	.short	0x0101


	//----- nvinfo : EIATTR_VRC_CTA_INIT_COUNT
	.align		4
        /*0024*/ 	.byte	0x02, 0x4a
	.zero		1
	.zero		1


	//----- nvinfo : EIATTR_EXIT_INSTR_OFFSETS
	.align		4
        /*0028*/ 	.byte	0x04, 0x1c
        /*002a*/ 	.short	(.L_532 - .L_531)


	//   ....[0]....
.L_531:
        /*002c*/ 	.word	0x00000010


	//----- nvinfo : EIATTR_MAX_THREADS
	.align		4
.L_532:
        /*0030*/ 	.byte	0x04, 0x05
        /*0032*/ 	.short	(.L_534 - .L_533)
.L_533:
        /*0034*/ 	.word	0x00000180
        /*0038*/ 	.word	0x00000001
        /*003c*/ 	.word	0x00000001


	//----- nvinfo : EIATTR_CBANK_PARAM_SIZE
	.align		4
.L_534:
        /*0040*/ 	.byte	0x03, 0x19
        /*0042*/ 	.short	0x0a80


	//----- nvinfo : EIATTR_PARAM_CBANK
	.align		4
        /*0044*/ 	.byte	0x04, 0x0a
        /*0046*/ 	.short	(.L_536 - .L_535)
	.align		4
.L_535:
        /*0048*/ 	.word	index@(.nv.constant0._ZN7cutlass13device_kernelIN5flash11enable_sm90INS1_16FlashAttnFwdSm90INS1_25CollectiveMainloopFwdSm90ILi2EN4cute5tupleIJNS5_1CILi1EEES8_S8_EEENS6_IJNS7_ILi128EEENS7_ILi112EEENS7_ILi192EEEEEELi192ENS_6half_tEfNS_4arch4Sm90ELb1ELb0ELb0ELb1ELb0ELb1ELb0ELb1ELb1ELb1ELb0ELb0EEENS1_21CollectiveEpilogueFwdINS6_IJSA_SC_SB_EEES9_SE_SG_Li256ELb1ELb1ELb0ELb0EEENS1_36VarlenDynamicPersistentTileSchedulerILi128ELi112ELi256ELi128ELb0ELb1ELb1ELb1ELb1ELb1EEEEEEEEEvNT_6ParamsE)
        /*004c*/ 	.short	0x0380
        /*004e*/ 	.short	0x0a80


	//----- nvinfo : EIATTR_SW_WAR
	.align		4
.L_536:
        /*0050*/ 	.byte	0x04, 0x36
        /*0052*/ 	.short	(.L_538 - .L_537)
.L_537:
        /*0054*/ 	.word	0x00000008
.L_538:


//--------------------- .nv.info._ZN7cutlass13device_kernelIN5flash11enable_sm90INS1_16FlashAttnFwdSm90INS1_25CollectiveMainloopFwdSm90ILi2EN4cute5tupleIJNS5_1CILi1EEES8_S8_EEENS6_IJNS7_ILi128EEENS7_ILi176EEESA_EEELi128ENS_6half_tEfNS_4arch4Sm90ELb0ELb0ELb0ELb0ELb0ELb0ELb0ELb1ELb1ELb1ELb0ELb0EEENS1_21CollectiveEpilogueFwdINS6_IJSA_SA_SB_EEES9_SD_SF_Li256ELb0ELb1ELb0ELb0EEENS1_29StaticPersistentTileSchedulerILb0EEEEEEEEEvNT_6ParamsE --------------------------
	.section	.nv.info._ZN7cutlass13device_kernelIN5flash11enable_sm90INS1_16FlashAttnFwdSm90INS1_25CollectiveMainloopFwdSm90ILi2EN4cute5tupleIJNS5_1CILi1EEES8_S8_EEENS6_IJNS7_ILi128EEENS7_ILi176EEESA_EEELi128ENS_6half_tEfNS_4arch4Sm90ELb0ELb0ELb0ELb0ELb0ELb0ELb0ELb1ELb1ELb1ELb0ELb0EEENS1_21CollectiveEpilogueFwdINS6_IJSA_SA_SB_EEES9_SD_SF_Li256ELb0ELb1ELb0ELb0EEENS1_29StaticPersistentTileSchedulerILb0EEEEEEEEEvNT_6ParamsE,"",@"SHT_CUDA_INFO"
	.sectionflags	@""
	.align	4


	//----- nvinfo : EIATTR_CUDA_API_VERSION
	.align		4
        /*0000*/ 	.byte	0x04, 0x37
        /*0002*/ 	.short	(.L_540 - .L_539)
.L_539:
        /*0004*/ 	.word	0x00000082


	//----- nvinfo : EIATTR_KPARAM_INFO
	.align		4
.L_540:
        /*0008*/ 	.byte	0x04, 0x17
        /*000a*/ 	.short	(.L_542 - .L_541)
.L_541:
        /*000c*/ 	.word	0x00000000
        /*0010*/ 	.short	0x0000
        /*0012*/ 	.short	0x0000
        /*0014*/ 	.byte	0x00, 0xf0, 0x01, 0x28


	//----- nvinfo : EIATTR_SPARSE_MMA_MASK
	.align		4
.L_542:
        /*0018*/ 	.byte	0x03, 0x50
        /*001a*/ 	.short	0x0000


	//----- nvinfo : EIATTR_MAXREG_COUNT
	.align		4
        /*001c*/ 	.byte	0x03, 0x1b
        /*001e*/ 	.short	0x00a8


	//----- nvinfo : EIATTR_MERCURY_ISA_VERSION
	.align		4
        /*0020*/ 	.byte	0x03, 0x5f
        /*0022*/ 	.short	0x0101


	//----- nvinfo : EIATTR_VRC_CTA_INIT_COUNT
	.align		4
        /*0024*/ 	.byte	0x02, 0x4a
	.zero		1
	.zero		1


	//----- nvinfo : EIATTR_EXIT_INSTR_OFFSETS
	.align		4
        /*0028*/ 	.byte	0x04, 0x1c
        /*002a*/ 	.short	(.L_544 - .L_543)


	//   ....[0]....
.L_543:
        /*002c*/ 	.word	0x00000010


	//----- nvinfo : EIATTR_MAX_THREADS
	.align		4
.L_544:
        /*0030*/ 	.byte	0x04, 0x05
        /*0032*/ 	.short	(.L_546 - .L_545)
.L_545:
        /*0034*/ 	.word	0x00000180
        /*0038*/ 	.word	0x00000001
        /*003c*/ 	.word	0x00000001


	//----- nvinfo : EIATTR_CBANK_PARAM_SIZE
	.align		4
.L_546:
        /*0040*/ 	.byte	0x03, 0x19
        /*0042*/ 	.short	0x0a00


	//----- nvinfo : EIATTR_PARAM_CBANK
	.align		4
        /*0044*/ 	.byte	0x04, 0x0a
        /*0046*/ 	.short	(.L_548 - .L_547)
	.align		4
.L_547:
        /*0048*/ 	.word	index@(.nv.constant0._ZN7cutlass13device_kernelIN5flash11enable_sm90INS1_16FlashAttnFwdSm90INS1_25CollectiveMainloopFwdSm90ILi2EN4cute5tupleIJNS5_1CILi1EEES8_S8_EEENS6_IJNS7_ILi128EEENS7_ILi176EEESA_EEELi128ENS_6half_tEfNS_4arch4Sm90ELb0ELb0ELb0ELb0ELb0ELb0ELb0ELb1ELb1ELb1ELb0ELb0EEENS1_21CollectiveEpilogueFwdINS6_IJSA_SA_SB_EEES9_SD_SF_Li256ELb0ELb1ELb0ELb0EEENS1_29StaticPersistentTileSchedulerILb0EEEEEEEEEvNT_6ParamsE)
        /*004c*/ 	.short	0x0380
        /*004e*/ 	.short	0x0a00


	//----- nvinfo : EIATTR_SW_WAR
	.align		4
.L_548:
        /*0050*/ 	.byte	0x04, 0x36
        /*0052*/ 	.short	(.L_550 - .L_549)
.L_549:
        /*0054*/ 	.word	0x00000008
.L_550:


//--------------------- .nv.info._ZN7cutlass13device_kernelIN5flash11enable_sm90INS1_16FlashAttnFwdSm90INS1_25CollectiveMainloopFwdSm90ILi2EN4cute5tupleIJNS5_1CILi2EEENS7_ILi1EEES9_EEENS6_IJNS7_ILi128EEENS7_ILi176EEESB_EEELi128ENS_6half_tEfNS_4arch4Sm90ELb0ELb0ELb0ELb0ELb0ELb0ELb0ELb1ELb1ELb1ELb0ELb0EEENS1_21CollectiveEpilogueFwdINS6_IJSB_SB_SC_EEESA_SE_SG_Li256ELb0ELb1ELb0ELb0EEENS1_29StaticPersistentTileSchedulerILb0EEEEEEEEEvNT_6ParamsE --------------------------
	.section	.nv.info._ZN7cutlass13device_kernelIN5flash11enable_sm90INS1_16FlashAttnFwdSm90INS1_25CollectiveMainloopFwdSm90ILi2EN4cute5tupleIJNS5_1CILi2EEENS7_ILi1EEES9_EEENS6_IJNS7_ILi128EEENS7_ILi176EEESB_EEELi128ENS_6half_tEfNS_4arch4Sm90ELb0ELb0ELb0ELb0ELb0ELb0ELb0ELb1ELb1ELb1ELb0ELb0EEENS1_21CollectiveEpilogueFwdINS6_IJSB_SB_SC_EEESA_SE_SG_Li256ELb0ELb1ELb0ELb0EEENS1_29StaticPersistentTileSchedulerILb0EEEEEEEEEvNT_6ParamsE,"",@"SHT_CUDA_INFO"
	.sectionflags	@""
	.align	4


	//----- nvinfo : EIATTR_CUDA_API_VERSION
	.align		4
        /*0000*/ 	.byte	0x04, 0x37
        /*0002*/ 	.short	(.L_552 - .L_551)
.L_551:
        /*0004*/ 	.word	0x00000082


	//----- nvinfo : EIATTR_KPARAM_INFO
	.align		4
.L_552:
        /*0008*/ 	.byte	0x04, 0x17
        /*000a*/ 	.short	(.L_554 - .L_553)
.L_553:
        /*000c*/ 	.word	0x00000000
        /*0010*/ 	.short	0x0000
        /*0012*/ 	.short	0x0000
        /*0014*/ 	.byte	0x00, 0xf0, 0x01, 0x28


	//----- nvinfo : EIATTR_SPARSE_MMA_MASK
	.align		4
.L_554:
        /*0018*/ 	.byte	0x03, 0x50
        /*001a*/ 	.short	0x0000


	//----- nvinfo : EIATTR_MAXREG_COUNT
	.align		4
        /*001c*/ 	.byte	0x03, 0x1b
        /*001e*/ 	.short	0x00a8


	//----- nvinfo : EIATTR_MERCURY_ISA_VERSION
	.align		4
        /*0020*/ 	.byte	0x03, 0x5f
        /*0022*/ 	.short	0x0101


	//----- nvinfo : EIATTR_VRC_CTA_INIT_COUNT
	.align		4
        /*0024*/ 	.byte	0x02, 0x4a
	.zero		1
	.zero		1


	//----- nvinfo : EIATTR_EXIT_INSTR_OFFSETS
	.align		4
        /*0028*/ 	.byte	0x04, 0x1c
        /*002a*/ 	.short	(.L_556 - .L_555)


	//   ....[0]....
.L_555:
        /*002c*/ 	.word	0x00000010


	//----- nvinfo : EIATTR_MAX_THREADS
	.align		4
.L_556:
        /*0030*/ 	.byte	0x04, 0x05
        /*0032*/ 	.short	(.L_558 - .L_557)
.L_557:
        /*0034*/ 	.word	0x00000180
        /*0038*/ 	.word	0x00000001
        /*003c*/ 	.word	0x00000001


	//----- nvinfo : EIATTR_CBANK_PARAM_SIZE
	.align		4
.L_558:
        /*0040*/ 	.byte	0x03, 0x19
        /*0042*/ 	.short	0x0a00


	//----- nvinfo : EIATTR_PARAM_CBANK
	.align		4
        /*0044*/ 	.byte	0x04, 0x0a
        /*0046*/ 	.short	(.L_560 - .L_559)
	.align		4
.L_559:
        /*0048*/ 	.word	index@(.nv.constant0._ZN7cutlass13device_kernelIN5flash11enable_sm90INS1_16FlashAttnFwdSm90INS1_25CollectiveMainloopFwdSm90ILi2EN4cute5tupleIJNS5_1CILi2EEENS7_ILi1EEES9_EEENS6_IJNS7_ILi128EEENS7_ILi176EEESB_EEELi128ENS_6half_tEfNS_4arch4Sm90ELb0ELb0ELb0ELb0ELb0ELb0ELb0ELb1ELb1ELb1ELb0ELb0EEENS1_21CollectiveEpilogueFwdINS6_IJSB_SB_SC_EEESA_SE_SG_Li256ELb0ELb1ELb0ELb0EEENS1_29StaticPersistentTileSchedulerILb0EEEEEEEEEvNT_6ParamsE)
        /*004c*/ 	.short	0x0380
        /*004e*/ 	.short	0x0a00


	//----- nvinfo : EIATTR_SW_WAR
	.align		4
.L_560:
        /*0050*/ 	.byte	0x04, 0x36
        /*0052*/ 	.short	(.L_562 - .L_561)
.L_561:
        /*0054*/ 	.word	0x00000008
.L_562:


//--------------------- .nv.info._ZN7cutlass13device_kernelIN5flash11enable_sm90INS1_16FlashAttnFwdSm90INS1_25CollectiveMainloopFwdSm90ILi2EN4cute5tupleIJNS5_1CILi1EEES8_S8_EEENS6_IJNS7_ILi128EEENS7_ILi176EEESA_EEELi128ENS_6half_tEfNS_4arch4Sm90ELb0ELb0ELb0ELb1ELb0ELb0ELb0ELb1ELb1ELb1ELb0ELb0EEENS1_21CollectiveEpilogueFwdINS6_IJSA_SA_SB_EEES9_SD_SF_Li256ELb1ELb1ELb0ELb0EEENS1_36VarlenDynamicPersistentTileSchedulerILi128ELi176ELi256ELi128ELb0ELb1ELb1ELb0ELb1ELb1EEEEEEEEEvNT_6ParamsE --------------------------
	.section	.nv.info._ZN7cutlass13device_kernelIN5flash11enable_sm90INS1_16FlashAttnFwdSm90INS1_25CollectiveMainloopFwdSm90ILi2EN4cute5tupleIJNS5_1CILi1EEES8_S8_EEENS6_IJNS7_ILi128EEENS7_ILi176EEESA_EEELi128ENS_6half_tEfNS_4arch4Sm90ELb0ELb0ELb0ELb1ELb0ELb0ELb0ELb1ELb1ELb1ELb0ELb0EEENS1_21CollectiveEpilogueFwdINS6_IJSA_SA_SB_EEES9_SD_SF_Li256ELb1ELb1ELb0ELb0EEENS1_36VarlenDynamicPersistentTileSchedulerILi128ELi176ELi256ELi128ELb0ELb1ELb1ELb0ELb1ELb1EEEEEEEEEvNT_6ParamsE,"",@"SHT_CUDA_INFO"
	.sectionflags	@""
	.align	4


	//----- nvinfo : EIATTR_CUDA_API_VERSION
	.align		4
        /*0000*/ 	.byte	0x04, 0x37
        /*0002*/ 	.short	(.L_564 - .L_563)
.L_563:
        /*0004*/ 	.word	0x00000082


	//----- nvinfo : EIATTR_KPARAM_INFO
	.align		4
.L_564:
        /*0008*/ 	.byte	0x04, 0x17
        /*000a*/ 	.short	(.L_566 - .L_565)
.L_565:
        /*000c*/ 	.word	0x00000000
        /*0010*/ 	.short	0x0000
        /*0012*/ 	.short	0x0000
        /*0014*/ 	.byte	0x00, 0xf0, 0x01, 0x2a


	//----- nvinfo : EIATTR_SPARSE_MMA_MASK
	.align		4
.L_566:
        /*0018*/ 	.byte	0x03, 0x50
        /*001a*/ 	.short	0x0000


	//----- nvinfo : EIATTR_MAXREG_COUNT
	.align		4
        /*001c*/ 	.byte	0x03, 0x1b
        /*001e*/ 	.short	0x00a8


	//----- nvinfo : EIATTR_MERCURY_ISA_VERSION
	.align		4
        /*0020*/ 	.byte	0x03, 0x5f
        /*0022*/ 	.short	0x0101


	//----- nvinfo : EIATTR_VRC_CTA_INIT_COUNT
	.align		4
        /*0024*/ 	.byte	0x02, 0x4a
	.zero		1
	.zero		1


	//----- nvinfo : EIATTR_EXIT_INSTR_OFFSETS
	.align		4
        /*0028*/ 	.byte	0x04, 0x1c
        /*002a*/ 	.short	(.L_568 - .L_567)


	//   ....[0]....
.L_567:
        /*002c*/ 	.word	0x00000010


	//----- nvinfo : EIATTR_MAX_THREADS
	.align		4
.L_568:
        /*0030*/ 	.byte	0x04, 0x05
        /*0032*/ 	.short	(.L_570 - .L_569)
.L_569:
        /*0034*/ 	.word	0x00000180
        /*0038*/ 	.word	0x00000001
        /*003c*/ 	.word	0x00000001


	//----- nvinfo : EIATTR_CBANK_PARAM_SIZE
	.align		4
.L_570:
        /*0040*/ 	.byte	0x03, 0x19
        /*0042*/ 	.short	0x0a80


	//----- nvinfo : EIATTR_PARAM_CBANK
	.align		4
        /*0044*/ 	.byte	0x04, 0x0a
        /*0046*/ 	.short	(.L_572 - .L_571)
	.align		4
.L_571:
        /*0048*/ 	.word	index@(.nv.constant0._ZN7cutlass13device_kernelIN5flash11enable_sm90INS1_16FlashAttnFwdSm90INS1_25CollectiveMainloopFwdSm90ILi2EN4cute5tupleIJNS5_1CILi1EEES8_S8_EEENS6_IJNS7_ILi128EEENS7_ILi176EEESA_EEELi128ENS_6half_tEfNS_4arch4Sm90ELb0ELb0ELb0ELb1ELb0ELb0ELb0ELb1ELb1ELb1ELb0ELb0EEENS1_21CollectiveEpilogueFwdINS6_IJSA_SA_SB_EEES9_SD_SF_Li256ELb1ELb1ELb0ELb0EEENS1_36VarlenDynamicPersistentTileSchedulerILi128ELi176ELi256ELi128ELb0ELb1ELb1ELb0ELb1ELb1EEEEEEEEEvNT_6ParamsE)
        /*004c*/ 	.short	0x0380
        /*004e*/ 	.short	0x0a80


	//----- nvinfo : EIATTR_SW_WAR
	.align		4
.L_572:
        /*0050*/ 	.byte	0x04, 0x36
        /*0052*/ 	.short	(.L_574 - .L_573)
.L_573:
        /*0054*/ 	.word	0x00000008
.L_574:


//--------------------- .nv.info._ZN7cutlass13device_kernelIN5flash11enable_sm90INS1_16FlashAttnFwdSm90INS1_25CollectiveMainloopFwdSm90ILi2EN4cute5tupleIJNS5_1CILi1EEES8_S8_EEENS6_IJNS7_ILi128EEENS7_ILi176EEESA_EEELi128ENS_6half_tEfNS_4arch4Sm90ELb0ELb0ELb0ELb1ELb0ELb1ELb0ELb1ELb1ELb1ELb0ELb0EEENS1_21CollectiveEpilogueFwdINS6_IJSA_SA_SB_EEES9_SD_SF_Li256ELb1ELb1ELb0ELb0EEENS1_36VarlenDynamicPersistentTileSchedulerILi128ELi176ELi256ELi128ELb0ELb1ELb1ELb0ELb1ELb1EEEEEEEEEvNT_6ParamsE --------------------------
	.section	.nv.info._ZN7cutlass13device_kernelIN5flash11enable_sm90INS1_16FlashAttnFwdSm90INS1_25CollectiveMainloopFwdSm90ILi2EN4cute5tupleIJNS5_1CILi1EEES8_S8_EEENS6_IJNS7_ILi128EEENS7_ILi176EEESA_EEELi128ENS_6half_tEfNS_4arch4Sm90ELb0ELb0ELb0ELb1ELb0ELb1ELb0ELb1ELb1ELb1ELb0ELb0EEENS1_21CollectiveEpilogueFwdINS6_IJSA_SA_SB_EEES9_SD_SF_Li256ELb1ELb1ELb0ELb0EEENS1_36VarlenDynamicPersistentTileSchedulerILi128ELi176ELi256ELi128ELb0ELb1ELb1ELb0ELb1ELb1EEEEEEEEEvNT_6ParamsE,"",@"SHT_CUDA_INFO"
	.sectionflags	@""
	.align	4


	//----- nvinfo : EIATTR_CUDA_API_VERSION
	.align		4
        /*0000*/ 	.byte	0x04, 0x37
        /*0002*/ 	.short	(.L_576 - .L_575)
.L_575:
        /*0004*/ 	.word	0x00000082


	//----- nvinfo : EIATTR_KPARAM_INFO
	.align		4
.L_576:
        /*0008*/ 	.byte	0x04, 0x17
        /*000a*/ 	.short	(.L_578 - .L_577)
.L_577:
        /*000c*/ 	.word	0x00000000
        /*0010*/ 	.short	0x0000
        /*0012*/ 	.short	0x0000
        /*0014*/ 	.byte	0x00, 0xf0, 0x01, 0x2a


	//----- nvinfo : EIATTR_SPARSE_MMA_MASK
	.align		4
.L_578:
        /*0018*/ 	.byte	0x03, 0x50
        /*001a*/ 	.short	0x0000


	//----- nvinfo : EIATTR_MAXREG_COUNT
	.align		4
        /*001c*/ 	.byte	0x03, 0x1b
        /*001e*/ 	.short	0x00a8


	//----- nvinfo : EIATTR_MERCURY_ISA_VERSION
	.align		4
        /*0020*/ 	.byte	0x03, 0x5f
        /*0022*/ 	.short	0x0101


	//----- nvinfo : EIATTR_VRC_CTA_INIT_COUNT
	.align		4
        /*0024*/ 	.byte	0x02, 0x4a
	.zero		1
	.zero		1


	//----- nvinfo : EIATTR_EXIT_INSTR_OFFSETS
	.align		4
        /*0028*/ 	.byte	0x04, 0x1c
        /*002a*/ 	.short	(.L_580 - .L_579)


	//   ....[0]....
.L_579:
        /*002c*/ 	.word	0x00000010


	//----- nvinfo : EIATTR_MAX_THREADS
	.align		4
.L_580:
        /*0030*/ 	.byte	0x04, 0x05
        /*0032*/ 	.short	(.L_582 - .L_581)
.L_581:
        /*0034*/ 	.word	0x00000180
        /*0038*/ 	.word	0x00000001
        /*003c*/ 	.word	0x00000001


	//----- nvinfo : EIATTR_CBANK_PARAM_SIZE
	.align		4
.L_582:
        /*0040*/ 	.byte	0x03, 0x19
        /*0042*/ 	.short	0x0a80


	//----- nvinfo : EIATTR_PARAM_CBANK
	.align		4
        /*0044*/ 	.byte	0x04, 0x0a
        /*0046*/ 	.short	(.L_584 - .L_583)
	.align		4
.L_583:
        /*0048*/ 	.word	index@(.nv.constant0._ZN7cutlass13device_kernelIN5flash11enable_sm90INS1_16FlashAttnFwdSm90INS1_25CollectiveMainloopFwdSm90ILi2EN4cute5tupleIJNS5_1CILi1EEES8_S8_EEENS6_IJNS7_ILi128EEENS7_ILi176EEESA_EEELi128ENS_6half_tEfNS_4arch4Sm90ELb0ELb0ELb0ELb1ELb0ELb1ELb0ELb1ELb1ELb1ELb0ELb0EEENS1_21CollectiveEpilogueFwdINS6_IJSA_SA_SB_EEES9_SD_SF_Li256ELb1ELb1ELb0ELb0EEENS1_36VarlenDynamicPersistentTileSchedulerILi128ELi176ELi256ELi128ELb0ELb1ELb1ELb0ELb1ELb1EEEEEEEEEvNT_6ParamsE)
        /*004c*/ 	.short	0x0380
        /*004e*/ 	.short	0x0a80


	//----- nvinfo : EIATTR_SW_WAR
	.align		4
.L_584:
        /*0050*/ 	.byte	0x04, 0x36
        /*0052*/ 	.short	(.L_586 - .L_585)
.L_585:
        /*0054*/ 	.word	0x00000008
.L_586:


//--------------------- .nv.info._ZN7cutlass13device_kernelIN5flash11enable_sm90INS1_16FlashAttnFwdSm90INS1_25CollectiveMainloopFwdSm90ILi2EN4cute5tupleIJNS5_1CILi1EEES8_S8_EEENS6_IJNS7_ILi128EEESA_SA_EEELi128ENS_6half_tEfNS_4arch4Sm90ELb0ELb1ELb0ELb0ELb0ELb0ELb0ELb1ELb1ELb1ELb0ELb0EEENS1_21CollectiveEpilogueFwdISB_S9_SC_SE_Li256ELb0ELb1ELb0ELb0EEENS1_30DynamicPersistentTileSchedulerILi256ELi128ELb0ELb1ELb1EEEEEEEEEvNT_6ParamsE --------------------------
	.section	.nv.info._ZN7cutlass13device_kernelIN5flash11enable_sm90INS1_16FlashAttnFwdSm90INS1_25CollectiveMainloopFwdSm90ILi2EN4cute5tupleIJNS5_1CILi1EEES8_S8_EEENS6_IJNS7_ILi128EEESA_SA_EEELi128ENS_6half_tEfNS_4arch4Sm90ELb0ELb1ELb0ELb0ELb0ELb0ELb0ELb1ELb1ELb1ELb0ELb0EEENS1_21CollectiveEpilogueFwdISB_S9_SC_SE_Li256ELb0ELb1ELb0ELb0EEENS1_30DynamicPersistentTileSchedulerILi256ELi128ELb0ELb1ELb1EEEEEEEEEvNT_6ParamsE,"",@"SHT_CUDA_INFO"
	.sectionflags	@""
	.align	4


	//----- nvinfo : EIATTR_CUDA_API_VERSION
	.align		4
        /*0000*/ 	.byte	0x04, 0x37
        /*0002*/ 	.short	(.L_588 - .L_587)
.L_587:
        /*0004*/ 	.word	0x00000082


	//----- nvinfo : EIATTR_KPARAM_INFO
	.align		4
.L_588:
        /*0008*/ 	.byte	0x04, 0x17
        /*000a*/ 	.short	(.L_590 - .L_589)
.L_589:
        /*000c*/ 	.word	0x00000000
        /*0010*/ 	.short	0x0000
        /*0012*/ 	.short	0x0000
        /*0014*/ 	.byte	0x00, 0xf0, 0x01, 0x2a


	//----- nvinfo : EIATTR_SPARSE_MMA_MASK
	.align		4
.L_590:
        /*0018*/ 	.byte	0x03, 0x50
        /*001a*/ 	.short	0x0000


	//----- nvinfo : EIATTR_MAXREG_COUNT
	.align		4
        /*001c*/ 	.byte	0x03, 0x1b
        /*001e*/ 	.short	0x00a8


	//----- nvinfo : EIATTR_MERCURY_ISA_VERSION
	.align		4
        /*0020*/ 	.byte	0x03, 0x5f
        /*0022*/ 	.short	0x0101


	//----- nvinfo : EIATTR_VRC_CTA_INIT_COUNT
	.align		4
        /*0024*/ 	.byte	0x02, 0x4a
	.zero		1
	.zero		1


	//----- nvinfo : EIATTR_EXIT_INSTR_OFFSETS
	.align		4
        /*0028*/ 	.byte	0x04, 0x1c
        /*002a*/ 	.short	(.L_592 - .L_591)


	//   ....[0]....
.L_591:
        /*002c*/ 	.word	0x00000010


	//----- nvinfo : EIATTR_MAX_THREADS
	.align		4
.L_592:
        /*0030*/ 	.byte	0x04, 0x05
        /*0032*/ 	.short	(.L_594 - .L_593)
.L_593:
        /*0034*/ 	.word	0x00000180
        /*0038*/ 	.word	0x00000001
        /*003c*/ 	.word	0x00000001


	//----- nvinfo : EIATTR_CBANK_PARAM_SIZE
	.align		4
.L_594:
        /*0040*/ 	.byte	0x03, 0x19
        /*0042*/ 	.short	0x0a80


	//----- nvinfo : EIATTR_PARAM_CBANK
	.align		4
        /*0044*/ 	.byte	0x04, 0x0a
        /*0046*/ 	.short	(.L_596 - .L_595)
	.align		4
.L_595:
        /*0048*/ 	.word	index@(.nv.constant0._ZN7cutlass13device_kernelIN5flash11enable_sm90INS1_16FlashAttnFwdSm90INS1_25CollectiveMainloopFwdSm90ILi2EN4cute5tupleIJNS5_1CILi1EEES8_S8_EEENS6_IJNS7_ILi128EEESA_SA_EEELi128ENS_6half_tEfNS_4arch4Sm90ELb0ELb1ELb0ELb0ELb0ELb0ELb0ELb1ELb1ELb1ELb0ELb0EEENS1_21CollectiveEpilogueFwdISB_S9_SC_SE_Li256ELb0ELb1ELb0ELb0EEENS1_30DynamicPersistentTileSchedulerILi256ELi128ELb0ELb1ELb1EEEEEEEEEvNT_6ParamsE)
        /*004c*/ 	.short	0x0380
        /*004e*/ 	.short	0x0a80


	//----- nvinfo : EIATTR_SW_WAR
	.align		4
.L_596:
        /*0050*/ 	.byte	0x04, 0x36
        /*0052*/ 	.short	(.L_598 - .L_597)
.L_597:
        /*0054*/ 	.word	0x00000008
.L_598:


//--------------------- .nv.info._ZN7cutlass13device_kernelIN5flash11enable_sm90INS1_16FlashAttnFwdSm90INS1_25CollectiveMainloopFwdSm90ILi2EN4cute5tupleIJNS5_1CILi1EEES8_S8_EEENS6_IJNS7_ILi128EEESA_SA_EEELi128ENS_6half_tEfNS_4arch4Sm90ELb0ELb1ELb0ELb1ELb0ELb0ELb0ELb1ELb1ELb1ELb0ELb0EEENS1_21CollectiveEpilogueFwdISB_S9_SC_SE_Li256ELb1ELb1ELb0ELb0EEENS1_36VarlenDynamicPersistentTileSchedulerILi128ELi128ELi256ELi128ELb0ELb1ELb1ELb1ELb0ELb1EEEEEEEEEvNT_6ParamsE --------------------------
	.section	.nv.info._ZN7cutlass13device_kernelIN5flash11enable_sm90INS1_16FlashAttnFwdSm90INS1_25CollectiveMainloopFwdSm90ILi2EN4cute5tupleIJNS5_1CILi1EEES8_S8_EEENS6_IJNS7_ILi128EEESA_SA_EEELi128ENS_6half_tEfNS_4arch4Sm90ELb0ELb1ELb0ELb1ELb0ELb0ELb0ELb1ELb1ELb1ELb0ELb0EEENS1_21CollectiveEpilogueFwdISB_S9_SC_SE_Li256ELb1ELb1ELb0ELb0EEENS1_36VarlenDynamicPersistentTileSchedulerILi128ELi128ELi256ELi128ELb0ELb1ELb1ELb1ELb0ELb1EEEEEEEEEvNT_6ParamsE,"",@"SHT_CUDA_INFO"
	.sectionflags	@""
	.align	4


	//----- nvinfo : EIATTR_CUDA_API_VERSION
	.align		4
        /*0000*/ 	.byte	0x04, 0x37
        /*0002*/ 	.short	(.L_600 - .L_599)
.L_599:
        /*0004*/ 	.word	0x00000082


	//----- nvinfo : EIATTR_KPARAM_INFO
	.align		4
.L_600:
        /*0008*/ 	.byte	0x04, 0x17
        /*000a*/ 	.short	(.L_602 - .L_601)
.L_601:
        /*000c*/ 	.word	0x00000000
        /*0010*/ 	.short	0x0000
        /*0012*/ 	.short	0x0000
        /*0014*/ 	.byte	0x00, 0xf0, 0x01, 0x2a


	//----- nvinfo : EIATTR_SPARSE_MMA_MASK
	.align		4
.L_602:
        /*0018*/ 	.byte	0x03, 0x50
        /*001a*/ 	.short	0x0000


	//----- nvinfo : EIATTR_MAXREG_COUNT
	.align		4
        /*001c*/ 	.byte	0x03, 0x1b
        /*001e*/ 	.short	0x00a8


	//----- nvinfo : EIATTR_MERCURY_ISA_VERSION
	.align		4
        /*0020*/ 	.byte	0x03, 0x5f
        /*0022*/ 	.short	0x0101


	//----- nvinfo : EIATTR_VRC_CTA_INIT_COUNT
	.align		4
        /*0024*/ 	.byte	0x02, 0x4a
	.zero		1
	.zero		1


	//----- nvinfo : EIATTR_EXIT_INSTR_OFFSETS
	.align		4
        /*0028*/ 	.byte	0x04, 0x1c
        /*002a*/ 	.short	(.L_604 - .L_603)


	//   ....[0]....
.L_603:
        /*002c*/ 	.word	0x00000010


	//----- nvinfo : EIATTR_MAX_THREADS
	.align		4
.L_604:
        /*0030*/ 	.byte	0x04, 0x05
        /*0032*/ 	.short	(.L_606 - .L_605)
.L_605:
        /*0034*/ 	.word	0x00000180
        /*0038*/ 	.word	0x00000001
        /*003c*/ 	.word	0x00000001


	//----- nvinfo : EIATTR_CBANK_PARAM_SIZE
	.align		4
.L_606:
        /*0040*/ 	.byte	0x03, 0x19
        /*0042*/ 	.short	0x0a80


	//----- nvinfo : EIATTR_PARAM_CBANK
	.align		4
        /*0044*/ 	.byte	0x04, 0x0a
        /*0046*/ 	.short	(.L_608 - .L_607)
	.align		4
.L_607:
        /*0048*/ 	.word	index@(.nv.constant0._ZN7cutlass13device_kernelIN5flash11enable_sm90INS1_16FlashAttnFwdSm90INS1_25CollectiveMainloopFwdSm90ILi2EN4cute5tupleIJNS5_1CILi1EEES8_S8_EEENS6_IJNS7_ILi128EEESA_SA_EEELi128ENS_6half_tEfNS_4arch4Sm90ELb0ELb1ELb0ELb1ELb0ELb0ELb0ELb1ELb1ELb1ELb0ELb0EEENS1_21CollectiveEpilogueFwdISB_S9_SC_SE_Li256ELb1ELb1ELb0ELb0EEENS1_36VarlenDynamicPersistentTileSchedulerILi128ELi128ELi256ELi128ELb0ELb1ELb1ELb1ELb0ELb1EEEEEEEEEvNT_6ParamsE)
        /*004c*/ 	.short	0x0380
        /*004e*/ 	.short	0x0a80


	//----- nvinfo : EIATTR_SW_WAR
	.align		4
.L_608:
        /*0050*/ 	.byte	0x04, 0x36
        /*0052*/ 	.short	(.L_610 - .L_609)
.L_609:
        /*0054*/ 	.word	0x00000008
.L_610:


//--------------------- .nv.info._ZN7cutlass13device_kernelIN5flash11enable_sm90INS1_16FlashAttnFwdSm90INS1_25CollectiveMainloopFwdSm90ILi2EN4cute5tupleIJNS5_1CILi1EEES8_S8_EEENS6_IJNS7_ILi128EEESA_SA_EEELi128ENS_6half_tEfNS_4arch4Sm90ELb0ELb1ELb0ELb1ELb0ELb1ELb0ELb1ELb1ELb1ELb0ELb0EEENS1_21CollectiveEpilogueFwdISB_S9_SC_SE_Li256ELb1ELb1ELb0ELb0EEENS1_36VarlenDynamicPersistentTileSchedulerILi128ELi128ELi256ELi128ELb0ELb1ELb1ELb1ELb0ELb1EEEEEEEEEvNT_6ParamsE --------------------------
	.section	.nv.info._ZN7cutlass13device_kernelIN5flash11enable_sm90INS1_16FlashAttnFwdSm90INS1_25CollectiveMainloopFwdSm90ILi2EN4cute5tupleIJNS5_1CILi1EEES8_S8_EEENS6_IJNS7_ILi128EEESA_SA_EEELi128ENS_6half_tEfNS_4arch4Sm90ELb0ELb1ELb0ELb1ELb0ELb1ELb0ELb1ELb1ELb1ELb0ELb0EEENS1_21CollectiveEpilogueFwdISB_S9_SC_SE_Li256ELb1ELb1ELb0ELb0EEENS1_36VarlenDynamicPersistentTileSchedulerILi128ELi128ELi256ELi128ELb0ELb1ELb1ELb1ELb0ELb1EEEEEEEEEvNT_6ParamsE,"",@"SHT_CUDA_INFO"
	.sectionflags	@""
	.align	4


	//----- nvinfo : EIATTR_CUDA_API_VERSION
	.align		4
        /*0000*/ 	.byte	0x04, 0x37
        /*0002*/ 	.short	(.L_612 - .L_611)
.L_611:
        /*0004*/ 	.word	0x00000082


	//----- nvinfo : EIATTR_KPARAM_INFO
	.align		4
.L_612:
        /*0008*/ 	.byte	0x04, 0x17
        /*000a*/ 	.short	(.L_614 - .L_613)
.L_613:
        /*000c*/ 	.word	0x00000000
        /*0010*/ 	.short	0x0000
        /*0012*/ 	.short	0x0000
        /*0014*/ 	.byte	0x00, 0xf0, 0x01, 0x2a


	//----- nvinfo : EIATTR_SPARSE_MMA_MASK
	.align		4
.L_614:
        /*0018*/ 	.byte	0x03, 0x50
        /*001a*/ 	.short	0x0000


	//----- nvinfo : EIATTR_MAXREG_COUNT
	.align		4
        /*001c*/ 	.byte	0x03, 0x1b
        /*001e*/ 	.short	0x00a8


	//----- nvinfo : EIATTR_MERCURY_ISA_VERSION
	.align		4
        /*0020*/ 	.byte	0x03, 0x5f
        /*0022*/ 	.short	0x0101


	//----- nvinfo : EIATTR_VRC_CTA_INIT_COUNT
	.align		4
        /*0024*/ 	.byte	0x02, 0x4a
	.zero		1
	.zero		1


	//----- nvinfo : EIATTR_EXIT_INSTR_OFFSETS
	.align		4
        /*0028*/ 	.byte	0x04, 0x1c
        /*002a*/ 	.short	(.L_616 - .L_615)


	//   ....[0]....
.L_615:
        /*002c*/ 	.word	0x00000010


	//----- nvinfo : EIATTR_MAX_THREADS
	.align		4
.L_616:
        /*0030*/ 	.byte	0x04, 0x05
        /*0032*/ 	.short	(.L_618 - .L_617)
.L_617:
        /*0034*/ 	.word	0x00000180
        /*0038*/ 	.word	0x00000001
        /*003c*/ 	.word	0x00000001


	//----- nvinfo : EIATTR_CBANK_PARAM_SIZE
	.align		4
.L_618:
        /*0040*/ 	.byte	0x03, 0x19
        /*0042*/ 	.short	0x0a80


	//----- nvinfo : EIATTR_PARAM_CBANK
	.align		4
        /*0044*/ 	.byte	0x04, 0x0a
        /*0046*/ 	.short	(.L_620 - .L_619)
	.align		4
.L_619:
        /*0048*/ 	.word	index@(.nv.constant0._ZN7cutlass13device_kernelIN5flash11enable_sm90INS1_16FlashAttnFwdSm90INS1_25CollectiveMainloopFwdSm90ILi2EN4cute5tupleIJNS5_1CILi1EEES8_S8_EEENS6_IJNS7_ILi128EEESA_SA_EEELi128ENS_6half_tEfNS_4arch4Sm90ELb0ELb1ELb0ELb1ELb0ELb1ELb0ELb1ELb1ELb1ELb0ELb0EEENS1_21CollectiveEpilogueFwdISB_S9_SC_SE_Li256ELb1ELb1ELb0ELb0EEENS1_36VarlenDynamicPersistentTileSchedulerILi128ELi128ELi256ELi128ELb0ELb1ELb1ELb1ELb0ELb1EEEEEEEEEvNT_6ParamsE)
        /*004c*/ 	.short	0x0380
        /*004e*/ 	.short	0x0a80


	//----- nvinfo : EIATTR_SW_WAR
	.align		4
.L_620:
        /*0050*/ 	.byte	0x04, 0x36
        /*0052*/ 	.short	(.L_622 - .L_621)
.L_621:
        /*0054*/ 	.word	0x00000008
.L_622:


//--------------------- .nv.info._ZN7cutlass13device_kernelIN5flash11enable_sm90INS1_16FlashAttnFwdSm90INS1_25CollectiveMainloopFwdSm90ILi2EN4cute5tupleIJNS5_1CILi1EEES8_S8_EEENS6_IJNS7_ILi128EEESA_SA_EEELi128ENS_6half_tEfNS_4arch4Sm90ELb1ELb0ELb0ELb0ELb0ELb0ELb0ELb1ELb1ELb1ELb0ELb0EEENS1_21CollectiveEpilogueFwdISB_S9_SC_SE_Li256ELb0ELb1ELb0ELb0EEENS1_30DynamicPersistentTileSchedulerILi256ELi128ELb0ELb1ELb1EEEEEEEEEvNT_6ParamsE --------------------------
	.section	.nv.info._ZN7cutlass13device_kernelIN5flash11enable_sm90INS1_16FlashAttnFwdSm90INS1_25CollectiveMainloopFwdSm90ILi2EN4cute5tupleIJNS5_1CILi1EEES8_S8_EEENS6_IJNS7_ILi128EEESA_SA_EEELi128ENS_6half_tEfNS_4arch4Sm90ELb1ELb0ELb0ELb0ELb0ELb0ELb0ELb1ELb1ELb1ELb0ELb0EEENS1_21CollectiveEpilogueFwdISB_S9_SC_SE_Li256ELb0ELb1ELb0ELb0EEENS1_30DynamicPersistentTileSchedulerILi256ELi128ELb0ELb1ELb1EEEEEEEEEvNT_6ParamsE,"",@"SHT_CUDA_INFO"
	.sectionflags	@""
	.align	4


	//----- nvinfo : EIATTR_CUDA_API_VERSION
	.align		4
        /*0000*/ 	.byte	0x04, 0x37
        /*0002*/ 	.short	(.L_624 - .L_623)
.L_623:
        /*0004*/ 	.word	0x00000082


	//----- nvinfo : EIATTR_KPARAM_INFO
	.align		4
.L_624:
        /*0008*/ 	.byte	0x04, 0x17
        /*000a*/ 	.short	(.L_626 - .L_625)
.L_625:
        /*000c*/ 	.word	0x00000000
        /*0010*/ 	.short	0x0000
        /*0012*/ 	.short	0x0000
        /*0014*/ 	.byte	0x00, 0xf0, 0x01, 0x2a


	//----- nvinfo : EIATTR_SPARSE_MMA_MASK
	.align		4
.L_626:
        /*0018*/ 	.byte	0x03, 0x50
        /*001a*/ 	.short	0x0000


	//----- nvinfo : EIATTR_MAXREG_COUNT
	.align		4
        /*001c*/ 	.byte	0x03, 0x1b
        /*001e*/ 	.short	0x00a8


	//----- nvinfo : EIATTR_MERCURY_ISA_VERSION
	.align		4
        /*0020*/ 	.byte	0x03, 0x5f
        /*0022*/ 	.short	0x0101


	//----- nvinfo : EIATTR_VRC_CTA_INIT_COUNT
	.align		4
        /*0024*/ 	.byte	0x02, 0x4a
	.zero		1
	.zero		1


	//----- nvinfo : EIATTR_EXIT_INSTR_OFFSETS
	.align		4
        /*0028*/ 	.byte	0x04, 0x1c
        /*002a*/ 	.short	(.L_628 - .L_627)


	//   ....[0]....
.L_627:
        /*002c*/ 	.word	0x00000010


	//----- nvinfo : EIATTR_MAX_THREADS
	.align		4
.L_628:
        /*0030*/ 	.byte	0x04, 0x05
        /*0032*/ 	.short	(.L_630 - .L_629)
.L_629:
        /*0034*/ 	.word	0x00000180
        /*0038*/ 	.word	0x00000001
        /*003c*/ 	.word	0x00000001


	//----- nvinfo : EIATTR_CBANK_PARAM_SIZE
	.align		4
.L_630:
        /*0040*/ 	.byte	0x03, 0x19
        /*0042*/ 	.short	0x0a80


	//----- nvinfo : EIATTR_PARAM_CBANK
	.align		4
        /*0044*/ 	.byte	0x04, 0x0a
        /*0046*/ 	.short	(.L_632 - .L_631)
	.align		4
.L_631:
        /*0048*/ 	.word	index@(.nv.constant0._ZN7cutlass13device_kernelIN5flash11enable_sm90INS1_16FlashAttnFwdSm90INS1_25CollectiveMainloopFwdSm90ILi2EN4cute5tupleIJNS5_1CILi1EEES8_S8_EEENS6_IJNS7_ILi128EEESA_SA_EEELi128ENS_6half_tEfNS_4arch4Sm90ELb1ELb0ELb0ELb0ELb0ELb0ELb0ELb1ELb1ELb1ELb0ELb0EEENS1_21CollectiveEpilogueFwdISB_S9_SC_SE_Li256ELb0ELb1ELb0ELb0EEENS1_30DynamicPersistentTileSchedulerILi256ELi128ELb0ELb1ELb1EEEEEEEEEvNT_6ParamsE)
        /*004c*/ 	.short	0x0380
        /*004e*/ 	.short	0x0a80


	//----- nvinfo : EIATTR_SW_WAR
	.align		4
.L_632:
        /*0050*/ 	.byte	0x04, 0x36
        /*0052*/ 	.short	(.L_634 - .L_633)
.L_633:
        /*0054*/ 	.word	0x00000008
.L_634:


//--------------------- .nv.info._ZN7cutlass13device_kernelIN5flash11enable_sm90INS1_16FlashAttnFwdSm90INS1_25CollectiveMainloopFwdSm90ILi2EN4cute5tupleIJNS5_1CILi1EEES8_S8_EEENS6_IJNS7_ILi128EEESA_SA_EEELi128ENS_6half_tEfNS_4arch4Sm90ELb1ELb0ELb0ELb1ELb0ELb0ELb0ELb1ELb1ELb1ELb0ELb0EEENS1_21CollectiveEpilogueFwdISB_S9_SC_SE_Li256ELb1ELb1ELb0ELb0EEENS1_36VarlenDynamicPersistentTileSchedulerILi128ELi128ELi256ELi128ELb0ELb1ELb1ELb1ELb1ELb1EEEEEEEEEvNT_6ParamsE --------------------------
	.section	.nv.info._ZN7cutlass13device_kernelIN5flash11enable_sm90INS1_16FlashAttnFwdSm90INS1_25CollectiveMainloopFwdSm90ILi2EN4cute5tupleIJNS5_1CILi1EEES8_S8_EEENS6_IJNS7_ILi128EEESA_SA_EEELi128ENS_6half_tEfNS_4arch4Sm90ELb1ELb0ELb0ELb1ELb0ELb0ELb0ELb1ELb1ELb1ELb0ELb0EEENS1_21CollectiveEpilogueFwdISB_S9_SC_SE_Li256ELb1ELb1ELb0ELb0EEENS1_36VarlenDynamicPersistentTileSchedulerILi128ELi128ELi256ELi128ELb0ELb1ELb1ELb1ELb1ELb1EEEEEEEEEvNT_6ParamsE,"",@"SHT_CUDA_INFO"
	.sectionflags	@""
	.align	4


	//----- nvinfo : EIATTR_CUDA_API_VERSION
	.align		4
        /*0000*/ 	.byte	0x04, 0x37
        /*0002*/ 	.short	(.L_636 - .L_635)
.L_635:
        /*0004*/ 	.word	0x00000082


	//----- nvinfo : EIATTR_KPARAM_INFO
	.align		4
.L_636:
        /*0008*/ 	.byte	0x04, 0x17
        /*000a*/ 	.short	(.L_638 - .L_637)
.L_637:
        /*000c*/ 	.word	0x00000000
        /*0010*/ 	.short	0x0000
        /*0012*/ 	.short	0x0000
        /*0014*/ 	.byte	0x00, 0xf0, 0x01, 0x2a


	//----- nvinfo : EIATTR_SPARSE_MMA_MASK
	.align		4
.L_638:
        /*0018*/ 	.byte	0x03, 0x50
        /*001a*/ 	.short	0x0000


	//----- nvinfo : EIATTR_MAXREG_COUNT
	.align		4
        /*001c*/ 	.byte	0x03, 0x1b
        /*001e*/ 	.short	0x00a8


	//----- nvinfo : EIATTR_MERCURY_ISA_VERSION
	.align		4
        /*0020*/ 	.byte	0x03, 0x5f
        /*0022*/ 	.short	0x0101


	//----- nvinfo : EIATTR_VRC_CTA_INIT_COUNT
	.align		4
        /*0024*/ 	.byte	0x02, 0x4a
	.zero		1
	.zero		1


	//----- nvinfo : EIATTR_EXIT_INSTR_OFFSETS
	.align		4
        /*0028*/ 	.byte	0x04, 0x1c
        /*002a*/ 	.short	(.L_640 - .L_639)


	//   ....[0]....
.L_639:
        /*002c*/ 	.word	0x00000010


	//----- nvinfo : EIATTR_MAX_THREADS
	.align		4
.L_640:
        /*0030*/ 	.byte	0x04, 0x05
        /*0032*/ 	.short	(.L_642 - .L_641)
.L_641:
        /*0034*/ 	.word	0x00000180
        /*0038*/ 	.word	0x00000001
        /*003c*/ 	.word	0x00000001


	//----- nvinfo : EIATTR_CBANK_PARAM_SIZE
	.align		4
.L_642:
        /*0040*/ 	.byte	0x03, 0x19
        /*0042*/ 	.short	0x0a80


	//----- nvinfo : EIATTR_PARAM_CBANK
	.align		4
        /*0044*/ 	.byte	0x04, 0x0a
        /*0046*/ 	.short	(.L_644 - .L_643)
	.align		4
.L_643:
        /*0048*/ 	.word	index@(.nv.constant0._ZN7cutlass13device_kernelIN5flash11enable_sm90INS1_16FlashAttnFwdSm90INS1_25CollectiveMainloopFwdSm90ILi2EN4cute5tupleIJNS5_1CILi1EEES8_S8_EEENS6_IJNS7_ILi128EEESA_SA_EEELi128ENS_6half_tEfNS_4arch4Sm90ELb1ELb0ELb0ELb1ELb0ELb0ELb0ELb1ELb1ELb1ELb0ELb0EEENS1_21CollectiveEpilogueFwdISB_S9_SC_SE_Li256ELb1ELb1ELb0ELb0EEENS1_36VarlenDynamicPersistentTileSchedulerILi128ELi128ELi256ELi128ELb0ELb1ELb1ELb1ELb1ELb1EEEEEEEEEvNT_6ParamsE)
        /*004c*/ 	.short	0x0380
        /*004e*/ 	.short	0x0a80


	//----- nvinfo : EIATTR_SW_WAR
	.align		4
.L_644:
        /*0050*/ 	.byte	0x04, 0x36
        /*0052*/ 	.short	(.L_646 - .L_645)
.L_645:
        /*0054*/ 	.word	0x00000008
.L_646:


//--------------------- .nv.info._ZN7cutlass13device_kernelIN5flash11enable_sm90INS1_16FlashAttnFwdSm90INS1_25CollectiveMainloopFwdSm90ILi2EN4cute5tupleIJNS5_1CILi1EEES8_S8_EEENS6_IJNS7_ILi128EEESA_SA_EEELi128ENS_6half_tEfNS_4arch4Sm90ELb1ELb0ELb0ELb1ELb0ELb1ELb0ELb1ELb1ELb1ELb0ELb0EEENS1_21CollectiveEpilogueFwdISB_S9_SC_SE_Li256ELb1ELb1ELb0ELb0EEENS1_36VarlenDynamicPersistentTileSchedulerILi128ELi128ELi256ELi128ELb0ELb1ELb1ELb1ELb1ELb1EEEEEEEEEvNT_6ParamsE --------------------------
	.section	.nv.info._ZN7cutlass13device_kernelIN5flash11enable_sm90INS1_16FlashAttnFwdSm90INS1_25CollectiveMainloopFwdSm90ILi2EN4cute5tupleIJNS5_1CILi1EEES8_S8_EEENS6_IJNS7_ILi128EEESA_SA_EEELi128ENS_6half_tEfNS_4arch4Sm90ELb1ELb0ELb0ELb1ELb0ELb1ELb0ELb1ELb1ELb1ELb0ELb0EEENS1_21CollectiveEpilogueFwdISB_S9_SC_SE_Li256ELb1ELb1ELb0ELb0EEENS1_36VarlenDynamicPersistentTileSchedulerILi128ELi128ELi256ELi128ELb0ELb1ELb1ELb1ELb1ELb1EEEEEEEEEvNT_6ParamsE,"",@"SHT_CUDA_INFO"
	.sectionflags	@""
	.align	4


	//----- nvinfo : EIATTR_CUDA_API_VERSION
	.align		4
        /*0000*/ 	.byte	0x04, 0x37
        /*0002*/ 	.short	(.L_648 - .L_647)
.L_647:
        /*0004*/ 	.word	0x00000082


	//----- nvinfo : EIATTR_KPARAM_INFO
	.align		4
.L_648:
        /*0008*/ 	.byte	0x04, 0x17
        /*000a*/ 	.short	(.L_650 - .L_649)
.L_649:
        /*000c*/ 	.word	0x00000000
        /*0010*/ 	.short	0x0000
        /*0012*/ 	.short	0x0000
        /*0014*/ 	.byte	0x00, 0xf0, 0x01, 0x2a


	//----- nvinfo : EIATTR_SPARSE_MMA_MASK
	.align		4
.L_650:
        /*0018*/ 	.byte	0x03, 0x50
        /*001a*/ 	.short	0x0000


	//----- nvinfo : EIATTR_MAXREG_COUNT
	.align		4
        /*001c*/ 	.byte	0x03, 0x1b
        /*001e*/ 	.short	0x00a8


	//----- nvinfo : EIATTR_MERCURY_ISA_VERSION
	.align		4
        /*0020*/ 	.byte	0x03, 0x5f
        /*0022*/ 	.short	0x0101


	//----- nvinfo : EIATTR_VRC_CTA_INIT_COUNT
	.align		4
        /*0024*/ 	.byte	0x02, 0x4a
	.zero		1
	.zero		1


	//----- nvinfo : EIATTR_EXIT_INSTR_OFFSETS
	.align		4
        /*0028*/ 	.byte	0x04, 0x1c
        /*002a*/ 	.short	(.L_652 - .L_651)


	//   ....[0]....
.L_651:
        /*002c*/ 	.word	0x00000010


	//----- nvinfo : EIATTR_MAX_THREADS
	.align		4
.L_652:
        /*0030*/ 	.byte	0x04, 0x05
        /*0032*/ 	.short	(.L_654 - .L_653)
.L_653:
        /*0034*/ 	.word	0x00000180
        /*0038*/ 	.word	0x00000001
        /*003c*/ 	.word	0x00000001


	//----- nvinfo : EIATTR_CBANK_PARAM_SIZE
	.align		4
.L_654:
        /*0040*/ 	.byte	0x03, 0x19
        /*0042*/ 	.short	0x0a80


	//----- nvinfo : EIATTR_PARAM_CBANK
	.align		4
        /*0044*/ 	.byte	0x04, 0x0a
        /*0046*/ 	.short	(.L_656 - .L_655)
	.align		4
.L_655:
        /*0048*/ 	.word	index@(.nv.constant0._ZN7cutlass13device_kernelIN5flash11enable_sm90INS1_16FlashAttnFwdSm90INS1_25CollectiveMainloopFwdSm90ILi2EN4cute5tupleIJNS5_1CILi1EEES8_S8_EEENS6_IJNS7_ILi128EEESA_SA_EEELi128ENS_6half_tEfNS_4arch4Sm90ELb1ELb0ELb0ELb1ELb0ELb1ELb0ELb1ELb1ELb1ELb0ELb0EEENS1_21CollectiveEpilogueFwdISB_S9_SC_SE_Li256ELb1ELb1ELb0ELb0EEENS1_36VarlenDynamicPersistentTileSchedulerILi128ELi128ELi256ELi128ELb0ELb1ELb1ELb1ELb1ELb1EEEEEEEEEvNT_6ParamsE)
        /*004c*/ 	.short	0x0380
        /*004e*/ 	.short	0x0a80


	//----- nvinfo : EIATTR_SW_WAR
	.align		4
.L_656:
        /*0050*/ 	.byte	0x04, 0x36
        /*0052*/ 	.short	(.L_658 - .L_657)
.L_657:
        /*0054*/ 	.word	0x00000008
.L_658:


//--------------------- .nv.info._ZN7cutlass13device_kernelIN5flash11enable_sm90INS1_16FlashAttnFwdSm90INS1_25CollectiveMainloopFwdSm90ILi2EN4cute5tupleIJNS5_1CILi1EEES8_S8_EEENS6_IJNS7_ILi192EEENS7_ILi144EEENS7_ILi96EEEEEELi96ENS_6half_tEfNS_4arch4Sm90ELb0ELb0ELb0ELb0ELb0ELb0ELb0ELb0ELb1ELb1ELb0ELb0EEENS1_21CollectiveEpilogueFwdINS6_IJSA_SC_SB_EEES9_SE_SG_Li384ELb0ELb1ELb0ELb0EEENS1_29StaticPersistentTileSchedulerILb0EEEEEEEEEvNT_6ParamsE --------------------------
	.section	.nv.info._ZN7cutlass13device_kernelIN5flash11enable_sm90INS1_16FlashAttnFwdSm90INS1_25CollectiveMainloopFwdSm90ILi2EN4cute5tupleIJNS5_1CILi1EEES8_S8_EEENS6_IJNS7_ILi192EEENS7_ILi144EEENS7_ILi96EEEEEELi96ENS_6half_tEfNS_4arch4Sm90ELb0ELb0ELb0ELb0ELb0ELb0ELb0ELb0ELb1ELb1ELb0ELb0EEENS1_21CollectiveEpilogueFwdINS6_IJSA_SC_SB_EEES9_SE_SG_Li384ELb0ELb1ELb0ELb0EEENS1_29StaticPersistentTileSchedulerILb0EEEEEEEEEvNT_6ParamsE,"",@"SHT_CUDA_INFO"
	.sectionflags	@""
	.align	4


	//----- nvinfo : EIATTR_CUDA_API_VERSION
	.align		4
        /*0000*/ 	.byte	0x04, 0x37
        /*0002*/ 	.short	(.L_660 - .L_659)
.L_659:
        /*0004*/ 	.word	0x00000082


	//----- nvinfo : EIATTR_KPARAM_INFO
	.align		4
.L_660:
        /*0008*/ 	.byte	0x04, 0x17
        /*000a*/ 	.short	(.L_662 - .L_661)
.L_661:
        /*000c*/ 	.word	0x00000000
        /*0010*/ 	.short	0x0000
        /*0012*/ 	.short	0x0000
        /*0014*/ 	.byte	0x00, 0xf0, 0x01, 0x28


	//----- nvinfo : EIATTR_SPARSE_MMA_MASK
	.align		4
.L_662:
        /*0018*/ 	.byte	0x03, 0x50
        /*001a*/ 	.short	0x0000


	//----- nvinfo : EIATTR_MAXREG_COUNT
	.align		4
        /*001c*/ 	.byte	0x03, 0x1b
        /*001e*/ 	.short	0x0080


	//----- nvinfo : EIATTR_MERCURY_ISA_VERSION
	.align		4
        /*0020*/ 	.byte	0x03, 0x5f
        /*0022*/ 	.short	0x0101


	//----- nvinfo : EIATTR_VRC_CTA_INIT_COUNT
	.align		4
        /*0024*/ 	.byte	0x02, 0x4a
	.zero		1
	.zero		1


	//----- nvinfo : EIATTR_EXIT_INSTR_OFFSETS
	.align		4
        /*0028*/ 	.byte	0x04, 0x1c
        /*002a*/ 	.short	(.L_664 - .L_663)


	//   ....[0]....
.L_663:
        /*002c*/ 	.word	0x00000010


	//----- nvinfo : EIATTR_MAX_THREADS
	.align		4
.L_664:
        /*0030*/ 	.byte	0x04, 0x05
        /*0032*/ 	.short	(.L_666 - .L_665)
.L_665:
        /*0034*/ 	.word	0x00000200
        /*0038*/ 	.word	0x00000001
        /*003c*/ 	.word	0x00000001


	//----- nvinfo : EIATTR_CBANK_PARAM_SIZE
	.align		4
.L_666:
        /*0040*/ 	.byte	0x03, 0x19
        /*0042*/ 	.short	0x0a00


	//----- nvinfo : EIATTR_PARAM_CBANK
	.align		4
        /*0044*/ 	.byte	0x04, 0x0a
        /*0046*/ 	.short	(.L_668 - .L_667)
	.align		4
.L_667:
        /*0048*/ 	.word	index@(.nv.constant0._ZN7cutlass13device_kernelIN5flash11enable_sm90INS1_16FlashAttnFwdSm90INS1_25CollectiveMainloopFwdSm90ILi2EN4cute5tupleIJNS5_1CILi1EEES8_S8_EEENS6_IJNS7_ILi192EEENS7_ILi144EEENS7_ILi96EEEEEELi96ENS_6half_tEfNS_4arch4Sm90ELb0ELb0ELb0ELb0ELb0ELb0ELb0ELb0ELb1ELb1ELb0ELb0EEENS1_21CollectiveEpilogueFwdINS6_IJSA_SC_SB_EEES9_SE_SG_Li384ELb0ELb1ELb0ELb0EEENS1_29StaticPersistentTileSchedulerILb0EEEEEEEEEvNT_6ParamsE)
        /*004c*/ 	.short	0x0380
        /*004e*/ 	.short	0x0a00


	//----- nvinfo : EIATTR_SW_WAR
	.align		4
.L_668:
        /*0050*/ 	.byte	0x04, 0x36
        /*0052*/ 	.short	(.L_670 - .L_669)
.L_669:
        /*0054*/ 	.word	0x00000008
.L_670:


//--------------------- .nv.info._ZN7cutlass13device_kernelIN5flash11enable_sm90INS1_16FlashAttnFwdSm90INS1_25CollectiveMainloopFwdSm90ILi2EN4cute5tupleIJNS5_1CILi1EEES8_S8_EEENS6_IJNS7_ILi192EEENS7_ILi144EEENS7_ILi96EEEEEELi96ENS_6half_tEfNS_4arch4Sm90ELb0ELb0ELb0ELb1ELb0ELb0ELb0ELb0ELb1ELb1ELb0ELb0EEENS1_21CollectiveEpilogueFwdINS6_IJSA_SC_SB_EEES9_SE_SG_Li384ELb1ELb1ELb0ELb0EEENS1_36VarlenDynamicPersistentTileSchedulerILi192ELi144ELi384ELi128ELb0ELb1ELb1ELb0ELb1ELb1EEEEEEEEEvNT_6ParamsE --------------------------
	.section	.nv.info._ZN7cutlass13device_kernelIN5flash11enable_sm90INS1_16FlashAttnFwdSm90INS1_25CollectiveMainloopFwdSm90ILi2EN4cute5tupleIJNS5_1CILi1EEES8_S8_EEENS6_IJNS7_ILi192EEENS7_ILi144EEENS7_ILi96EEEEEELi96ENS_6half_tEfNS_4arch4Sm90ELb0ELb0ELb0ELb1ELb0ELb0ELb0ELb0ELb1ELb1ELb0ELb0EEENS1_21CollectiveEpilogueFwdINS6_IJSA_SC_SB_EEES9_SE_SG_Li384ELb1ELb1ELb0ELb0EEENS1_36VarlenDynamicPersistentTileSchedulerILi192ELi144ELi384ELi128ELb0ELb1ELb1ELb0ELb1ELb1EEEEEEEEEvNT_6ParamsE,"",@"SHT_CUDA_INFO"
	.sectionflags	@""
	.align	4


	//----- nvinfo : EIATTR_CUDA_API_VERSION
	.align		4
        /*0000*/ 	.byte	0x04, 0x37
        /*0002*/ 	.short	(.L_672 - .L_671)
.L_671:
        /*0004*/ 	.word	0x00000082


	//----- nvinfo : EIATTR_KPARAM_INFO
	.align		4
.L_672:
        /*0008*/ 	.byte	0x04, 0x17
        /*000a*/ 	.short	(.L_674 - .L_673)
.L_673:
        /*000c*/ 	.word	0x00000000
        /*0010*/ 	.short	0x0000
        /*0012*/ 	.short	0x0000
        /*0014*/ 	.byte	0x00, 0xf0, 0x01, 0x2a


	//----- nvinfo : EIATTR_SPARSE_MMA_MASK
	.align		4
.L_674:
        /*0018*/ 	.byte	0x03, 0x50
        /*001a*/ 	.short	0x0000


	//----- nvinfo : EIATTR_MAXREG_COUNT
	.align		4
        /*001c*/ 	.byte	0x03, 0x1b
        /*001e*/ 	.short	0x0080


	//----- nvinfo : EIATTR_MERCURY_ISA_VERSION
	.align		4
        /*0020*/ 	.byte	0x03, 0x5f
        /*0022*/ 	.short	0x0101


	//----- nvinfo : EIATTR_VRC_CTA_INIT_COUNT
	.align		4
        /*0024*/ 	.byte	0x02, 0x4a
	.zero		1
	.zero		1


	//----- nvinfo : EIATTR_EXIT_INSTR_OFFSETS
	.align		4
        /*0028*/ 	.byte	0x04, 0x1c
        /*002a*/ 	.short	(.L_676 - .L_675)


	//   ....[0]....
.L_675:
        /*002c*/ 	.word	0x00000010


	//----- nvinfo : EIATTR_MAX_THREADS
	.align		4
.L_676:
        /*0030*/ 	.byte	0x04, 0x05
        /*0032*/ 	.short	(.L_678 - .L_677)
.L_677:
        /*0034*/ 	.word	0x00000200
        /*0038*/ 	.word	0x00000001
        /*003c*/ 	.word	0x00000001


	//----- nvinfo : EIATTR_CBANK_PARAM_SIZE
	.align		4
.L_678:
        /*0040*/ 	.byte	0x03, 0x19
        /*0042*/ 	.short	0x0a80


	//----- nvinfo : EIATTR_PARAM_CBANK
	.align		4
        /*0044*/ 	.byte	0x04, 0x0a
        /*0046*/ 	.short	(.L_680 - .L_679)
	.align		4
.L_679:
        /*0048*/ 	.word	index@(.nv.constant0._ZN7cutlass13device_kernelIN5flash11enable_sm90INS1_16FlashAttnFwdSm90INS1_25CollectiveMainloopFwdSm90ILi2EN4cute5tupleIJNS5_1CILi1EEES8_S8_EEENS6_IJNS7_ILi192EEENS7_ILi144EEENS7_ILi96EEEEEELi96ENS_6half_tEfNS_4arch4Sm90ELb0ELb0ELb0ELb1ELb0ELb0ELb0ELb0ELb1ELb1ELb0ELb0EEENS1_21CollectiveEpilogueFwdINS6_IJSA_SC_SB_EEES9_SE_SG_Li384ELb1ELb1ELb0ELb0EEENS1_36VarlenDynamicPersistentTileSchedulerILi192ELi144ELi384ELi128ELb0ELb1ELb1ELb0ELb1ELb1EEEEEEEEEvNT_6ParamsE)
        /*004c*/ 	.short	0x0380
        /*004e*/ 	.short	0x0a80


	//----- nvinfo : EIATTR_SW_WAR
	.align		4
.L_680:
        /*0050*/ 	.byte	0x04, 0x36
        /*0052*/ 	.short	(.L_682 - .L_681)
.L_681:
        /*0054*/ 	.word	0x00000008
.L_682:


//--------------------- .nv.info._ZN7cutlass13device_kernelIN5flash11enable_sm90INS1_16FlashAttnFwdSm90INS1_25CollectiveMainloopFwdSm90ILi2EN4cute5tupleIJNS5_1CILi1EEES8_S8_EEENS6_IJNS7_ILi192EEENS7_ILi144EEENS7_ILi96EEEEEELi96ENS_6half_tEfNS_4arch4Sm90ELb0ELb0ELb0ELb1ELb0ELb1ELb0ELb0ELb1ELb1ELb0ELb0EEENS1_21CollectiveEpilogueFwdINS6_IJSA_SC_SB_EEES9_SE_SG_Li384ELb1ELb1ELb0ELb0EEENS1_36VarlenDynamicPersistentTileSchedulerILi192ELi144ELi384ELi128ELb0ELb1ELb1ELb0ELb1ELb1EEEEEEEEEvNT_6ParamsE --------------------------
	.section	.nv.info._ZN7cutlass13device_kernelIN5flash11enable_sm90INS1_16FlashAttnFwdSm90INS1_25CollectiveMainloopFwdSm90ILi2EN4cute5tupleIJNS5_1CILi1EEES8_S8_EEENS6_IJNS7_ILi192EEENS7_ILi144EEENS7_ILi96EEEEEELi96ENS_6half_tEfNS_4arch4Sm90ELb0ELb0ELb0ELb1ELb0ELb1ELb0ELb0ELb1ELb1ELb0ELb0EEENS1_21CollectiveEpilogueFwdINS6_IJSA_SC_SB_EEES9_SE_SG_Li384ELb1ELb1ELb0ELb0EEENS1_36VarlenDynamicPersistentTileSchedulerILi192ELi144ELi384ELi128ELb0ELb1ELb1ELb0ELb1ELb1EEEEEEEEEvNT_6ParamsE,"",@"SHT_CUDA_INFO"
	.sectionflags	@""
	.align	4


	//----- nvinfo : EIATTR_CUDA_API_VERSION
	.align		4
        /*0000*/ 	.byte	0x04, 0x37
        /*0002*/ 	.short	(.L_684 - .L_683)
.L_683:
        /*0004*/ 	.word	0x00000082


	//----- nvinfo : EIATTR_KPARAM_INFO
	.align		4
.L_684:
        /*0008*/ 	.byte	0x04, 0x17
        /*000a*/ 	.short	(.L_686 - .L_685)
.L_685:
        /*000c*/ 	.word	0x00000000
        /*0010*/ 	.short	0x0000
        /*0012*/ 	.short	0x0000
        /*0014*/ 	.byte	0x00, 0xf0, 0x01, 0x2a


	//----- nvinfo : EIATTR_SPARSE_MMA_MASK
	.align		4
.L_686:
        /*0018*/ 	.byte	0x03, 0x50
        /*001a*/ 	.short	0x0000


	//----- nvinfo : EIATTR_MAXREG_COUNT
	.align		4
        /*001c*/ 	.byte	0x03, 0x1b
        /*001e*/ 	.short	0x0080


	//----- nvinfo : EIATTR_MERCURY_ISA_VERSION
	.align		4
        /*0020*/ 	.byte	0x03, 0x5f
        /*0022*/ 	.short	0x0101


	//----- nvinfo : EIATTR_VRC_CTA_INIT_COUNT
	.align		4
        /*0024*/ 	.byte	0x02, 0x4a
	.zero		1
	.zero		1


	//----- nvinfo : EIATTR_EXIT_INSTR_OFFSETS
	.align		4
        /*0028*/ 	.byte	0x04, 0x1c
        /*002a*/ 	.short	(.L_688 - .L_687)


	//   ....[0]....
.L_687:
        /*002c*/ 	.word	0x00000010


	//----- nvinfo : EIATTR_MAX_THREADS
	.align		4
.L_688:
        /*0030*/ 	.byte	0x04, 0x05
        /*0032*/ 	.short	(.L_690 - .L_689)
.L_689:
        /*0034*/ 	.word	0x00000200
        /*0038*/ 	.word	0x00000001
        /*003c*/ 	.word	0x00000001


	//----- nvinfo : EIATTR_CBANK_PARAM_SIZE
	.align		4
.L_690:
        /*0040*/ 	.byte	0x03, 0x19
        /*0042*/ 	.short	0x0a80


	//----- nvinfo : EIATTR_PARAM_CBANK
	.align		4
        /*0044*/ 	.byte	0x04, 0x0a
        /*0046*/ 	.short	(.L_692 - .L_691)
	.align		4
.L_691:
        /*0048*/ 	.word	index@(.nv.constant0._ZN7cutlass13device_kernelIN5flash11enable_sm90INS1_16FlashAttnFwdSm90INS1_25CollectiveMainloopFwdSm90ILi2EN4cute5tupleIJNS5_1CILi1EEES8_S8_EEENS6_IJNS7_ILi192EEENS7_ILi144EEENS7_ILi96EEEEEELi96ENS_6half_tEfNS_4arch4Sm90ELb0ELb0ELb0ELb1ELb0ELb1ELb0ELb0ELb1ELb1ELb0ELb0EEENS1_21CollectiveEpilogueFwdINS6_IJSA_SC_SB_EEES9_SE_SG_Li384ELb1ELb1ELb0ELb0EEENS1_36VarlenDynamicPersistentTileSchedulerILi192ELi144ELi384ELi128ELb0ELb1ELb1ELb0ELb1ELb1EEEEEEEEEvNT_6ParamsE)
        /*004c*/ 	.short	0x0380
        /*004e*/ 	.short	0x0a80


	//----- nvinfo : EIATTR_SW_WAR
	.align		4
.L_692:
        /*0050*/ 	.byte	0x04, 0x36
        /*0052*/ 	.short	(.L_694 - .L_693)
.L_693:
        /*0054*/ 	.word	0x00000008
.L_694:


//--------------------- .nv.info._ZN7cutlass13device_kernelIN5flash11enable_sm90INS1_16FlashAttnFwdSm90INS1_25CollectiveMainloopFwdSm90ILi2EN4cute5tupleIJNS5_1CILi1EEES8_S8_EEENS6_IJNS7_ILi192EEENS7_ILi128EEENS7_ILi96EEEEEELi96ENS_6half_tEfNS_4arch4Sm90ELb0ELb1ELb0ELb0ELb0ELb0ELb0ELb0ELb1ELb1ELb0ELb0EEENS1_21CollectiveEpilogueFwdINS6_IJSA_SC_SB_EEES9_SE_SG_Li384ELb0ELb1ELb0ELb0EEENS1_30DynamicPersistentTileSchedulerILi384ELi128ELb0ELb1ELb1EEEEEEEEEvNT_6ParamsE --------------------------
	.section	.nv.info._ZN7cutlass13device_kernelIN5flash11enable_sm90INS1_16FlashAttnFwdSm90INS1_25CollectiveMainloopFwdSm90ILi2EN4cute5tupleIJNS5_1CILi1EEES8_S8_EEENS6_IJNS7_ILi192EEENS7_ILi128EEENS7_ILi96EEEEEELi96ENS_6half_tEfNS_4arch4Sm90ELb0ELb1ELb0ELb0ELb0ELb0ELb0ELb0ELb1ELb1ELb0ELb0EEENS1_21CollectiveEpilogueFwdINS6_IJSA_SC_SB_EEES9_SE_SG_Li384ELb0ELb1ELb0ELb0EEENS1_30DynamicPersistentTileSchedulerILi384ELi128ELb0ELb1ELb1EEEEEEEEEvNT_6ParamsE,"",@"SHT_CUDA_INFO"
	.sectionflags	@""
	.align	4


	//----- nvinfo : EIATTR_CUDA_API_VERSION
	.align		4
        /*0000*/ 	.byte	0x04, 0x37
        /*0002*/ 	.short	(.L_696 - .L_695)
.L_695:
        /*0004*/ 	.word	0x00000082


	//----- nvinfo : EIATTR_KPARAM_INFO
	.align		4
.L_696:
        /*0008*/ 	.byte	0x04, 0x17
        /*000a*/ 	.short	(.L_698 - .L_697)
.L_697:
        /*000c*/ 	.word	0x00000000
        /*0010*/ 	.short	0x0000
        /*0012*/ 	.short	0x0000
        /*0014*/ 	.byte	0x00, 0xf0, 0x01, 0x2a


	//----- nvinfo : EIATTR_SPARSE_MMA_MASK
	.align		4
.L_698:
        /*0018*/ 	.byte	0x03, 0x50
        /*001a*/ 	.short	0x0000


	//----- nvinfo : EIATTR_MAXREG_COUNT
	.align		4
        /*001c*/ 	.byte	0x03, 0x1b
        /*001e*/ 	.short	0x0080


	//----- nvinfo : EIATTR_MERCURY_ISA_VERSION
	.align		4
        /*0020*/ 	.byte	0x03, 0x5f
        /*0022*/ 	.short	0x0101


	//----- nvinfo : EIATTR_VRC_CTA_INIT_COUNT
	.align		4
        /*0024*/ 	.byte	0x02, 0x4a
	.zero		1
	.zero		1


	//----- nvinfo : EIATTR_EXIT_INSTR_OFFSETS
	.align		4
        /*0028*/ 	.byte	0x04, 0x1c
        /*002a*/ 	.short	(.L_700 - .L_699)


	//   ....[0]....
.L_699:
        /*002c*/ 	.word	0x00000010


	//----- nvinfo : EIATTR_MAX_THREADS
	.align		4
.L_700:
        /*0030*/ 	.byte	0x04, 0x05
        /*0032*/ 	.short	(.L_702 - .L_701)
.L_701:
        /*0034*/ 	.word	0x00000200
        /*0038*/ 	.word	0x00000001
        /*003c*/ 	.word	0x00000001


	//----- nvinfo : EIATTR_CBANK_PARAM_SIZE
	.align		4
.L_702:
        /*0040*/ 	.byte	0x03, 0x19
        /*0042*/ 	.short	0x0a80


	//----- nvinfo : EIATTR_PARAM_CBANK
	.align		4
        /*0044*/ 	.byte	0x04, 0x0a
        /*0046*/ 	.short	(.L_704 - .L_703)
	.align		4
.L_703:
        /*0048*/ 	.word	index@(.nv.constant0._ZN7cutlass13device_kernelIN5flash11enable_sm90INS1_16FlashAttnFwdSm90INS1_25CollectiveMainloopFwdSm90ILi2EN4cute5tupleIJNS5_1CILi1EEES8_S8_EEENS6_IJNS7_ILi192EEENS7_ILi128EEENS7_ILi96EEEEEELi96ENS_6half_tEfNS_4arch4Sm90ELb0ELb1ELb0ELb0ELb0ELb0ELb0ELb0ELb1ELb1ELb0ELb0EEENS1_21CollectiveEpilogueFwdINS6_IJSA_SC_SB_EEES9_SE_SG_Li384ELb0ELb1ELb0ELb0EEENS1_30DynamicPersistentTileSchedulerILi384ELi128ELb0ELb1ELb1EEEEEEEEEvNT_6ParamsE)
        /*004c*/ 	.short	0x0380
        /*004e*/ 	.short	0x0a80


	//----- nvinfo : EIATTR_SW_WAR
	.align		4
.L_704:
        /*0050*/ 	.byte	0x04, 0x36
        /*0052*/ 	.short	(.L_706 - .L_705)
.L_705:
        /*0054*/ 	.word	0x00000008
.L_706:


//--------------------- .nv.info._ZN7cutlass13device_kernelIN5flash11enable_sm90INS1_16FlashAttnFwdSm90INS1_25CollectiveMainloopFwdSm90ILi2EN4cute5tupleIJNS5_1CILi1EEES8_S8_EEENS6_IJNS7_ILi192EEENS7_ILi128EEENS7_ILi96EEEEEELi96ENS_6half_tEfNS_4arch4Sm90ELb0ELb1ELb0ELb1ELb0ELb0ELb0ELb0ELb1ELb1ELb0ELb0EEENS1_21CollectiveEpilogueFwdINS6_IJSA_SC_SB_EEES9_SE_SG_Li384ELb1ELb1ELb0ELb0EEENS1_36VarlenDynamicPersistentTileSchedulerILi192ELi128ELi384ELi128ELb0ELb1ELb1ELb1ELb0ELb1EEEEEEEEEvNT_6ParamsE --------------------------
	.section	.nv.info._ZN7cutlass13device_kernelIN5flash11enable_sm90INS1_16FlashAttnFwdSm90INS1_25CollectiveMainloopFwdSm90ILi2EN4cute5tupleIJNS5_1CILi1EEES8_S8_EEENS6_IJNS7_ILi192EEENS7_ILi128EEENS7_ILi96EEEEEELi96ENS_6half_tEfNS_4arch4Sm90ELb0ELb1ELb0ELb1ELb0ELb0ELb0ELb0ELb1ELb1ELb0ELb0EEENS1_21CollectiveEpilogueFwdINS6_IJSA_SC_SB_EEES9_SE_SG_Li384ELb1ELb1ELb0ELb0EEENS1_36VarlenDynamicPersistentTileSchedulerILi192ELi128ELi384ELi128ELb0ELb1ELb1ELb1ELb0ELb1EEEEEEEEEvNT_6ParamsE,"",@"SHT_CUDA_INFO"
	.sectionflags	@""
	.align	4


	//----- nvinfo : EIATTR_CUDA_API_VERSION
	.align		4
        /*0000*/ 	.byte	0x04, 0x37
        /*0002*/ 	.short	(.L_708 - .L_707)
.L_707:
        /*0004*/ 	.word	0x00000082


	//----- nvinfo : EIATTR_KPARAM_INFO
	.align		4
.L_708:
        /*0008*/ 	.byte	0x04, 0x17
        /*000a*/ 	.short	(.L_710 - .L_709)
.L_709:
        /*000c*/ 	.word	0x00000000
        /*0010*/ 	.short	0x0000
        /*0012*/ 	.short	0x0000
        /*0014*/ 	.byte	0x00, 0xf0, 0x01, 0x2a


	//----- nvinfo : EIATTR_SPARSE_MMA_MASK
	.align		4
.L_710:
        /*0018*/ 	.byte	0x03, 0x50
        /*001a*/ 	.short	0x0000


	//----- nvinfo : EIATTR_MAXREG_COUNT
	.align		4
        /*001c*/ 	.byte	0x03, 0x1b
        /*001e*/ 	.short	0x0080


	//----- nvinfo : EIATTR_MERCURY_ISA_VERSION
	.align		4
        /*0020*/ 	.byte	0x03, 0x5f
        /*0022*/ 	.short	0x0101


	//----- nvinfo : EIATTR_VRC_CTA_INIT_COUNT
	.align		4
        /*0024*/ 	.byte	0x02, 0x4a
	.zero		1
	.zero		1


	//----- nvinfo : EIATTR_EXIT_INSTR_OFFSETS
	.align		4
        /*0028*/ 	.byte	0x04, 0x1c
        /*002a*/ 	.short	(.L_712 - .L_711)


	//   ....[0]....
.L_711:
        /*002c*/ 	.word	0x00000010


	//----- nvinfo : EIATTR_MAX_THREADS
	.align		4
.L_712:
        /*0030*/ 	.byte	0x04, 0x05
        /*0032*/ 	.short	(.L_714 - .L_713)
.L_713:
        /*0034*/ 	.word	0x00000200
        /*0038*/ 	.word	0x00000001
        /*003c*/ 	.word	0x00000001


	//----- nvinfo : EIATTR_CBANK_PARAM_SIZE
	.align		4
.L_714:
        /*0040*/ 	.byte	0x03, 0x19
        /*0042*/ 	.short	0x0a80


	//----- nvinfo : EIATTR_PARAM_CBANK
	.align		4
        /*0044*/ 	.byte	0x04, 0x0a
        /*0046*/ 	.short	(.L_716 - .L_715)
	.align		4
.L_715:
        /*0048*/ 	.word	index@(.nv.constant0._ZN7cutlass13device_kernelIN5flash11enable_sm90INS1_16FlashAttnFwdSm90INS1_25CollectiveMainloopFwdSm90ILi2EN4cute5tupleIJNS5_1CILi1EEES8_S8_EEENS6_IJNS7_ILi192EEENS7_ILi128EEENS7_ILi96EEEEEELi96ENS_6half_tEfNS_4arch4Sm90ELb0ELb1ELb0ELb1ELb0ELb0ELb0ELb0ELb1ELb1ELb0ELb0EEENS1_21CollectiveEpilogueFwdINS6_IJSA_SC_SB_EEES9_SE_SG_Li384ELb1ELb1ELb0ELb0EEENS1_36VarlenDynamicPersistentTileSchedulerILi192ELi128ELi384ELi128ELb0ELb1ELb1ELb1ELb0ELb1EEEEEEEEEvNT_6ParamsE)
        /*004c*/ 	.short	0x0380
        /*004e*/ 	.short	0x0a80


	//----- nvinfo : EIATTR_SW_WAR
	.align		4
.L_716:
        /*0050*/ 	.byte	0x04, 0x36
        /*0052*/ 	.short	(.L_718 - .L_717)
.L_717:
        /*0054*/ 	.word	0x00000008
.L_718:


//--------------------- .nv.info._ZN7cutlass13device_kernelIN5flash11enable_sm90INS1_16FlashAttnFwdSm90INS1_25CollectiveMainloopFwdSm90ILi2EN4cute5tupleIJNS5_1CILi1EEES8_S8_EEENS6_IJNS7_ILi192EEENS7_ILi128EEENS7_ILi96EEEEEELi96ENS_6half_tEfNS_4arch4Sm90ELb0ELb1ELb0ELb1ELb0ELb1ELb0ELb0ELb1ELb1ELb0ELb0EEENS1_21CollectiveEpilogueFwdINS6_IJSA_SC_SB_EEES9_SE_SG_Li384ELb1ELb1ELb0ELb0EEENS1_36VarlenDynamicPersistentTileSchedulerILi192ELi128ELi384ELi128ELb0ELb1ELb1ELb1ELb0ELb1EEEEEEEEEvNT_6ParamsE --------------------------
	.section	.nv.info._ZN7cutlass13device_kernelIN5flash11enable_sm90INS1_16FlashAttnFwdSm90INS1_25CollectiveMainloopFwdSm90ILi2EN4cute5tupleIJNS5_1CILi1EEES8_S8_EEENS6_IJNS7_ILi192EEENS7_ILi128EEENS7_ILi96EEEEEELi96ENS_6half_tEfNS_4arch4Sm90ELb0ELb1ELb0ELb1ELb0ELb1ELb0ELb0ELb1ELb1ELb0ELb0EEENS1_21CollectiveEpilogueFwdINS6_IJSA_SC_SB_EEES9_SE_SG_Li384ELb1ELb1ELb0ELb0EEENS1_36VarlenDynamicPersistentTileSchedulerILi192ELi128ELi384ELi128ELb0ELb1ELb1ELb1ELb0ELb1EEEEEEEEEvNT_6ParamsE,"",@"SHT_CUDA_INFO"
	.sectionflags	@""
	.align	4


	//----- nvinfo : EIATTR_CUDA_API_VERSION
	.align		4
        /*0000*/ 	.byte	0x04, 0x37
        /*0002*/ 	.short	(.L_720 - .L_719)
.L_719:
        /*0004*/ 	.word	0x00000082


	//----- nvinfo : EIATTR_KPARAM_INFO
	.align		4
.L_720:
        /*0008*/ 	.byte	0x04, 0x17
        /*000a*/ 	.short	(.L_722 - .L_721)
.L_721:
        /*000c*/ 	.word	0x00000000
        /*0010*/ 	.short	0x0000
        /*0012*/ 	.short	0x0000
        /*0014*/ 	.byte	0x00, 0xf0, 0x01, 0x2a


	//----- nvinfo : EIATTR_SPARSE_MMA_MASK
	.align		4
.L_722:
        /*0018*/ 	.byte	0x03, 0x50
        /*001a*/ 	.short	0x0000


	//----- nvinfo : EIATTR_MAXREG_COUNT
	.align		4
        /*001c*/ 	.byte	0x03, 0x1b
        /*001e*/ 	.short	0x0080


	//----- nvinfo : EIATTR_MERCURY_ISA_VERSION
	.align		4
        /*0020*/ 	.byte	0x03, 0x5f
        /*0022*/ 	.short	0x0101


	//----- nvinfo : EIATTR_VRC_CTA_INIT_COUNT
	.align		4
        /*0024*/ 	.byte	0x02, 0x4a
	.zero		1
	.zero		1


	//----- nvinfo : EIATTR_EXIT_INSTR_OFFSETS
	.align		4
        /*0028*/ 	.byte	0x04, 0x1c
        /*002a*/ 	.short	(.L_724 - .L_723)


	//   ....[0]....
.L_723:
        /*002c*/ 	.word	0x00000010


	//----- nvinfo : EIATTR_MAX_THREADS
	.align		4
.L_724:
        /*0030*/ 	.byte	0x04, 0x05
        /*0032*/ 	.short	(.L_726 - .L_725)
.L_725:
        /*0034*/ 	.word	0x00000200
        /*0038*/ 	.word	0x00000001
        /*003c*/ 	.word	0x00000001


	//----- nvinfo : EIATTR_CBANK_PARAM_SIZE
	.align		4
.L_726:
        /*0040*/ 	.byte	0x03, 0x19
        /*0042*/ 	.short	0x0a80


	//----- nvinfo : EIATTR_PARAM_CBANK
	.align		4
        /*0044*/ 	.byte	0x04, 0x0a
        /*0046*/ 	.short	(.L_728 - .L_727)
	.align		4
.L_727:
        /*0048*/ 	.word	index@(.nv.constant0._ZN7cutlass13device_kernelIN5flash11enable_sm90INS1_16FlashAttnFwdSm90INS1_25CollectiveMainloopFwdSm90ILi2EN4cute5tupleIJNS5_1CILi1EEES8_S8_EEENS6_IJNS7_ILi192EEENS7_ILi128EEENS7_ILi96EEEEEELi96ENS_6half_tEfNS_4arch4Sm90ELb0ELb1ELb0ELb1ELb0ELb1ELb0ELb0ELb1ELb1ELb0ELb0EEENS1_21CollectiveEpilogueFwdINS6_IJSA_SC_SB_EEES9_SE_SG_Li384ELb1ELb1ELb0ELb0EEENS1_36VarlenDynamicPersistentTileSchedulerILi192ELi128ELi384ELi128ELb0ELb1ELb1ELb1ELb0ELb1EEEEEEEEEvNT_6ParamsE)
        /*004c*/ 	.short	0x0380
        /*004e*/ 	.short	0x0a80


	//----- nvinfo : EIATTR_SW_WAR
	.align		4
.L_728:
        /*0050*/ 	.byte	0x04, 0x36
        /*0052*/ 	.short	(.L_730 - .L_729)
.L_729:
        /*0054*/ 	.word	0x00000008
.L_730:


//--------------------- .nv.info._ZN7cutlass13device_kernelIN5flash11enable_sm90INS1_16FlashAttnFwdSm90INS1_25CollectiveMainloopFwdSm90ILi2EN4cute5tupleIJNS5_1CILi1EEES8_S8_EEENS6_IJNS7_ILi192EEENS7_ILi144EEENS7_ILi96EEEEEELi96ENS_6half_tEfNS_4arch4Sm90ELb1ELb0ELb0ELb0ELb0ELb0ELb0ELb0ELb1ELb1ELb0ELb0EEENS1_21CollectiveEpilogueFwdINS6_IJSA_SC_SB_EEES9_SE_SG_Li384ELb0ELb1ELb0ELb0EEENS1_30DynamicPersistentTileSchedulerILi384ELi128ELb0ELb1ELb1EEEEEEEEEvNT_6ParamsE --------------------------
	.section	.nv.info._ZN7cutlass13device_kernelIN5flash11enable_sm90INS1_16FlashAttnFwdSm90INS1_25CollectiveMainloopFwdSm90ILi2EN4cute5tupleIJNS5_1CILi1EEES8_S8_EEENS6_IJNS7_ILi192EEENS7_ILi144EEENS7_ILi96EEEEEELi96ENS_6half_tEfNS_4arch4Sm90ELb1ELb0ELb0ELb0ELb0ELb0ELb0ELb0ELb1ELb1ELb0ELb0EEENS1_21CollectiveEpilogueFwdINS6_IJSA_SC_SB_EEES9_SE_SG_Li384ELb0ELb1ELb0ELb0EEENS1_30DynamicPersistentTileSchedulerILi384ELi128ELb0ELb1ELb1EEEEEEEEEvNT_6ParamsE,"",@"SHT_CUDA_INFO"
	.sectionflags	@""
	.align	4


	//----- nvinfo : EIATTR_CUDA_API_VERSION
	.align		4
        /*0000*/ 	.byte	0x04, 0x37
        /*0002*/ 	.short	(.L_732 - .L_731)
.L_731:
        /*0004*/ 	.word	0x00000082


	//----- nvinfo : EIATTR_KPARAM_INFO
	.align		4
.L_732:
        /*0008*/ 	.byte	0x04, 0x17
        /*000a*/ 	.short	(.L_734 - .L_733)
.L_733:
        /*000c*/ 	.word	0x00000000
        /*0010*/ 	.short	0x0000
        /*0012*/ 	.short	0x0000
        /*0014*/ 	.byte	0x00, 0xf0, 0x01, 0x2a


	//----- nvinfo : EIATTR_SPARSE_MMA_MASK
	.align		4
.L_734:
        /*0018*/ 	.byte	0x03, 0x50
        /*001a*/ 	.short	0x0000


	//----- nvinfo : EIATTR_MAXREG_COUNT
	.align		4
        /*001c*/ 	.byte	0x03, 0x1b
        /*001e*/ 	.short	0x0080


	//----- nvinfo : EIATTR_MERCURY_ISA_VERSION
	.align		4
        /*0020*/ 	.byte	0x03, 0x5f
        /*0022*/ 	.short	0x0101


	//----- nvinfo : EIATTR_VRC_CTA_INIT_COUNT
	.align		4
        /*0024*/ 	.byte	0x02, 0x4a
	.zero		1
	.zero		1


	//----- nvinfo : EIATTR_EXIT_INSTR_OFFSETS
	.align		4
        /*0028*/ 	.byte	0x04, 0x1c
        /*002a*/ 	.short	(.L_736 - .L_735)


	//   ....[0]....
.L_735:
        /*002c*/ 	.word	0x00000010


	//----- nvinfo : EIATTR_MAX_THREADS
	.align		4
.L_736:
        /*0030*/ 	.byte	0x04, 0x05
        /*0032*/ 	.short	(.L_738 - .L_737)
.L_737:
        /*0034*/ 	.word	0x00000200
        /*0038*/ 	.word	0x00000001
        /*003c*/ 	.word	0x00000001


	//----- nvinfo : EIATTR_CBANK_PARAM_SIZE
	.align		4
.L_738:
        /*0040*/ 	.byte	0x03, 0x19
        /*0042*/ 	.short	0x0a80


	//----- nvinfo : EIATTR_PARAM_CBANK
	.align		4
        /*0044*/ 	.byte	0x04, 0x0a
        /*0046*/ 	.short	(.L_740 - .L_739)
	.align		4
.L_739:
        /*0048*/ 	.word	index@(.nv.constant0._ZN7cutlass13device_kernelIN5flash11enable_sm90INS1_16FlashAttnFwdSm90INS1_25CollectiveMainloopFwdSm90ILi2EN4cute5tupleIJNS5_1CILi1EEES8_S8_EEENS6_IJNS7_ILi192EEENS7_ILi144EEENS7_ILi96EEEEEELi96ENS_6half_tEfNS_4arch4Sm90ELb1ELb0ELb0ELb0ELb0ELb0ELb0ELb0ELb1ELb1ELb0ELb0EEENS1_21CollectiveEpilogueFwdINS6_IJSA_SC_SB_EEES9_SE_SG_Li384ELb0ELb1ELb0ELb0EEENS1_30DynamicPersistentTileSchedulerILi384ELi128ELb0ELb1ELb1EEEEEEEEEvNT_6ParamsE)
        /*004c*/ 	.short	0x0380
        /*004e*/ 	.short	0x0a80


	//----- nvinfo : EIATTR_SW_WAR
	.align		4
.L_740:
        /*0050*/ 	.byte	0x04, 0x36
        /*0052*/ 	.short	(.L_742 - .L_741)
.L_741:
        /*0054*/ 	.word	0x00000008
.L_742:


//--------------------- .nv.info._ZN7cutlass13device_kernelIN5flash11enable_sm90INS1_16FlashAttnFwdSm90INS1_25CollectiveMainloopFwdSm90ILi2EN4cute5tupleIJNS5_1CILi1EEES8_S8_EEENS6_IJNS7_ILi192EEENS7_ILi144EEENS7_ILi96EEEEEELi96ENS_6half_tEfNS_4arch4Sm90ELb1ELb0ELb0ELb1ELb0ELb0ELb0ELb0ELb1ELb1ELb0ELb0EEENS1_21CollectiveEpilogueFwdINS6_IJSA_SC_SB_EEES9_SE_SG_Li384ELb1ELb1ELb0ELb0EEENS1_36VarlenDynamicPersistentTileSchedulerILi192ELi144ELi384ELi128ELb0ELb1ELb1ELb1ELb1ELb1EEEEEEEEEvNT_6ParamsE --------------------------
	.section	.nv.info._ZN7cutlass13device_kernelIN5flash11enable_sm90INS1_16FlashAttnFwdSm90INS1_25CollectiveMainloopFwdSm90ILi2EN4cute5tupleIJNS5_1CILi1EEES8_S8_EEENS6_IJNS7_ILi192EEENS7_ILi144EEENS7_ILi96EEEEEELi96ENS_6half_tEfNS_4arch4Sm90ELb1ELb0ELb0ELb1ELb0ELb0ELb0ELb0ELb1ELb1ELb0ELb0EEENS1_21CollectiveEpilogueFwdINS6_IJSA_SC_SB_EEES9_SE_SG_Li384ELb1ELb1ELb0ELb0EEENS1_36VarlenDynamicPersistentTileSchedulerILi192ELi144ELi384ELi128ELb0ELb1ELb1ELb1ELb1ELb1EEEEEEEEEvNT_6ParamsE,"",@"SHT_CUDA_INFO"
	.sectionflags	@""
	.align	4


	//----- nvinfo : EIATTR_CUDA_API_VERSION
	.align		4
        /*0000*/ 	.byte	0x04, 0x37
        /*0002*/ 	.short	(.L_744 - .L_743)
.L_743:
        /*0004*/ 	.word	0x00000082


	//----- nvinfo : EIATTR_KPARAM_INFO
	.align		4
.L_744:
        /*0008*/ 	.byte	0x04, 0x17
        /*000a*/ 	.short	(.L_746 - .L_745)
.L_745:
        /*000c*/ 	.word	0x00000000
        /*0010*/ 	.short	0x0000
        /*0012*/ 	.short	0x0000
        /*0014*/ 	.byte	0x00, 0xf0, 0x01, 0x2a


	//----- nvinfo : EIATTR_SPARSE_MMA_MASK
	.align		4
.L_746:
        /*0018*/ 	.byte	0x03, 0x50
        /*001a*/ 	.short	0x0000


	//----- nvinfo : EIATTR_MAXREG_COUNT
	.align		4
        /*001c*/ 	.byte	0x03, 0x1b
        /*001e*/ 	.short	0x0080


	//----- nvinfo : EIATTR_MERCURY_ISA_VERSION
	.align		4
        /*0020*/ 	.byte	0x03, 0x5f
        /*0022*/ 	.short	0x0101


	//----- nvinfo : EIATTR_VRC_CTA_INIT_COUNT
	.align		4
        /*0024*/ 	.byte	0x02, 0x4a
	.zero		1
	.zero		1


	//----- nvinfo : EIATTR_EXIT_INSTR_OFFSETS
	.align		4
        /*0028*/ 	.byte	0x04, 0x1c
        /*002a*/ 	.short	(.L_748 - .L_747)


	//   ....[0]....
.L_747:
        /*002c*/ 	.word	0x00000010


	//----- nvinfo : EIATTR_MAX_THREADS
	.align		4
.L_748:
        /*0030*/ 	.byte	0x04, 0x05
        /*0032*/ 	.short	(.L_750 - .L_749)
.L_749:
        /*0034*/ 	.word	0x00000200
        /*0038*/ 	.word	0x00000001
        /*003c*/ 	.word	0x00000001


	//----- nvinfo : EIATTR_CBANK_PARAM_SIZE
	.align		4
.L_750:
        /*0040*/ 	.byte	0x03, 0x19
        /*0042*/ 	.short	0x0a80


	//----- nvinfo : EIATTR_PARAM_CBANK
	.align		4
        /*0044*/ 	.byte	0x04, 0x0a
        /*0046*/ 	.short	(.L_752 - .L_751)
	.align		4
.L_751:
        /*0048*/ 	.word	index@(.nv.constant0._ZN7cutlass13device_kernelIN5flash11enable_sm90INS1_16FlashAttnFwdSm90INS1_25CollectiveMainloopFwdSm90ILi2EN4cute5tupleIJNS5_1CILi1EEES8_S8_EEENS6_IJNS7_ILi192EEENS7_ILi144EEENS7_ILi96EEEEEELi96ENS_6half_tEfNS_4arch4Sm90ELb1ELb0ELb0ELb1ELb0ELb0ELb0ELb0ELb1ELb1ELb0ELb0EEENS1_21CollectiveEpilogueFwdINS6_IJSA_SC_SB_EEES9_SE_SG_Li384ELb1ELb1ELb0ELb0EEENS1_36VarlenDynamicPersistentTileSchedulerILi192ELi144ELi384ELi128ELb0ELb1ELb1ELb1ELb1ELb1EEEEEEEEEvNT_6ParamsE)
        /*004c*/ 	.short	0x0380
        /*004e*/ 	.short	0x0a80


	//----- nvinfo : EIATTR_SW_WAR
	.align		4
.L_752:
        /*0050*/ 	.byte	0x04, 0x36
        /*0052*/ 	.short	(.L_754 - .L_753)
.L_753:
        /*0054*/ 	.word	0x00000008
.L_754:


//--------------------- .nv.info._ZN7cutlass13device_kernelIN5flash11enable_sm90INS1_16FlashAttnFwdSm90INS1_25CollectiveMainloopFwdSm90ILi2EN4cute5tupleIJNS5_1CILi1EEES8_S8_EEENS6_IJNS7_ILi192EEENS7_ILi144EEENS7_ILi96EEEEEELi96ENS_6half_tEfNS_4arch4Sm90ELb1ELb0ELb0ELb1ELb0ELb1ELb0ELb0ELb1ELb1ELb0ELb0EEENS1_21CollectiveEpilogueFwdINS6_IJSA_SC_SB_EEES9_SE_SG_Li384ELb1ELb1ELb0ELb0EEENS1_36VarlenDynamicPersistentTileSchedulerILi192ELi144ELi384ELi128ELb0ELb1ELb1ELb1ELb1ELb1EEEEEEEEEvNT_6ParamsE --------------------------
	.section	.nv.info._ZN7cutlass13device_kernelIN5flash11enable_sm90INS1_16FlashAttnFwdSm90INS1_25CollectiveMainloopFwdSm90ILi2EN4cute5tupleIJNS5_1CILi1EEES8_S8_EEENS6_IJNS7_ILi192EEENS7_ILi144EEENS7_ILi96EEEEEELi96ENS_6half_tEfNS_4arch4Sm90ELb1ELb0ELb0ELb1ELb0ELb1ELb0ELb0ELb1ELb1ELb0ELb0EEENS1_21CollectiveEpilogueFwdINS6_IJSA_SC_SB_EEES9_SE_SG_Li384ELb1ELb1ELb0ELb0EEENS1_36VarlenDynamicPersistentTileSchedulerILi192ELi144ELi384ELi128ELb0ELb1ELb1ELb1ELb1ELb1EEEEEEEEEvNT_6ParamsE,"",@"SHT_CUDA_INFO"
	.sectionflags	@""
	.align	4


	//----- nvinfo : EIATTR_CUDA_API_VERSION
	.align		4
        /*0000*/ 	.byte	0x04, 0x37
        /*0002*/ 	.short	(.L_756 - .L_755)
.L_755:
        /*0004*/ 	.word	0x00000082


	//----- nvinfo : EIATTR_KPARAM_INFO
	.align		4
.L_756:
        /*0008*/ 	.byte	0x04, 0x17
        /*000a*/ 	.short	(.L_758 - .L_757)
.L_757:
        /*000c*/ 	.word	0x00000000
        /*0010*/ 	.short	0x0000
        /*0012*/ 	.short	0x0000
        /*0014*/ 	.byte	0x00, 0xf0, 0x01, 0x2a


	//----- nvinfo : EIATTR_SPARSE_MMA_MASK
	.align		4
.L_758:
        /*0018*/ 	.byte	0x03, 0x50
        /*001a*/ 	.short	0x0000


	//----- nvinfo : EIATTR_MAXREG_COUNT
	.align		4
        /*001c*/ 	.byte	0x03, 0x1b
        /*001e*/ 	.short	0x0080


	//----- nvinfo : EIATTR_MERCURY_ISA_VERSION
	.align		4
        /*0020*/ 	.byte	0x03, 0x5f
        /*0022*/ 	.short	0x0101


	//----- nvinfo : EIATTR_VRC_CTA_INIT_COUNT
	.align		4
        /*0024*/ 	.byte	0x02, 0x4a
	.zero		1
	.zero		1


	//----- nvinfo : EIATTR_EXIT_INSTR_OFFSETS
	.align		4
        /*0028*/ 	.byte	0x04, 0x1c
        /*002a*/ 	.short	(.L_760 - .L_759)


	//   ....[0]....
.L_759:
        /*002c*/ 	.word	0x00000010


	//----- nvinfo : EIATTR_MAX_THREADS
	.align		4
.L_760:
        /*0030*/ 	.byte	0x04, 0x05
        /*0032*/ 	.short	(.L_762 - .L_761)
.L_761:
        /*0034*/ 	.word	0x00000200
        /*0038*/ 	.word	0x00000001
        /*003c*/ 	.word	0x00000001


	//----- nvinfo : EIATTR_CBANK_PARAM_SIZE
	.align		4
.L_762:
        /*0040*/ 	.byte	0x03, 0x19
        /*0042*/ 	.short	0x0a80


	//----- nvinfo : EIATTR_PARAM_CBANK
	.align		4
        /*0044*/ 	.byte	0x04, 0x0a
        /*0046*/ 	.short	(.L_764 - .L_763)
	.align		4
.L_763:
        /*0048*/ 	.word	index@(.nv.constant0._ZN7cutlass13device_kernelIN5flash11enable_sm90INS1_16FlashAttnFwdSm90INS1_25CollectiveMainloopFwdSm90ILi2EN4cute5tupleIJNS5_1CILi1EEES8_S8_EEENS6_IJNS7_ILi192EEENS7_ILi144EEENS7_ILi96EEEEEELi96ENS_6half_tEfNS_4arch4Sm90ELb1ELb0ELb0ELb1ELb0ELb1ELb0ELb0ELb1ELb1ELb0ELb0EEENS1_21CollectiveEpilogueFwdINS6_IJSA_SC_SB_EEES9_SE_SG_Li384ELb1ELb1ELb0ELb0EEENS1_36VarlenDynamicPersistentTileSchedulerILi192ELi144ELi384ELi128ELb0ELb1ELb1ELb1ELb1ELb1EEEEEEEEEvNT_6ParamsE)
        /*004c*/ 	.short	0x0380
        /*004e*/ 	.short	0x0a80


	//----- nvinfo : EIATTR_SW_WAR
	.align		4
.L_764:
        /*0050*/ 	.byte	0x04, 0x36
        /*0052*/ 	.short	(.L_766 - .L_765)
.L_765:
        /*0054*/ 	.word	0x00000008
.L_766:


//--------------------- .nv.info._ZN7cutlass13device_kernelIN5flash11enable_sm90INS1_16FlashAttnFwdSm90INS1_25CollectiveMainloopFwdSm90ILi2EN4cute5tupleIJNS5_1CILi1EEES8_S8_EEENS6_IJNS7_ILi192EEESA_NS7_ILi64EEEEEELi64ENS_6half_tEfNS_4arch4Sm90ELb0ELb0ELb0ELb0ELb0ELb0ELb0ELb0ELb1ELb1ELb0ELb0EEENS1_21CollectiveEpilogueFwdINS6_IJSA_SB_SA_EEES9_SD_SF_Li384ELb0ELb1ELb0ELb0EEENS1_29StaticPersistentTileSchedulerILb0EEEEEEEEEvNT_6ParamsE --------------------------
	.section	.nv.info._ZN7cutlass13device_kernelIN5flash11enable_sm90INS1_16FlashAttnFwdSm90INS1_25CollectiveMainloopFwdSm90ILi2EN4cute5tupleIJNS5_1CILi1EEES8_S8_EEENS6_IJNS7_ILi192EEESA_NS7_ILi64EEEEEELi64ENS_6half_tEfNS_4arch4Sm90ELb0ELb0ELb0ELb0ELb0ELb0ELb0ELb0ELb1ELb1ELb0ELb0EEENS1_21CollectiveEpilogueFwdINS6_IJSA_SB_SA_EEES9_SD_SF_Li384ELb0ELb1ELb0ELb0EEENS1_29StaticPersistentTileSchedulerILb0EEEEEEEEEvNT_6ParamsE,"",@"SHT_CUDA_INFO"
	.sectionflags	@""
	.align	4


	//----- nvinfo : EIATTR_CUDA_API_VERSION
	.align		4
        /*0000*/ 	.byte	0x04, 0x37
        /*0002*/ 	.short	(.L_768 - .L_767)
.L_767:
        /*0004*/ 	.word	0x00000082


	//----- nvinfo : EIATTR_KPARAM_INFO
	.align		4
.L_768:
        /*0008*/ 	.byte	0x04, 0x17
        /*000a*/ 	.short	(.L_770 - .L_769)
.L_769:
        /*000c*/ 	.word	0x00000000
        /*0010*/ 	.short	0x0000
        /*0012*/ 	.short	0x0000
        /*0014*/ 	.byte	0x00, 0xf0, 0x01, 0x28


	//----- nvinfo : EIATTR_SPARSE_MMA_MASK
	.align		4
.L_770:
        /*0018*/ 	.byte	0x03, 0x50
        /*001a*/ 	.short	0x0000


	//----- nvinfo : EIATTR_MAXREG_COUNT
	.align		4
        /*001c*/ 	.byte	0x03, 0x1b
        /*001e*/ 	.short	0x0080


	//----- nvinfo : EIATTR_MERCURY_ISA_VERSION
	.align		4
        /*0020*/ 	.byte	0x03, 0x5f
        /*0022*/ 	.short	0x0101


	//----- nvinfo : EIATTR_VRC_CTA_INIT_COUNT
	.align		4
        /*0024*/ 	.byte	0x02, 0x4a
	.zero		1
	.zero		1


	//----- nvinfo : EIATTR_EXIT_INSTR_OFFSETS
	.align		4
        /*0028*/ 	.byte	0x04, 0x1c
        /*002a*/ 	.short	(.L_772 - .L_771)


	//   ....[0]....
.L_771:
        /*002c*/ 	.word	0x00000010


	//----- nvinfo : EIATTR_MAX_THREADS
	.align		4
.L_772:
        /*0030*/ 	.byte	0x04, 0x05
        /*0032*/ 	.short	(.L_774 - .L_773)
.L_773:
        /*0034*/ 	.word	0x00000200
        /*0038*/ 	.word	0x00000001
        /*003c*/ 	.word	0x00000001


	//----- nvinfo : EIATTR_CBANK_PARAM_SIZE
	.align		4
.L_774:
        /*0040*/ 	.byte	0x03, 0x19
        /*0042*/ 	.short	0x0a00


	//----- nvinfo : EIATTR_PARAM_CBANK
	.align		4
        /*0044*/ 	.byte	0x04, 0x0a
        /*0046*/ 	.short	(.L_776 - .L_775)
	.align		4
.L_775:
        /*0048*/ 	.word	index@(.nv.constant0._ZN7cutlass13device_kernelIN5flash11enable_sm90INS1_16FlashAttnFwdSm90INS1_25CollectiveMainloopFwdSm90ILi2EN4cute5tupleIJNS5_1CILi1EEES8_S8_EEENS6_IJNS7_ILi192EEESA_NS7_ILi64EEEEEELi64ENS_6half_tEfNS_4arch4Sm90ELb0ELb0ELb0ELb0ELb0ELb0ELb0ELb0ELb1ELb1ELb0ELb0EEENS1_21CollectiveEpilogueFwdINS6_IJSA_SB_SA_EEES9_SD_SF_Li384ELb0ELb1ELb0ELb0EEENS1_29StaticPersistentTileSchedulerILb0EEEEEEEEEvNT_6ParamsE)
        /*004c*/ 	.short	0x0380
        /*004e*/ 	.short	0x0a00


	//----- nvinfo : EIATTR_SW_WAR
	.align		4
.L_776:
        /*0050*/ 	.byte	0x04, 0x36
        /*0052*/ 	.short	(.L_778 - .L_777)
.L_777:
        /*0054*/ 	.word	0x00000008
.L_778:


//--------------------- .nv.info._ZN7cutlass13device_kernelIN5flash11enable_sm90INS1_16FlashAttnFwdSm90INS1_25CollectiveMainloopFwdSm90ILi2EN4cute5tupleIJNS5_1CILi1EEES8_S8_EEENS6_IJNS7_ILi192EEESA_NS7_ILi64EEEEEELi64ENS_6half_tEfNS_4arch4Sm90ELb0ELb0ELb0ELb1ELb0ELb0ELb0ELb0ELb1ELb1ELb0ELb0EEENS1_21CollectiveEpilogueFwdINS6_IJSA_SB_SA_EEES9_SD_SF_Li384ELb1ELb1ELb0ELb0EEENS1_36VarlenDynamicPersistentTileSchedulerILi192ELi192ELi384ELi128ELb0ELb1ELb1ELb0ELb1ELb1EEEEEEEEEvNT_6ParamsE --------------------------
	.section	.nv.info._ZN7cutlass13device_kernelIN5flash11enable_sm90INS1_16FlashAttnFwdSm90INS1_25CollectiveMainloopFwdSm90ILi2EN4cute5tupleIJNS5_1CILi1EEES8_S8_EEENS6_IJNS7_ILi192EEESA_NS7_ILi64EEEEEELi64ENS_6half_tEfNS_4arch4Sm90ELb0ELb0ELb0ELb1ELb0ELb0ELb0ELb0ELb1ELb1ELb0ELb0EEENS1_21CollectiveEpilogueFwdINS6_IJSA_SB_SA_EEES9_SD_SF_Li384ELb1ELb1ELb0ELb0EEENS1_36VarlenDynamicPersistentTileSchedulerILi192ELi192ELi384ELi128ELb0ELb1ELb1ELb0ELb1ELb1EEEEEEEEEvNT_6ParamsE,"",@"SHT_CUDA_INFO"
	.sectionflags	@""
	.align	4


	//----- nvinfo : EIATTR_CUDA_API_VERSION
	.align		4
        /*0000*/ 	.byte	0x04, 0x37
        /*0002*/ 	.short	(.L_780 - .L_779)
.L_779:
        /*0004*/ 	.word	0x00000082


	//----- nvinfo : EIATTR_KPARAM_INFO
	.align		4
.L_780:
        /*0008*/ 	.byte	0x04, 0x17
        /*000a*/ 	.short	(.L_782 - .L_781)
.L_781:
        /*000c*/ 	.word	0x00000000
        /*0010*/ 	.short	0x0000
        /*0012*/ 	.short	0x0000
        /*0014*/ 	.byte	0x00, 0xf0, 0x01, 0x2a


	//----- nvinfo : EIATTR_SPARSE_MMA_MASK
	.align		4
.L_782:
        /*0018*/ 	.byte	0x03, 0x50
        /*001a*/ 	.short	0x0000


	//----- nvinfo : EIATTR_MAXREG_COUNT
	.align		4
        /*001c*/ 	.byte	0x03, 0x1b
        /*001e*/ 	.short	0x0080


	//----- nvinfo : EIATTR_MERCURY_ISA_VERSION
	.align		4
        /*0020*/ 	.byte	0x03, 0x5f
        /*0022*/ 	.short	0x0101


	//----- nvinfo : EIATTR_VRC_CTA_INIT_COUNT
	.align		4
        /*0024*/ 	.byte	0x02, 0x4a
	.zero		1
	.zero		1


	//----- nvinfo : EIATTR_EXIT_INSTR_OFFSETS
	.align		4
        /*0028*/ 	.byte	0x04, 0x1c
        /*002a*/ 	.short	(.L_784 - .L_783)


	//   ....[0]....
.L_783:
        /*002c*/ 	.word	0x00000010


	//----- nvinfo : EIATTR_MAX_THREADS
	.align		4
.L_784:
        /*0030*/ 	.byte	0x04, 0x05
        /*0032*/ 	.short	(.L_786 - .L_785)
.L_785:
        /*0034*/ 	.word	0x00000200
        /*0038*/ 	.word	0x00000001
        /*003c*/ 	.word	0x00000001


	//----- nvinfo : EIATTR_CBANK_PARAM_SIZE
	.align		4
.L_786:
        /*0040*/ 	.byte	0x03, 0x19
        /*0042*/ 	.short	0x0a80


	//----- nvinfo : EIATTR_PARAM_CBANK
	.align		4
        /*0044*/ 	.byte	0x04, 0x0a
        /*0046*/ 	.short	(.L_788 - .L_787)
	.align		4
.L_787:
        /*0048*/ 	.word	index@(.nv.constant0._ZN7cutlass13device_kernelIN5flash11enable_sm90INS1_16FlashAttnFwdSm90INS1_25CollectiveMainloopFwdSm90ILi2EN4cute5tupleIJNS5_1CILi1EEES8_S8_EEENS6_IJNS7_ILi192EEESA_NS7_ILi64EEEEEELi64ENS_6half_tEfNS_4arch4Sm90ELb0ELb0ELb0ELb1ELb0ELb0ELb0ELb0ELb1ELb1ELb0ELb0EEENS1_21CollectiveEpilogueFwdINS6_IJSA_SB_SA_EEES9_SD_SF_Li384ELb1ELb1ELb0ELb0EEENS1_36VarlenDynamicPersistentTileSchedulerILi192ELi192ELi384ELi128ELb0ELb1ELb1ELb0ELb1ELb1EEEEEEEEEvNT_6ParamsE)
        /*004c*/ 	.short	0x0380
        /*004e*/ 	.short	0x0a80


	//----- nvinfo : EIATTR_SW_WAR
	.align		4
.L_788:
        /*0050*/ 	.byte	0x04, 0x36
        /*0052*/ 	.short	(.L_790 - .L_789)
.L_789:
        /*0054*/ 	.word	0x00000008
.L_790:


//--------------------- .nv.info._ZN7cutlass13device_kernelIN5flash11enable_sm90INS1_16FlashAttnFwdSm90INS1_25CollectiveMainloopFwdSm90ILi2EN4cute5tupleIJNS5_1CILi1EEES8_S8_EEENS6_IJNS7_ILi192EEESA_NS7_ILi64EEEEEELi64ENS_6half_tEfNS_4arch4Sm90ELb0ELb0ELb0ELb1ELb0ELb1ELb0ELb0ELb1ELb1ELb0ELb0EEENS1_21CollectiveEpilogueFwdINS6_IJSA_SB_SA_EEES9_SD_SF_Li384ELb1ELb1ELb0ELb0EEENS1_36VarlenDynamicPersistentTileSchedulerILi192ELi192ELi384ELi128ELb0ELb1ELb1ELb0ELb1ELb1EEEEEEEEEvNT_6ParamsE --------------------------
	.section	.nv.info._ZN7cutlass13device_kernelIN5flash11enable_sm90INS1_16FlashAttnFwdSm90INS1_25CollectiveMainloopFwdSm90ILi2EN4cute5tupleIJNS5_1CILi1EEES8_S8_EEENS6_IJNS7_ILi192EEESA_NS7_ILi64EEEEEELi64ENS_6half_tEfNS_4arch4Sm90ELb0ELb0ELb0ELb1ELb0ELb1ELb0ELb0ELb1ELb1ELb0ELb0EEENS1_21CollectiveEpilogueFwdINS6_IJSA_SB_SA_EEES9_SD_SF_Li384ELb1ELb1ELb0ELb0EEENS1_36VarlenDynamicPersistentTileSchedulerILi192ELi192ELi384ELi128ELb0ELb1ELb1ELb0ELb1ELb1EEEEEEEEEvNT_6ParamsE,"",@"SHT_CUDA_INFO"
	.sectionflags	@""
	.align	4


	//----- nvinfo : EIATTR_CUDA_API_VERSION
	.align		4
        /*0000*/ 	.byte	0x04, 0x37
        /*0002*/ 	.short	(.L_792 - .L_791)
.L_791:
        /*0004*/ 	.word	0x00000082


	//----- nvinfo : EIATTR_KPARAM_INFO
	.align		4
.L_792:
        /*0008*/ 	.byte	0x04, 0x17
        /*000a*/ 	.short	(.L_794 - .L_793)
.L_793:
        /*000c*/ 	.word	0x00000000
        /*0010*/ 	.short	0x0000
        /*0012*/ 	.short	0x0000
        /*0014*/ 	.byte	0x00, 0xf0, 0x01, 0x2a


	//----- nvinfo : EIATTR_SPARSE_MMA_MASK
	.align		4
.L_794:
        /*0018*/ 	.byte	0x03, 0x50
        /*001a*/ 	.short	0x0000


	//----- nvinfo : EIATTR_MAXREG_COUNT
	.align		4
        /*001c*/ 	.byte	0x03, 0x1b
        /*001e*/ 	.short	0x0080


	//----- nvinfo : EIATTR_MERCURY_ISA_VERSION
	.align		4
        /*0020*/ 	.byte	0x03, 0x5f
        /*0022*/ 	.short	0x0101


	//----- nvinfo : EIATTR_VRC_CTA_INIT_COUNT
	.align		4
        /*0024*/ 	.byte	0x02, 0x4a
	.zero		1
	.zero		1


	//----- nvinfo : EIATTR_EXIT_INSTR_OFFSETS
	.align		4
        /*0028*/ 	.byte	0x04, 0x1c
        /*002a*/ 	.short	(.L_796 - .L_795)


	//   ....[0]....
.L_795:
        /*002c*/ 	.word	0x00000010


	//----- nvinfo : EIATTR_MAX_THREADS
	.align		4
.L_796:
        /*0030*/ 	.byte	0x04, 0x05
        /*0032*/ 	.short	(.L_798 - .L_797)
.L_797:
        /*0034*/ 	.word	0x00000200
        /*0038*/ 	.word	0x00000001
        /*003c*/ 	.word	0x00000001


	//----- nvinfo : EIATTR_CBANK_PARAM_SIZE
	.align		4
.L_798:
        /*0040*/ 	.byte	0x03, 0x19
        /*0042*/ 	.short	0x0a80


	//----- nvinfo : EIATTR_PARAM_CBANK
	.align		4
        /*0044*/ 	.byte	0x04, 0x0a
        /*0046*/ 	.short	(.L_800 - .L_799)
	.align		4
.L_799:
        /*0048*/ 	.word	index@(.nv.constant0._ZN7cutlass13device_kernelIN5flash11enable_sm90INS1_16FlashAttnFwdSm90INS1_25CollectiveMainloopFwdSm90ILi2EN4cute5tupleIJNS5_1CILi1EEES8_S8_EEENS6_IJNS7_ILi192EEESA_NS7_ILi64EEEEEELi64ENS_6half_tEfNS_4arch4Sm90ELb0ELb0ELb0ELb1ELb0ELb1ELb0ELb0ELb1ELb1ELb0ELb0EEENS1_21CollectiveEpilogueFwdINS6_IJSA_SB_SA_EEES9_SD_SF_Li384ELb1ELb1ELb0ELb0EEENS1_36VarlenDynamicPersistentTileSchedulerILi192ELi192ELi384ELi128ELb0ELb1ELb1ELb0ELb1ELb1EEEEEEEEEvNT_6ParamsE)
        /*004c*/ 	.short	0x0380
        /*004e*/ 	.short	0x0a80


	//----- nvinfo : EIATTR_SW_WAR
	.align		4
.L_800:
        /*0050*/ 	.byte	0x04, 0x36
        /*0052*/ 	.short	(.L_802 - .L_801)
.L_801:
        /*0054*/ 	.word	0x00000008
.L_802:


//--------------------- .nv.info._ZN7cutlass13device_kernelIN5flash11enable_sm90INS1_16FlashAttnFwdSm90INS1_25CollectiveMainloopFwdSm90ILi2EN4cute5tupleIJNS5_1CILi1EEES8_S8_EEENS6_IJNS7_ILi192EEENS7_ILi128EEENS7_ILi64EEEEEELi64ENS_6half_tEfNS_4arch4Sm90ELb0ELb1ELb0ELb0ELb0ELb0ELb0ELb1ELb1ELb1ELb0ELb0EEENS1_21CollectiveEpilogueFwdINS6_IJSA_SC_SB_EEES9_SE_SG_Li384ELb0ELb1ELb0ELb0EEENS1_30DynamicPersistentTileSchedulerILi384ELi128ELb0ELb1ELb1EEEEEEEEEvNT_6ParamsE --------------------------
	.section	.nv.info._ZN7cutlass13device_kernelIN5flash11enable_sm90INS1_16FlashAttnFwdSm90INS1_25CollectiveMainloopFwdSm90ILi2EN4cute5tupleIJNS5_1CILi1EEES8_S8_EEENS6_IJNS7_ILi192EEENS7_ILi128EEENS7_ILi64EEEEEELi64ENS_6half_tEfNS_4arch4Sm90ELb0ELb1ELb0ELb0ELb0ELb0ELb0ELb1ELb1ELb1ELb0ELb0EEENS1_21CollectiveEpilogueFwdINS6_IJSA_SC_SB_EEES9_SE_SG_Li384ELb0ELb1ELb0ELb0EEENS1_30DynamicPersistentTileSchedulerILi384ELi128ELb0ELb1ELb1EEEEEEEEEvNT_6ParamsE,"",@"SHT_CUDA_INFO"
	.sectionflags	@""
	.align	4


	//----- nvinfo : EIATTR_CUDA_API_VERSION
	.align		4
        /*0000*/ 	.byte	0x04, 0x37
        /*0002*/ 	.short	(.L_804 - .L_803)
.L_803:
        /*0004*/ 	.word	0x00000082


	//----- nvinfo : EIATTR_KPARAM_INFO
	.align		4
.L_804:
        /*0008*/ 	.byte	0x04, 0x17
        /*000a*/ 	.short	(.L_806 - .L_805)
.L_805:
        /*000c*/ 	.word	0x00000000
        /*0010*/ 	.short	0x0000
        /*0012*/ 	.short	0x0000
        /*0014*/ 	.byte	0x00, 0xf0, 0x01, 0x2a


	//----- nvinfo : EIATTR_SPARSE_MMA_MASK
	.align		4
.L_806:
        /*0018*/ 	.byte	0x03, 0x50
        /*001a*/ 	.short	0x0000


	//----- nvinfo : EIATTR_MAXREG_COUNT
	.align		4
        /*001c*/ 	.byte	0x03, 0x1b
        /*001e*/ 	.short	0x0080


	//----- nvinfo : EIATTR_MERCURY_ISA_VERSION
	.align		4
        /*0020*/ 	.byte	0x03, 0x5f
        /*0022*/ 	.short	0x0101


	//----- nvinfo : EIATTR_VRC_CTA_INIT_COUNT
	.align		4
        /*0024*/ 	.byte	0x02, 0x4a
	.zero		1
	.zero		1


	//----- nvinfo : EIATTR_EXIT_INSTR_OFFSETS
	.align		4
        /*0028*/ 	.byte	0x04, 0x1c
        /*002a*/ 	.short	(.L_808 - .L_807)


	//   ....[0]....
.L_807:
        /*002c*/ 	.word	0x00000010


	//----- nvinfo : EIATTR_MAX_THREADS
	.align		4
.L_808:
        /*0030*/ 	.byte	0x04, 0x05
        /*0032*/ 	.short	(.L_810 - .L_809)
.L_809:
        /*0034*/ 	.word	0x00000200
        /*0038*/ 	.word	0x00000001
        /*003c*/ 	.word	0x00000001


	//----- nvinfo : EIATTR_CBANK_PARAM_SIZE
	.align		4
.L_810:
        /*0040*/ 	.byte	0x03, 0x19
        /*0042*/ 	.short	0x0a80


	//----- nvinfo : EIATTR_PARAM_CBANK
	.align		4
        /*0044*/ 	.byte	0x04, 0x0a
        /*0046*/ 	.short	(.L_812 - .L_811)
	.align		4
.L_811:
        /*0048*/ 	.word	index@(.nv.constant0._ZN7cutlass13device_kernelIN5flash11enable_sm90INS1_16FlashAttnFwdSm90INS1_25CollectiveMainloopFwdSm90ILi2EN4cute5tupleIJNS5_1CILi1EEES8_S8_EEENS6_IJNS7_ILi192EEENS7_ILi128EEENS7_ILi64EEEEEELi64ENS_6half_tEfNS_4arch4Sm90ELb0ELb1ELb0ELb0ELb0ELb0ELb0ELb1ELb1ELb1ELb0ELb0EEENS1_21CollectiveEpilogueFwdINS6_IJSA_SC_SB_EEES9_SE_SG_Li384ELb0ELb1ELb0ELb0EEENS1_30DynamicPersistentTileSchedulerILi384ELi128ELb0ELb1ELb1EEEEEEEEEvNT_6ParamsE)
        /*004c*/ 	.short	0x0380
        /*004e*/ 	.short	0x0a80


	//----- nvinfo : EIATTR_SW_WAR
	.align		4
.L_812:
        /*0050*/ 	.byte	0x04, 0x36
        /*0052*/ 	.short	(.L_814 - .L_813)
.L_813:
        /*0054*/ 	.word	0x00000008
.L_814:


//--------------------- .nv.info._ZN7cutlass13device_kernelIN5flash11enable_sm90INS1_16FlashAttnFwdSm90INS1_25CollectiveMainloopFwdSm90ILi2EN4cute5tupleIJNS5_1CILi1EEES8_S8_EEENS6_IJNS7_ILi192EEENS7_ILi128EEENS7_ILi64EEEEEELi64ENS_6half_tEfNS_4arch4Sm90ELb0ELb1ELb0ELb1ELb0ELb0ELb0ELb1ELb1ELb1ELb0ELb0EEENS1_21CollectiveEpilogueFwdINS6_IJSA_SC_SB_EEES9_SE_SG_Li384ELb1ELb1ELb0ELb0EEENS1_36VarlenDynamicPersistentTileSchedulerILi192ELi128ELi384ELi128ELb0ELb1ELb1ELb1ELb0ELb1EEEEEEEEEvNT_6ParamsE --------------------------
	.section	.nv.info._ZN7cutlass13device_kernelIN5flash11enable_sm90INS1_16FlashAttnFwdSm90INS1_25CollectiveMainloopFwdSm90ILi2EN4cute5tupleIJNS5_1CILi1EEES8_S8_EEENS6_IJNS7_ILi192EEENS7_ILi128EEENS7_ILi64EEEEEELi64ENS_6half_tEfNS_4arch4Sm90ELb0ELb1ELb0ELb1ELb0ELb0ELb0ELb1ELb1ELb1ELb0ELb0EEENS1_21CollectiveEpilogueFwdINS6_IJSA_SC_SB_EEES9_SE_SG_Li384ELb1ELb1ELb0ELb0EEENS1_36VarlenDynamicPersistentTileSchedulerILi192ELi128ELi384ELi128ELb0ELb1ELb1ELb1ELb0ELb1EEEEEEEEEvNT_6ParamsE,"",@"SHT_CUDA_INFO"
	.sectionflags	@""
	.align	4


	//----- nvinfo : EIATTR_CUDA_API_VERSION
	.align		4
        /*0000*/ 	.byte	0x04, 0x37
        /*0002*/ 	.short	(.L_816 - .L_815)
.L_815:
        /*0004*/ 	.word	0x00000082


	//----- nvinfo : EIATTR_KPARAM_INFO
	.align		4
.L_816:
        /*0008*/ 	.byte	0x04, 0x17
        /*000a*/ 	.short	(.L_818 - .L_817)
.L_817:
        /*000c*/ 	.word	0x00000000
        /*0010*/ 	.short	0x0000
        /*0012*/ 	.short	0x0000
        /*0014*/ 	.byte	0x00, 0xf0, 0x01, 0x2a


	//----- nvinfo : EIATTR_SPARSE_MMA_MASK
	.align		4
.L_818:
        /*0018*/ 	.byte	0x03, 0x50
        /*001a*/ 	.short	0x0000


	//----- nvinfo : EIATTR_MAXREG_COUNT
	.align		4
        /*001c*/ 	.byte	0x03, 0x1b
        /*001e*/ 	.short	0x0080


	//----- nvinfo : EIATTR_MERCURY_ISA_VERSION
	.align		4
        /*0020*/ 	.byte	0x03, 0x5f
        /*0022*/ 	.short	0x0101


	//----- nvinfo : EIATTR_VRC_CTA_INIT_COUNT
	.align		4
        /*0024*/ 	.byte	0x02, 0x4a
	.zero		1
	.zero		1


	//----- nvinfo : EIATTR_EXIT_INSTR_OFFSETS
	.align		4
        /*0028*/ 	.byte	0x04, 0x1c
        /*002a*/ 	.short	(.L_820 - .L_819)


	//   ....[0]....
.L_819:
        /*002c*/ 	.word	0x00000010


	//----- nvinfo : EIATTR_MAX_THREADS
	.align		4
.L_820:
        /*0030*/ 	.byte	0x04, 0x05
        /*0032*/ 	.short	(.L_822 - .L_821)
.L_821:
        /*0034*/ 	.word	0x00000200
        /*0038*/ 	.word	0x00000001
        /*003c*/ 	.word	0x00000001


	//----- nvinfo : EIATTR_CBANK_PARAM_SIZE
	.align		4
.L_822:
        /*0040*/ 	.byte	0x03, 0x19
        /*0042*/ 	.short	0x0a80


	//----- nvinfo : EIATTR_PARAM_CBANK
	.align		4
        /*0044*/ 	.byte	0x04, 0x0a
        /*0046*/ 	.short	(.L_824 - .L_823)
	.align		4
.L_823:
        /*0048*/ 	.word	index@(.nv.constant0._ZN7cutlass13device_kernelIN5flash11enable_sm90INS1_16FlashAttnFwdSm90INS1_25CollectiveMainloopFwdSm90ILi2EN4cute5tupleIJNS5_1CILi1EEES8_S8_EEENS6_IJNS7_ILi192EEENS7_ILi128EEENS7_ILi64EEEEEELi64ENS_6half_tEfNS_4arch4Sm90ELb0ELb1ELb0ELb1ELb0ELb0ELb0ELb1ELb1ELb1ELb0ELb0EEENS1_21CollectiveEpilogueFwdINS6_IJSA_SC_SB_EEES9_SE_SG_Li384ELb1ELb1ELb0ELb0EEENS1_36VarlenDynamicPersistentTileSchedulerILi192ELi128ELi384ELi128ELb0ELb1ELb1ELb1ELb0ELb1EEEEEEEEEvNT_6ParamsE)
        /*004c*/ 	.short	0x0380
        /*004e*/ 	.short	0x0a80


	//----- nvinfo : EIATTR_SW_WAR
	.align		4
.L_824:
        /*0050*/ 	.byte	0x04, 0x36
        /*0052*/ 	.short	(.L_826 - .L_825)
.L_825:
        /*0054*/ 	.word	0x00000008
.L_826:


//--------------------- .nv.info._ZN7cutlass13device_kernelIN5flash11enable_sm90INS1_16FlashAttnFwdSm90INS1_25CollectiveMainloopFwdSm90ILi2EN4cute5tupleIJNS5_1CILi1EEES8_S8_EEENS6_IJNS7_ILi192EEENS7_ILi128EEENS7_ILi64EEEEEELi64ENS_6half_tEfNS_4arch4Sm90ELb0ELb1ELb0ELb1ELb0ELb1ELb0ELb1ELb1ELb1ELb0ELb0EEENS1_21CollectiveEpilogueFwdINS6_IJSA_SC_SB_EEES9_SE_SG_Li384ELb1ELb1ELb0ELb0EEENS1_36VarlenDynamicPersistentTileSchedulerILi192ELi128ELi384ELi128ELb0ELb1ELb1ELb1ELb0ELb1EEEEEEEEEvNT_6ParamsE --------------------------
	.section	.nv.info._ZN7cutlass13device_kernelIN5flash11enable_sm90INS1_16FlashAttnFwdSm90INS1_25CollectiveMainloopFwdSm90ILi2EN4cute5tupleIJNS5_1CILi1EEES8_S8_EEENS6_IJNS7_ILi192EEENS7_ILi128EEENS7_ILi64EEEEEELi64ENS_6half_tEfNS_4arch4Sm90ELb0ELb1ELb0ELb1ELb0ELb1ELb0ELb1ELb1ELb1ELb0ELb0EEENS1_21CollectiveEpilogueFwdINS6_IJSA_SC_SB_EEES9_SE_SG_Li384ELb1ELb1ELb0ELb0EEENS1_36VarlenDynamicPersistentTileSchedulerILi192ELi128ELi384ELi128ELb0ELb1ELb1ELb1ELb0ELb1EEEEEEEEEvNT_6ParamsE,"",@"SHT_CUDA_INFO"
	.sectionflags	@""
	.align	4


	//----- nvinfo : EIATTR_CUDA_API_VERSION
	.align		4
        /*0000*/ 	.byte	0x04, 0x37
        /*0002*/ 	.short	(.L_828 - .L_827)
.L_827:
        /*0004*/ 	.word	0x00000082


	//----- nvinfo : EIATTR_KPARAM_INFO
	.align		4
.L_828:
        /*0008*/ 	.byte	0x04, 0x17
        /*000a*/ 	.short	(.L_830 - .L_829)
.L_829:
        /*000c*/ 	.word	0x00000000
        /*0010*/ 	.short	0x0000
        /*0012*/ 	.short	0x0000
        /*0014*/ 	.byte	0x00, 0xf0, 0x01, 0x2a


	//----- nvinfo : EIATTR_SPARSE_MMA_MASK
	.align		4
.L_830:
        /*0018*/ 	.byte	0x03, 0x50
        /*001a*/ 	.short	0x0000


	//----- nvinfo : EIATTR_MAXREG_COUNT
	.align		4
        /*001c*/ 	.byte	0x03, 0x1b
        /*001e*/ 	.short	0x0080


	//----- nvinfo : EIATTR_MERCURY_ISA_VERSION
	.align		4
        /*0020*/ 	.byte	0x03, 0x5f
        /*0022*/ 	.short	0x0101


	//----- nvinfo : EIATTR_VRC_CTA_INIT_COUNT
	.align		4
        /*0024*/ 	.byte	0x02, 0x4a
	.zero		1
	.zero		1


	//----- nvinfo : EIATTR_EXIT_INSTR_OFFSETS
	.align		4
        /*0028*/ 	.byte	0x04, 0x1c
        /*002a*/ 	.short	(.L_832 - .L_831)


	//   ....[0]....
.L_831:
        /*002c*/ 	.word	0x00000010


	//----- nvinfo : EIATTR_MAX_THREADS
	.align		4
.L_832:
        /*0030*/ 	.byte	0x04, 0x05
        /*0032*/ 	.short	(.L_834 - .L_833)
.L_833:
        /*0034*/ 	.word	0x00000200
        /*0038*/ 	.word	0x00000001
        /*003c*/ 	.word	0x00000001


	//----- nvinfo : EIATTR_CBANK_PARAM_SIZE
	.align		4
.L_834:
        /*0040*/ 	.byte	0x03, 0x19
        /*0042*/ 	.short	0x0a80


	//----- nvinfo : EIATTR_PARAM_CBANK
	.align		4
        /*0044*/ 	.byte	0x04, 0x0a
        /*0046*/ 	.short	(.L_836 - .L_835)
	.align		4
.L_835:
        /*0048*/ 	.word	index@(.nv.constant0._ZN7cutlass13device_kernelIN5flash11enable_sm90INS1_16FlashAttnFwdSm90INS1_25CollectiveMainloopFwdSm90ILi2EN4cute5tupleIJNS5_1CILi1EEES8_S8_EEENS6_IJNS7_ILi192EEENS7_ILi128EEENS7_ILi64EEEEEELi64ENS_6half_tEfNS_4arch4Sm90ELb0ELb1ELb0ELb1ELb0ELb1ELb0ELb1ELb1ELb1ELb0ELb0EEENS1_21CollectiveEpilogueFwdINS6_IJSA_SC_SB_EEES9_SE_SG_Li384ELb1ELb1ELb0ELb0EEENS1_36VarlenDynamicPersistentTileSchedulerILi192ELi128ELi384ELi128ELb0ELb1ELb1ELb1ELb0ELb1EEEEEEEEEvNT_6ParamsE)
        /*004c*/ 	.short	0x0380
        /*004e*/ 	.short	0x0a80


	//----- nvinfo : EIATTR_SW_WAR
	.align		4
.L_836:
        /*0050*/ 	.byte	0x04, 0x36
        /*0052*/ 	.short	(.L_838 - .L_837)
.L_837:
        /*0054*/ 	.word	0x00000008
.L_838:


//--------------------- .nv.info._ZN7cutlass13device_kernelIN5flash11enable_sm90INS1_16FlashAttnFwdSm90INS1_25CollectiveMainloopFwdSm90ILi2EN4cute5tupleIJNS5_1CILi1EEES8_S8_EEENS6_IJNS7_ILi192EEENS7_ILi128EEENS7_ILi64EEEEEELi64ENS_6half_tEfNS_4arch4Sm90ELb1ELb0ELb0ELb0ELb0ELb0ELb0ELb1ELb1ELb1ELb0ELb0EEENS1_21CollectiveEpilogueFwdINS6_IJSA_SC_SB_EEES9_SE_SG_Li384ELb0ELb1ELb0ELb0EEENS1_30DynamicPersistentTileSchedulerILi384ELi128ELb0ELb1ELb1EEEEEEEEEvNT_6ParamsE --------------------------
	.section	.nv.info._ZN7cutlass13device_kernelIN5flash11enable_sm90INS1_16FlashAttnFwdSm90INS1_25CollectiveMainloopFwdSm90ILi2EN4cute5tupleIJNS5_1CILi1EEES8_S8_EEENS6_IJNS7_ILi192EEENS7_ILi128EEENS7_ILi64EEEEEELi64ENS_6half_tEfNS_4arch4Sm90ELb1ELb0ELb0ELb0ELb0ELb0ELb0ELb1ELb1ELb1ELb0ELb0EEENS1_21CollectiveEpilogueFwdINS6_IJSA_SC_SB_EEES9_SE_SG_Li384ELb0ELb1ELb0ELb0EEENS1_30DynamicPersistentTileSchedulerILi384ELi128ELb0ELb1ELb1EEEEEEEEEvNT_6ParamsE,"",@"SHT_CUDA_INFO"
	.sectionflags	@""
	.align	4


	//----- nvinfo : EIATTR_CUDA_API_VERSION
	.align		4
        /*0000*/ 	.byte	0x04, 0x37
        /*0002*/ 	.short	(.L_840 - .L_839)
.L_839:
        /*0004*/ 	.word	0x00000082


	//----- nvinfo : EIATTR_KPARAM_INFO
	.align		4
.L_840:
        /*0008*/ 	.byte	0x04, 0x17
        /*000a*/ 	.short	(.L_842 - .L_841)
.L_841:
        /*000c*/ 	.word	0x00000000
        /*0010*/ 	.short	0x0000
        /*0012*/ 	.short	0x0000
        /*0014*/ 	.byte	0x00, 0xf0, 0x01, 0x2a


	//----- nvinfo : EIATTR_SPARSE_MMA_MASK
	.align		4
.L_842:
        /*0018*/ 	.byte	0x03, 0x50
        /*001a*/ 	.short	0x0000


	//----- nvinfo : EIATTR_MAXREG_COUNT
	.align		4
        /*001c*/ 	.byte	0x03, 0x1b
        /*001e*/ 	.short	0x0080


	//----- nvinfo : EIATTR_MERCURY_ISA_VERSION
	.align		4
        /*0020*/ 	.byte	0x03, 0x5f
        /*0022*/ 	.short	0x0101


	//----- nvinfo : EIATTR_VRC_CTA_INIT_COUNT
	.align		4
        /*0024*/ 	.byte	0x02, 0x4a
	.zero		1
	.zero		1


	//----- nvinfo : EIATTR_EXIT_INSTR_OFFSETS
	.align		4
        /*0028*/ 	.byte	0x04, 0x1c
        /*002a*/ 	.short	(.L_844 - .L_843)


	//   ....[0]....
.L_843:
        /*002c*/ 	.word	0x00000010


	//----- nvinfo : EIATTR_MAX_THREADS
	.align		4
.L_844:
        /*0030*/ 	.byte	0x04, 0x05
        /*0032*/ 	.short	(.L_846 - .L_845)
.L_845:
        /*0034*/ 	.word	0x00000200
        /*0038*/ 	.word	0x00000001
        /*003c*/ 	.word	0x00000001


	//----- nvinfo : EIATTR_CBANK_PARAM_SIZE
	.align		4
.L_846:
        /*0040*/ 	.byte	0x03, 0x19
        /*0042*/ 	.short	0x0a80


	//----- nvinfo : EIATTR_PARAM_CBANK
	.align		4
        /*0044*/ 	.byte	0x04, 0x0a
        /*0046*/ 	.short	(.L_848 - .L_847)
	.align		4
.L_847:
        /*0048*/ 	.word	index@(.nv.constant0._ZN7cutlass13device_kernelIN5flash11enable_sm90INS1_16FlashAttnFwdSm90INS1_25CollectiveMainloopFwdSm90ILi2EN4cute5tupleIJNS5_1CILi1EEES8_S8_EEENS6_IJNS7_ILi192EEENS7_ILi128EEENS7_ILi64EEEEEELi64ENS_6half_tEfNS_4arch4Sm90ELb1ELb0ELb0ELb0ELb0ELb0ELb0ELb1ELb1ELb1ELb0ELb0EEENS1_21CollectiveEpilogueFwdINS6_IJSA_SC_SB_EEES9_SE_SG_Li384ELb0ELb1ELb0ELb0EEENS1_30DynamicPersistentTileSchedulerILi384ELi128ELb0ELb1ELb1EEEEEEEEEvNT_6ParamsE)
        /*004c*/ 	.short	0x0380
        /*004e*/ 	.short	0x0a80


	//----- nvinfo : EIATTR_SW_WAR
	.align		4
.L_848:
        /*0050*/ 	.byte	0x04, 0x36
        /*0052*/ 	.short	(.L_850 - .L_849)
.L_849:
        /*0054*/ 	.word	0x00000008
.L_850:


//--------------------- .nv.info._ZN7cutlass13device_kernelIN5flash11enable_sm90INS1_16FlashAttnFwdSm90INS1_25CollectiveMainloopFwdSm90ILi2EN4cute5tupleIJNS5_1CILi1EEES8_S8_EEENS6_IJNS7_ILi192EEENS7_ILi128EEENS7_ILi64EEEEEELi64ENS_6half_tEfNS_4arch4Sm90ELb1ELb0ELb0ELb1ELb0ELb0ELb0ELb1ELb1ELb1ELb0ELb0EEENS1_21CollectiveEpilogueFwdINS6_IJSA_SC_SB_EEES9_SE_SG_Li384ELb1ELb1ELb0ELb0EEENS1_36VarlenDynamicPersistentTileSchedulerILi192ELi128ELi384ELi128ELb0ELb1ELb1ELb1ELb1ELb1EEEEEEEEEvNT_6ParamsE --------------------------
	.section	.nv.info._ZN7cutlass13device_kernelIN5flash11enable_sm90INS1_16FlashAttnFwdSm90INS1_25CollectiveMainloopFwdSm90ILi2EN4cute5tupleIJNS5_1CILi1EEES8_S8_EEENS6_IJNS7_ILi192EEENS7_ILi128EEENS7_ILi64EEEEEELi64ENS_6half_tEfNS_4arch4Sm90ELb1ELb0ELb0ELb1ELb0ELb0ELb0ELb1ELb1ELb1ELb0ELb0EEENS1_21CollectiveEpilogueFwdINS6_IJSA_SC_SB_EEES9_SE_SG_Li384ELb1ELb1ELb0ELb0EEENS1_36VarlenDynamicPersistentTileSchedulerILi192ELi128ELi384ELi128ELb0ELb1ELb1ELb1ELb1ELb1EEEEEEEEEvNT_6ParamsE,"",@"SHT_CUDA_INFO"
	.sectionflags	@""
	.align	4


	//----- nvinfo : EIATTR_CUDA_API_VERSION
	.align		4
        /*0000*/ 	.byte	0x04, 0x37
        /*0002*/ 	.short	(.L_852 - .L_851)
.L_851:
        /*0004*/ 	.word	0x00000082


	//----- nvinfo : EIATTR_KPARAM_INFO
	.align		4
.L_852:
        /*0008*/ 	.byte	0x04, 0x17
        /*000a*/ 	.short	(.L_854 - .L_853)
.L_853:
        /*000c*/ 	.word	0x00000000
        /*0010*/ 	.short	0x0000
        /*0012*/ 	.short	0x0000
        /*0014*/ 	.byte	0x00, 0xf0, 0x01, 0x2a


	//----- nvinfo : EIATTR_SPARSE_MMA_MASK
	.align		4
.L_854:
        /*0018*/ 	.byte	0x03, 0x50
        /*001a*/ 	.short	0x0000


	//----- nvinfo : EIATTR_MAXREG_COUNT
	.align		4
        /*001c*/ 	.byte	0x03, 0x1b
        /*001e*/ 	.short	0x0080


	//----- nvinfo : EIATTR_MERCURY_ISA_VERSION
	.align		4
        /*0020*/ 	.byte	0x03, 0x5f
        /*0022*/ 	.short	0x0101


	//----- nvinfo : EIATTR_VRC_CTA_INIT_COUNT
	.align		4
        /*0024*/ 	.byte	0x02, 0x4a
	.zero		1
	.zero		1


	//----- nvinfo : EIATTR_EXIT_INSTR_OFFSETS
	.align		4
        /*0028*/ 	.byte	0x04, 0x1c
        /*002a*/ 	.short	(.L_856 - .L_855)


	//   ....[0]....
.L_855:
        /*002c*/ 	.word	0x00000010


	//----- nvinfo : EIATTR_MAX_THREADS
	.align		4
.L_856:
        /*0030*/ 	.byte	0x04, 0x05
        /*0032*/ 	.short	(.L_858 - .L_857)
.L_857:
        /*0034*/ 	.word	0x00000200
        /*0038*/ 	.word	0x00000001
        /*003c*/ 	.word	0x00000001


	//----- nvinfo : EIATTR_CBANK_PARAM_SIZE
	.align		4
.L_858:
        /*0040*/ 	.byte	0x03, 0x19
        /*0042*/ 	.short	0x0a80


	//----- nvinfo : EIATTR_PARAM_CBANK
	.align		4
        /*0044*/ 	.byte	0x04, 0x0a
        /*0046*/ 	.short	(.L_860 - .L_859)
	.align		4
.L_859:
        /*0048*/ 	.word	index@(.nv.constant0._ZN7cutlass13device_kernelIN5flash11enable_sm90INS1_16FlashAttnFwdSm90INS1_25CollectiveMainloopFwdSm90ILi2EN4cute5tupleIJNS5_1CILi1EEES8_S8_EEENS6_IJNS7_ILi192EEENS7_ILi128EEENS7_ILi64EEEEEELi64ENS_6half_tEfNS_4arch4Sm90ELb1ELb0ELb0ELb1ELb0ELb0ELb0ELb1ELb1ELb1ELb0ELb0EEENS1_21CollectiveEpilogueFwdINS6_IJSA_SC_SB_EEES9_SE_SG_Li384ELb1ELb1ELb0ELb0EEENS1_36VarlenDynamicPersistentTileSchedulerILi192ELi128ELi384ELi128ELb0ELb1ELb1ELb1ELb1ELb1EEEEEEEEEvNT_6ParamsE)
        /*004c*/ 	.short	0x0380
        /*004e*/ 	.short	0x0a80


	//----- nvinfo : EIATTR_SW_WAR
	.align		4
.L_860:
        /*0050*/ 	.byte	0x04, 0x36
        /*0052*/ 	.short	(.L_862 - .L_861)
.L_861:
        /*0054*/ 	.word	0x00000008
.L_862:


//--------------------- .nv.info._ZN7cutlass13device_kernelIN5flash11enable_sm90INS1_16FlashAttnFwdSm90INS1_25CollectiveMainloopFwdSm90ILi2EN4cute5tupleIJNS5_1CILi1EEES8_S8_EEENS6_IJNS7_ILi192EEENS7_ILi128EEENS7_ILi64EEEEEELi64ENS_6half_tEfNS_4arch4Sm90ELb1ELb0ELb0ELb1ELb0ELb1ELb0ELb1ELb1ELb1ELb0ELb0EEENS1_21CollectiveEpilogueFwdINS6_IJSA_SC_SB_EEES9_SE_SG_Li384ELb1ELb1ELb0ELb0EEENS1_36VarlenDynamicPersistentTileSchedulerILi192ELi128ELi384ELi128ELb0ELb1ELb1ELb1ELb1ELb1EEEEEEEEEvNT_6ParamsE --------------------------
	.section	.nv.info._ZN7cutlass13device_kernelIN5flash11enable_sm90INS1_16FlashAttnFwdSm90INS1_25CollectiveMainloopFwdSm90ILi2EN4cute5tupleIJNS5_1CILi1EEES8_S8_EEENS6_IJNS7_ILi192EEENS7_ILi128EEENS7_ILi64EEEEEELi64ENS_6half_tEfNS_4arch4Sm90ELb1ELb0ELb0ELb1ELb0ELb1ELb0ELb1ELb1ELb1ELb0ELb0EEENS1_21CollectiveEpilogueFwdINS6_IJSA_SC_SB_EEES9_SE_SG_Li384ELb1ELb1ELb0ELb0EEENS1_36VarlenDynamicPersistentTileSchedulerILi192ELi128ELi384ELi128ELb0ELb1ELb1ELb1ELb1ELb1EEEEEEEEEvNT_6ParamsE,"",@"SHT_CUDA_INFO"
	.sectionflags	@""
	.align	4


	//----- nvinfo : EIATTR_CUDA_API_VERSION
	.align		4
        /*0000*/ 	.byte	0x04, 0x37
        /*0002*/ 	.short	(.L_864 - .L_863)
.L_863:
        /*0004*/ 	.word	0x00000082


	//----- nvinfo : EIATTR_KPARAM_INFO
	.align		4
.L_864:
        /*0008*/ 	.byte	0x04, 0x17
        /*000a*/ 	.short	(.L_866 - .L_865)
.L_865:
        /*000c*/ 	.word	0x00000000
        /*0010*/ 	.short	0x0000
        /*0012*/ 	.short	0x0000
        /*0014*/ 	.byte	0x00, 0xf0, 0x01, 0x2a


	//----- nvinfo : EIATTR_SPARSE_MMA_MASK
	.align		4
.L_866:
        /*0018*/ 	.byte	0x03, 0x50
        /*001a*/ 	.short	0x0000


	//----- nvinfo : EIATTR_MAXREG_COUNT
	.align		4
        /*001c*/ 	.byte	0x03, 0x1b
        /*001e*/ 	.short	0x0080


	//----- nvinfo : EIATTR_MERCURY_ISA_VERSION
	.align		4
        /*0020*/ 	.byte	0x03, 0x5f
        /*0022*/ 	.short	0x0101


	//----- nvinfo : EIATTR_VRC_CTA_INIT_COUNT
	.align		4
        /*0024*/ 	.byte	0x02, 0x4a
	.zero		1
	.zero		1


	//----- nvinfo : EIATTR_EXIT_INSTR_OFFSETS
	.align		4
        /*0028*/ 	.byte	0x04, 0x1c
        /*002a*/ 	.short	(.L_868 - .L_867)


	//   ....[0]....
.L_867:
        /*002c*/ 	.word	0x00000010


	//----- nvinfo : EIATTR_MAX_THREADS
	.align		4
.L_868:
        /*0030*/ 	.byte	0x04, 0x05
        /*0032*/ 	.short	(.L_870 - .L_869)
.L_869:
        /*0034*/ 	.word	0x00000200
        /*0038*/ 	.word	0x00000001
        /*003c*/ 	.word	0x00000001


	//----- nvinfo : EIATTR_CBANK_PARAM_SIZE
	.align		4
.L_870:
        /*0040*/ 	.byte	0x03, 0x19
        /*0042*/ 	.short	0x0a80


	//----- nvinfo : EIATTR_PARAM_CBANK
	.align		4
        /*0044*/ 	.byte	0x04, 0x0a
        /*0046*/ 	.short	(.L_872 - .L_871)
	.align		4
.L_871:
        /*0048*/ 	.word	index@(.nv.constant0._ZN7cutlass13device_kernelIN5flash11enable_sm90INS1_16FlashAttnFwdSm90INS1_25CollectiveMainloopFwdSm90ILi2EN4cute5tupleIJNS5_1CILi1EEES8_S8_EEENS6_IJNS7_ILi192EEENS7_ILi128EEENS7_ILi64EEEEEELi64ENS_6half_tEfNS_4arch4Sm90ELb1ELb0ELb0ELb1ELb0ELb1ELb0ELb1ELb1ELb1ELb0ELb0EEENS1_21CollectiveEpilogueFwdINS6_IJSA_SC_SB_EEES9_SE_SG_Li384ELb1ELb1ELb0ELb0EEENS1_36VarlenDynamicPersistentTileSchedulerILi192ELi128ELi384ELi128ELb0ELb1ELb1ELb1ELb1ELb1EEEEEEEEEvNT_6ParamsE)
        /*004c*/ 	.short	0x0380
        /*004e*/ 	.short	0x0a80


	//----- nvinfo : EIATTR_SW_WAR
	.align		4
.L_872:
        /*0050*/ 	.byte	0x04, 0x36
        /*0052*/ 	.short	(.L_874 - .L_873)
.L_873:
        /*0054*/ 	.word	0x00000008
.L_874:


//--------------------- .nv.callgraph             --------------------------
	.section	.nv.callgraph,"",@"SHT_CUDA_CALLGRAPH"
	.align	4
	.sectionentsize	8
	.align		4
        /*0000*/ 	.word	0x00000000
	.align		4
        /*0004*/ 	.word	0xffffffff
	.align		4
        /*0008*/ 	.word	0x00000000
	.align		4
        /*000c*/ 	.word	0xfffffffe
	.align		4
        /*0010*/ 	.word	0x00000000
	.align		4
        /*0014*/ 	.word	0xfffffffd
	.align		4
        /*0018*/ 	.word	0x00000000
	.align		4
        /*001c*/ 	.word	0xfffffffc


//--------------------- .nv.constant4             --------------------------
	.section	.nv.constant4,"a",@progbits
	.align	8
	.align		8
.nv.constant4:
        /*0000*/ 	.dword	_ZN74_INTERNAL_f4c5edc3_38_flash_fwd_hdimall_fp16_packgqa_sm90_cu_ceb34e2a_36724cuda3std3__45__cpo5beginE
	.align		8
        /*0008*/ 	.dword	_ZN74_INTERNAL_f4c5edc3_38_flash_fwd_hdimall_fp16_packgqa_sm90_cu_ceb34e2a_36724cuda3std3__45__cpo3endE
	.align		8
        /*0010*/ 	.dword	_ZN74_INTERNAL_f4c5edc3_38_flash_fwd_hdimall_fp16_packgqa_sm90_cu_ceb34e2a_36724cuda3std3__45__cpo6cbeginE
	.align		8
        /*0018*/ 	.dword	_ZN74_INTERNAL_f4c5edc3_38_flash_fwd_hdimall_fp16_packgqa_sm90_cu_ceb34e2a_36724cuda3std3__45__cpo4cendE
	.align		8
        /*0020*/ 	.dword	_ZN74_INTERNAL_f4c5edc3_38_flash_fwd_hdimall_fp16_packgqa_sm90_cu_ceb34e2a_36724cuda3std3__476_GLOBAL__N__f4c5edc3_38_flash_fwd_hdimall_fp16_packgqa_sm90_cu_ceb34e2a_36726ignoreE
	.align		8
        /*0028*/ 	.dword	_ZN74_INTERNAL_f4c5edc3_38_flash_fwd_hdimall_fp16_packgqa_sm90_cu_ceb34e2a_36724cuda3std3__419piecewise_constructE
	.align		8
        /*0030*/ 	.dword	_ZN74_INTERNAL_f4c5edc3_38_flash_fwd_hdimall_fp16_packgqa_sm90_cu_ceb34e2a_36724cuda3std3__48in_placeE
	.align		8
        /*0038*/ 	.dword	_ZN74_INTERNAL_f4c5edc3_38_flash_fwd_hdimall_fp16_packgqa_sm90_cu_ceb34e2a_36724cuda3std6ranges3__45__cpo4swapE
	.align		8
        /*0040*/ 	.dword	_ZN74_INTERNAL_f4c5edc3_38_flash_fwd_hdimall_fp16_packgqa_sm90_cu_ceb34e2a_36724cuda3std6ranges3__45__cpo9iter_moveE
	.align		8
        /*0048*/ 	.dword	_ZN74_INTERNAL_f4c5edc3_38_flash_fwd_hdimall_fp16_packgqa_sm90_cu_ceb34e2a_36724cute7productE
	.align		8
        /*0050*/ 	.dword	_ZN74_INTERNAL_f4c5edc3_38_flash_fwd_hdimall_fp16_packgqa_sm90_cu_ceb34e2a_36724cute1_E


//--------------------- .text._ZN7cutlass13device_kernelIN5flash11enable_sm90INS1_16FlashAttnFwdSm90INS1_25CollectiveMainloopFwdSm90ILi2EN4cute5tupleIJNS5_1CILi1EEES8_S8_EEENS6_IJNS7_ILi128EEENS7_ILi80EEENS7_ILi256EEEEEELi256ENS_6half_tEfNS_4arch4Sm90ELb0ELb0ELb0ELb0ELb0ELb0ELb0ELb1ELb1ELb1ELb0ELb0EEENS1_21CollectiveEpilogueFwdINS6_IJSA_SC_SB_EEES9_SE_SG_Li256ELb0ELb1ELb0ELb0EEENS1_29StaticPersistentTileSchedulerILb0EEEEEEEEEvNT_6ParamsE --------------------------
	.section	.text._ZN7cutlass13device_kernelIN5flash11enable_sm90INS1_16FlashAttnFwdSm90INS1_25CollectiveMainloopFwdSm90ILi2EN4cute5tupleIJNS5_1CILi1EEES8_S8_EEENS6_IJNS7_ILi128EEENS7_ILi80EEENS7_ILi256EEEEEELi256ENS_6half_tEfNS_4arch4Sm90ELb0ELb0ELb0ELb0ELb0ELb0ELb0ELb1ELb1ELb1ELb0ELb0EEENS1_21CollectiveEpilogueFwdINS6_IJSA_SC_SB_EEES9_SE_SG_Li256ELb0ELb1ELb0ELb0EEENS1_29StaticPersistentTileSchedulerILb0EEEEEEEEEvNT_6ParamsE,"ax",@progbits
	.align	128
.text._ZN7cutlass13device_kernelIN5flash11enable_sm90INS1_16FlashAttnFwdSm90INS1_25CollectiveMainloopFwdSm90ILi2EN4cute5tupleIJNS5_1CILi1EEES8_S8_EEENS6_IJNS7_ILi128EEENS7_ILi80EEENS7_ILi256EEEEEELi256ENS_6half_tEfNS_4arch4Sm90ELb0ELb0ELb0ELb0ELb0ELb0ELb0ELb1ELb1ELb1ELb0ELb0EEENS1_21CollectiveEpilogueFwdINS6_IJSA_SC_SB_EEES9_SE_SG_Li256ELb0ELb1ELb0ELb0EEENS1_29StaticPersistentTileSchedulerILb0EEEEEEEEEvNT_6ParamsE:
        .type           _ZN7cutlass13device_kernelIN5flash11enable_sm90INS1_16FlashAttnFwdSm90INS1_25CollectiveMainloopFwdSm90ILi2EN4cute5tupleIJNS5_1CILi1EEES8_S8_EEENS6_IJNS7_ILi128EEENS7_ILi80EEENS7_ILi256EEEEEELi256ENS_6half_tEfNS_4arch4Sm90ELb0ELb0ELb0ELb0ELb0ELb0ELb0ELb1ELb1ELb1ELb0ELb0EEENS1_21CollectiveEpilogueFwdINS6_IJSA_SC_SB_EEES9_SE_SG_Li256ELb0ELb1ELb0ELb0EEENS1_29StaticPersistentTileSchedulerILb0EEEEEEEEEvNT_6ParamsE,@function
        .size           _ZN7cutlass13device_kernelIN5flash11enable_sm90INS1_16FlashAttnFwdSm90INS1_25CollectiveMainloopFwdSm90ILi2EN4cute5tupleIJNS5_1CILi1EEES8_S8_EEENS6_IJNS7_ILi128EEENS7_ILi80EEENS7_ILi256EEEEEELi256ENS_6half_tEfNS_4arch4Sm90ELb0ELb0ELb0ELb0ELb0ELb0ELb0ELb1ELb1ELb1ELb0ELb0EEENS1_21CollectiveEpilogueFwdINS6_IJSA_SC_SB_EEES9_SE_SG_Li256ELb0ELb1ELb0ELb0EEENS1_29StaticPersistentTileSchedulerILb0EEEEEEEEEvNT_6ParamsE,(.L_x_48 - _ZN7cutlass13device_kernelIN5flash11enable_sm90INS1_16FlashAttnFwdSm90INS1_25CollectiveMainloopFwdSm90ILi2EN4cute5tupleIJNS5_1CILi1EEES8_S8_EEENS6_IJNS7_ILi128EEENS7_ILi80EEENS7_ILi256EEEEEELi256ENS_6half_tEfNS_4arch4Sm90ELb0ELb0ELb0ELb0ELb0ELb0ELb0ELb1ELb1ELb1ELb0ELb0EEENS1_21CollectiveEpilogueFwdINS6_IJSA_SC_SB_EEES9_SE_SG_Li256ELb0ELb1ELb0ELb0EEENS1_29StaticPersistentTileSchedulerILb0EEEEEEEEEvNT_6ParamsE)
        .other          _ZN7cutlass13device_kernelIN5flash11enable_sm90INS1_16FlashAttnFwdSm90INS1_25CollectiveMainloopFwdSm90ILi2EN4cute5tupleIJNS5_1CILi1EEES8_S8_EEENS6_IJNS7_ILi128EEENS7_ILi80EEENS7_ILi256EEEEEELi256ENS_6half_tEfNS_4arch4Sm90ELb0ELb0ELb0ELb0ELb0ELb0ELb0ELb1ELb1ELb1ELb0ELb0EEENS1_21CollectiveEpilogueFwdINS6_IJSA_SC_SB_EEES9_SE_SG_Li256ELb0ELb1ELb0ELb0EEENS1_29StaticPersistentTileSchedulerILb0EEEEEEEEEvNT_6ParamsE,@"STO_CUDA_ENTRY STV_DEFAULT"
_ZN7cutlass13device_kernelIN5flash11enable_sm90INS1_16FlashAttnFwdSm90INS1_25CollectiveMainloopFwdSm90ILi2EN4cute5tupleIJNS5_1CILi1EEES8_S8_EEENS6_IJNS7_ILi128EEENS7_ILi80EEENS7_ILi256EEEEEELi256ENS_6half_tEfNS_4arch4Sm90ELb0ELb0ELb0ELb0ELb0ELb0ELb0ELb1ELb1ELb1ELb0ELb0EEENS1_21CollectiveEpilogueFwdINS6_IJSA_SC_SB_EEES9_SE_SG_Li256ELb0ELb1ELb0ELb0EEENS1_29StaticPersistentTileSchedulerILb0EEEEEEEEEvNT_6ParamsE:
[----:B------:R-:W-:Y:S01]  /*0000*/  LDC R1, c[0x0][0x37c] ;  /* 0x0000df00ff017b82 */ /* 0x000fe20000000800 */
[----:B------:R-:W-:Y:S05]  /*0010*/  EXIT ;  /* 0x000000000000794d */ /* 0x000fea0003800000 */
.L_x_0:
[----:B------:R-:W-:-:S00]  /*0020*/  BRA `(.L_x_0) ;  /* 0xfffffffc00fc7947 */ /* 0x000fc0000383ffff */
[----:B------:R-:W-:-:S00]  /*0030*/  NOP ;  /* 0x0000000000007918 */ /* 0x000fc00000000000 */
        /* <DEDUP_REMOVED lines=12> */
.L_x_48:


//--------------------- .text._ZN7cutlass13device_kernelIN5flash11enable_sm90INS1_16FlashAttnFwdSm90INS1_25CollectiveMainloopFwdSm90ILi2EN4cute5tupleIJNS5_1CILi2EEENS7_ILi1EEES9_EEENS6_IJNS7_ILi128EEENS7_ILi80EEENS7_ILi256EEEEEELi256ENS_6half_tEfNS_4arch4Sm90ELb0ELb0ELb0ELb0ELb0ELb0ELb0ELb1ELb1ELb1ELb0ELb0EEENS1_21CollectiveEpilogueFwdINS6_IJSB_SD_SC_EEESA_SF_SH_Li256ELb0ELb1ELb0ELb0EEENS1_29StaticPersistentTileSchedulerILb0EEEEEEEEEvNT_6ParamsE --------------------------
	.section	.text._ZN7cutlass13device_kernelIN5flash11enable_sm90INS1_16FlashAttnFwdSm90INS1_25CollectiveMainloopFwdSm90ILi2EN4cute5tupleIJNS5_1CILi2EEENS7_ILi1EEES9_EEENS6_IJNS7_ILi128EEENS7_ILi80EEENS7_ILi256EEEEEELi256ENS_6half_tEfNS_4arch4Sm90ELb0ELb0ELb0ELb0ELb0ELb0ELb0ELb1ELb1ELb1ELb0ELb0EEENS1_21CollectiveEpilogueFwdINS6_IJSB_SD_SC_EEESA_SF_SH_Li256ELb0ELb1ELb0ELb0EEENS1_29StaticPersistentTileSchedulerILb0EEEEEEEEEvNT_6ParamsE,"ax",@progbits
	.align	128
.text._ZN7cutlass13device_kernelIN5flash11enable_sm90INS1_16FlashAttnFwdSm90INS1_25CollectiveMainloopFwdSm90ILi2EN4cute5tupleIJNS5_1CILi2EEENS7_ILi1EEES9_EEENS6_IJNS7_ILi128EEENS7_ILi80EEENS7_ILi256EEEEEELi256ENS_6half_tEfNS_4arch4Sm90ELb0ELb0ELb0ELb0ELb0ELb0ELb0ELb1ELb1ELb1ELb0ELb0EEENS1_21CollectiveEpilogueFwdINS6_IJSB_SD_SC_EEESA_SF_SH_Li256ELb0ELb1ELb0ELb0EEENS1_29StaticPersistentTileSchedulerILb0EEEEEEEEEvNT_6ParamsE:
        .type           _ZN7cutlass13device_kernelIN5flash11enable_sm90INS1_16FlashAttnFwdSm90INS1_25CollectiveMainloopFwdSm90ILi2EN4cute5tupleIJNS5_1CILi2EEENS7_ILi1EEES9_EEENS6_IJNS7_ILi128EEENS7_ILi80EEENS7_ILi256EEEEEELi256ENS_6half_tEfNS_4arch4Sm90ELb0ELb0ELb0ELb0ELb0ELb0ELb0ELb1ELb1ELb1ELb0ELb0EEENS1_21CollectiveEpilogueFwdINS6_IJSB_SD_SC_EEESA_SF_SH_Li256ELb0ELb1ELb0ELb0EEENS1_29StaticPersistentTileSchedulerILb0EEEEEEEEEvNT_6ParamsE,@function
        .size           _ZN7cutlass13device_kernelIN5flash11enable_sm90INS1_16FlashAttnFwdSm90INS1_25CollectiveMainloopFwdSm90ILi2EN4cute5tupleIJNS5_1CILi2EEENS7_ILi1EEES9_EEENS6_IJNS7_ILi128EEENS7_ILi80EEENS7_ILi256EEEEEELi256ENS_6half_tEfNS_4arch4Sm90ELb0ELb0ELb0ELb0ELb0ELb0ELb0ELb1ELb1ELb1ELb0ELb0EEENS1_21CollectiveEpilogueFwdINS6_IJSB_SD_SC_EEESA_SF_SH_Li256ELb0ELb1ELb0ELb0EEENS1_29StaticPersistentTileSchedulerILb0EEEEEEEEEvNT_6ParamsE,(.L_x_49 - _ZN7cutlass13device_kernelIN5flash11enable_sm90INS1_16FlashAttnFwdSm90INS1_25CollectiveMainloopFwdSm90ILi2EN4cute5tupleIJNS5_1CILi2EEENS7_ILi1EEES9_EEENS6_IJNS7_ILi128EEENS7_ILi80EEENS7_ILi256EEEEEELi256ENS_6half_tEfNS_4arch4Sm90ELb0ELb0ELb0ELb0ELb0ELb0ELb0ELb1ELb1ELb1ELb0ELb0EEENS1_21CollectiveEpilogueFwdINS6_IJSB_SD_SC_EEESA_SF_SH_Li256ELb0ELb1ELb0ELb0EEENS1_29StaticPersistentTileSchedulerILb0EEEEEEEEEvNT_6ParamsE)
        .other          _ZN7cutlass13device_kernelIN5flash11enable_sm90INS1_16FlashAttnFwdSm90INS1_25CollectiveMainloopFwdSm90ILi2EN4cute5tupleIJNS5_1CILi2EEENS7_ILi1EEES9_EEENS6_IJNS7_ILi128EEENS7_ILi80EEENS7_ILi256EEEEEELi256ENS_6half_tEfNS_4arch4Sm90ELb0ELb0ELb0ELb0ELb0ELb0ELb0ELb1ELb1ELb1ELb0ELb0EEENS1_21CollectiveEpilogueFwdINS6_IJSB_SD_SC_EEESA_SF_SH_Li256ELb0ELb1ELb0ELb0EEENS1_29StaticPersistentTileSchedulerILb0EEEEEEEEEvNT_6ParamsE,@"STO_CUDA_ENTRY STV_DEFAULT"
_ZN7cutlass13device_kernelIN5flash11enable_sm90INS1_16FlashAttnFwdSm90INS1_25CollectiveMainloopFwdSm90ILi2EN4cute5tupleIJNS5_1CILi2EEENS7_ILi1EEES9_EEENS6_IJNS7_ILi128EEENS7_ILi80EEENS7_ILi256EEEEEELi256ENS_6half_tEfNS_4arch4Sm90ELb0ELb0ELb0ELb0ELb0ELb0ELb0ELb1ELb1ELb1ELb0ELb0EEENS1_21CollectiveEpilogueFwdINS6_IJSB_SD_SC_EEESA_SF_SH_Li256ELb0ELb1ELb0ELb0EEENS1_29StaticPersistentTileSchedulerILb0EEEEEEEEEvNT_6ParamsE:
[----:B------:R-:W-:Y:S01]  /*0000*/  LDC R1, c[0x0][0x37c] ;  /* 0x0000df00ff017b82 */ /* 0x000fe20000000800 */
[----:B------:R-:W-:Y:S05]  /*0010*/  EXIT ;  /* 0x000000000000794d */ /* 0x000fea0003800000 */
.L_x_1:
        /* <DEDUP_REMOVED lines=14> */
.L_x_49:


//--------------------- .text._ZN7cutlass13device_kernelIN5flash11enable_sm90INS1_16FlashAttnFwdSm90INS1_25CollectiveMainloopFwdSm90ILi2EN4cute5tupleIJNS5_1CILi1EEES8_S8_EEENS6_IJNS7_ILi128EEENS7_ILi80EEENS7_ILi256EEEEEELi256ENS_6half_tEfNS_4arch4Sm90ELb0ELb0ELb0ELb1ELb0ELb0ELb0ELb1ELb1ELb1ELb0ELb0EEENS1_21CollectiveEpilogueFwdINS6_IJSA_SC_SB_EEES9_SE_SG_Li256ELb1ELb1ELb0ELb0EEENS1_36VarlenDynamicPersistentTileSchedulerILi128ELi80ELi256ELi128ELb0ELb1ELb1ELb0ELb1ELb1EEEEEEEEEvNT_6ParamsE --------------------------
	.section	.text._ZN7cutlass13device_kernelIN5flash11enable_sm90INS1_16FlashAttnFwdSm90INS1_25CollectiveMainloopFwdSm90ILi2EN4cute5tupleIJNS5_1CILi1EEES8_S8_EEENS6_IJNS7_ILi128EEENS7_ILi80EEENS7_ILi256EEEEEELi256ENS_6half_tEfNS_4arch4Sm90ELb0ELb0ELb0ELb1ELb0ELb0ELb0ELb1ELb1ELb1ELb0ELb0EEENS1_21CollectiveEpilogueFwdINS6_IJSA_SC_SB_EEES9_SE_SG_Li256ELb1ELb1ELb0ELb0EEENS1_36VarlenDynamicPersistentTileSchedulerILi128ELi80ELi256ELi128ELb0ELb1ELb1ELb0ELb1ELb1EEEEEEEEEvNT_6ParamsE,"ax",@progbits
	.align	128
.text._ZN7cutlass13device_kernelIN5flash11enable_sm90INS1_16FlashAttnFwdSm90INS1_25CollectiveMainloopFwdSm90ILi2EN4cute5tupleIJNS5_1CILi1EEES8_S8_EEENS6_IJNS7_ILi128EEENS7_ILi80EEENS7_ILi256EEEEEELi256ENS_6half_tEfNS_4arch4Sm90ELb0ELb0ELb0ELb1ELb0ELb0ELb0ELb1ELb1ELb1ELb0ELb0EEENS1_21CollectiveEpilogueFwdINS6_IJSA_SC_SB_EEES9_SE_SG_Li256ELb1ELb1ELb0ELb0EEENS1_36VarlenDynamicPersistentTileSchedulerILi128ELi80ELi256ELi128ELb0ELb1ELb1ELb0ELb1ELb1EEEEEEEEEvNT_6ParamsE:
        .type           _ZN7cutlass13device_kernelIN5flash11enable_sm90INS1_16FlashAttnFwdSm90INS1_25CollectiveMainloopFwdSm90ILi2EN4cute5tupleIJNS5_1CILi1EEES8_S8_EEENS6_IJNS7_ILi128EEENS7_ILi80EEENS7_ILi256EEEEEELi256ENS_6half_tEfNS_4arch4Sm90ELb0ELb0ELb0ELb1ELb0ELb0ELb0ELb1ELb1ELb1ELb0ELb0EEENS1_21CollectiveEpilogueFwdINS6_IJSA_SC_SB_EEES9_SE_SG_Li256ELb1ELb1ELb0ELb0EEENS1_36VarlenDynamicPersistentTileSchedulerILi128ELi80ELi256ELi128ELb0ELb1ELb1ELb0ELb1ELb1EEEEEEEEEvNT_6ParamsE,@function
        .size           _ZN7cutlass13device_kernelIN5flash11enable_sm90INS1_16FlashAttnFwdSm90INS1_25CollectiveMainloopFwdSm90ILi2EN4cute5tupleIJNS5_1CILi1EEES8_S8_EEENS6_IJNS7_ILi128EEENS7_ILi80EEENS7_ILi256EEEEEELi256ENS_6half_tEfNS_4arch4Sm90ELb0ELb0ELb0ELb1ELb0ELb0ELb0ELb1ELb1ELb1ELb0ELb0EEENS1_21CollectiveEpilogueFwdINS6_IJSA_SC_SB_EEES9_SE_SG_Li256ELb1ELb1ELb0ELb0EEENS1_36VarlenDynamicPersistentTileSchedulerILi128ELi80ELi256ELi128ELb0ELb1ELb1ELb0ELb1ELb1EEEEEEEEEvNT_6ParamsE,(.L_x_50 - _ZN7cutlass13device_kernelIN5flash11enable_sm90INS1_16FlashAttnFwdSm90INS1_25CollectiveMainloopFwdSm90ILi2EN4cute5tupleIJNS5_1CILi1EEES8_S8_EEENS6_IJNS7_ILi128EEENS7_ILi80EEENS7_ILi256EEEEEELi256ENS_6half_tEfNS_4arch4Sm90ELb0ELb0ELb0ELb1ELb0ELb0ELb0ELb1ELb1ELb1ELb0ELb0EEENS1_21CollectiveEpilogueFwdINS6_IJSA_SC_SB_EEES9_SE_SG_Li256ELb1ELb1ELb0ELb0EEENS1_36VarlenDynamicPersistentTileSchedulerILi128ELi80ELi256ELi128ELb0ELb1ELb1ELb0ELb1ELb1EEEEEEEEEvNT_6ParamsE)
        .other          _ZN7cutlass13device_kernelIN5flash11enable_sm90INS1_16FlashAttnFwdSm90INS1_25CollectiveMainloopFwdSm90ILi2EN4cute5tupleIJNS5_1CILi1EEES8_S8_EEENS6_IJNS7_ILi128EEENS7_ILi80EEENS7_ILi256EEEEEELi256ENS_6half_tEfNS_4arch4Sm90ELb0ELb0ELb0ELb1ELb0ELb0ELb0ELb1ELb1ELb1ELb0ELb0EEENS1_21CollectiveEpilogueFwdINS6_IJSA_SC_SB_EEES9_SE_SG_Li256ELb1ELb1ELb0ELb0EEENS1_36VarlenDynamicPersistentTileSchedulerILi128ELi80ELi256ELi128ELb0ELb1ELb1ELb0ELb1ELb1EEEEEEEEEvNT_6ParamsE,@"STO_CUDA_ENTRY STV_DEFAULT"
_ZN7cutlass13device_kernelIN5flash11enable_sm90INS1_16FlashAttnFwdSm90INS1_25CollectiveMainloopFwdSm90ILi2EN4cute5tupleIJNS5_1CILi1EEES8_S8_EEENS6_IJNS7_ILi128EEENS7_ILi80EEENS7_ILi256EEEEEELi256ENS_6half_tEfNS_4arch4Sm90ELb0ELb0ELb0ELb1ELb0ELb0ELb0ELb1ELb1ELb1ELb0ELb0EEENS1_21CollectiveEpilogueFwdINS6_IJSA_SC_SB_EEES9_SE_SG_Li256ELb1ELb1ELb0ELb0EEENS1_36VarlenDynamicPersistentTileSchedulerILi128ELi80ELi256ELi128ELb0ELb1ELb1ELb0ELb1ELb1EEEEEEEEEvNT_6ParamsE:
[----:B------:R-:W-:Y:S01]  /*0000*/  LDC R1, c[0x0][0x37c] ;  /* 0x0000df00ff017b82 */ /* 0x000fe20000000800 */
[----:B------:R-:W-:Y:S05]  /*0010*/  EXIT ;  /* 0x000000000000794d */ /* 0x000fea0003800000 */
.L_x_2:
        /* <DEDUP_REMOVED lines=14> */
.L_x_50:


//--------------------- .text._ZN7cutlass13device_kernelIN5flash11enable_sm90INS1_16FlashAttnFwdSm90INS1_25CollectiveMainloopFwdSm90ILi2EN4cute5tupleIJNS5_1CILi1EEES8_S8_EEENS6_IJNS7_ILi128EEENS7_ILi80EEENS7_ILi256EEEEEELi256ENS_6half_tEfNS_4arch4Sm90ELb0ELb0ELb0ELb1ELb0ELb1ELb0ELb1ELb1ELb1ELb0ELb0EEENS1_21CollectiveEpilogueFwdINS6_IJSA_SC_SB_EEES9_SE_SG_Li256ELb1ELb1ELb0ELb0EEENS1_36VarlenDynamicPersistentTileSchedulerILi128ELi80ELi256ELi128ELb0ELb1ELb1ELb0ELb1ELb1EEEEEEEEEvNT_6ParamsE --------------------------
	.section	.text._ZN7cutlass13device_kernelIN5flash11enable_sm90INS1_16FlashAttnFwdSm90INS1_25CollectiveMainloopFwdSm90ILi2EN4cute5tupleIJNS5_1CILi1EEES8_S8_EEENS6_IJNS7_ILi128EEENS7_ILi80EEENS7_ILi256EEEEEELi256ENS_6half_tEfNS_4arch4Sm90ELb0ELb0ELb0ELb1ELb0ELb1ELb0ELb1ELb1ELb1ELb0ELb0EEENS1_21CollectiveEpilogueFwdINS6_IJSA_SC_SB_EEES9_SE_SG_Li256ELb1ELb1ELb0ELb0EEENS1_36VarlenDynamicPersistentTileSchedulerILi128ELi80ELi256ELi128ELb0ELb1ELb1ELb0ELb1ELb1EEEEEEEEEvNT_6ParamsE,"ax",@progbits
	.align	128
.text._ZN7cutlass13device_kernelIN5flash11enable_sm90INS1_16FlashAttnFwdSm90INS1_25CollectiveMainloopFwdSm90ILi2EN4cute5tupleIJNS5_1CILi1EEES8_S8_EEENS6_IJNS7_ILi128EEENS7_ILi80EEENS7_ILi256EEEEEELi256ENS_6half_tEfNS_4arch4Sm90ELb0ELb0ELb0ELb1ELb0ELb1ELb0ELb1ELb1ELb1ELb0ELb0EEENS1_21CollectiveEpilogueFwdINS6_IJSA_SC_SB_EEES9_SE_SG_Li256ELb1ELb1ELb0ELb0EEENS1_36VarlenDynamicPersistentTileSchedulerILi128ELi80ELi256ELi128ELb0ELb1ELb1ELb0ELb1ELb1EEEEEEEEEvNT_6ParamsE:
        .type           _ZN7cutlass13device_kernelIN5flash11enable_sm90INS1_16FlashAttnFwdSm90INS1_25CollectiveMainloopFwdSm90ILi2EN4cute5tupleIJNS5_1CILi1EEES8_S8_EEENS6_IJNS7_ILi128EEENS7_ILi80EEENS7_ILi256EEEEEELi256ENS_6half_tEfNS_4arch4Sm90ELb0ELb0ELb0ELb1ELb0ELb1ELb0ELb1ELb1ELb1ELb0ELb0EEENS1_21CollectiveEpilogueFwdINS6_IJSA_SC_SB_EEES9_SE_SG_Li256ELb1ELb1ELb0ELb0EEENS1_36VarlenDynamicPersistentTileSchedulerILi128ELi80ELi256ELi128ELb0ELb1ELb1ELb0ELb1ELb1EEEEEEEEEvNT_6ParamsE,@function
        .size           _ZN7cutlass13device_kernelIN5flash11enable_sm90INS1_16FlashAttnFwdSm90INS1_25CollectiveMainloopFwdSm90ILi2EN4cute5tupleIJNS5_1CILi1EEES8_S8_EEENS6_IJNS7_ILi128EEENS7_ILi80EEENS7_ILi256EEEEEELi256ENS_6half_tEfNS_4arch4Sm90ELb0ELb0ELb0ELb1ELb0ELb1ELb0ELb1ELb1ELb1ELb0ELb0EEENS1_21CollectiveEpilogueFwdINS6_IJSA_SC_SB_EEES9_SE_SG_Li256ELb1ELb1ELb0ELb0EEENS1_36VarlenDynamicPersistentTileSchedulerILi128ELi80ELi256ELi128ELb0ELb1ELb1ELb0ELb1ELb1EEEEEEEEEvNT_6ParamsE,(.L_x_51 - _ZN7cutlass13device_kernelIN5flash11enable_sm90INS1_16FlashAttnFwdSm90INS1_25CollectiveMainloopFwdSm90ILi2EN4cute5tupleIJNS5_1CILi1EEES8_S8_EEENS6_IJNS7_ILi128EEENS7_ILi80EEENS7_ILi256EEEEEELi256ENS_6half_tEfNS_4arch4Sm90ELb0ELb0ELb0ELb1ELb0ELb1ELb0ELb1ELb1ELb1ELb0ELb0EEENS1_21CollectiveEpilogueFwdINS6_IJSA_SC_SB_EEES9_SE_SG_Li256ELb1ELb1ELb0ELb0EEENS1_36VarlenDynamicPersistentTileSchedulerILi128ELi80ELi256ELi128ELb0ELb1ELb1ELb0ELb1ELb1EEEEEEEEEvNT_6ParamsE)
        .other          _ZN7cutlass13device_kernelIN5flash11enable_sm90INS1_16FlashAttnFwdSm90INS1_25CollectiveMainloopFwdSm90ILi2EN4cute5tupleIJNS5_1CILi1EEES8_S8_EEENS6_IJNS7_ILi128EEENS7_ILi80EEENS7_ILi256EEEEEELi256ENS_6half_tEfNS_4arch4Sm90ELb0ELb0ELb0ELb1ELb0ELb1ELb0ELb1ELb1ELb1ELb0ELb0EEENS1_21CollectiveEpilogueFwdINS6_IJSA_SC_SB_EEES9_SE_SG_Li256ELb1ELb1ELb0ELb0EEENS1_36VarlenDynamicPersistentTileSchedulerILi128ELi80ELi256ELi128ELb0ELb1ELb1ELb0ELb1ELb1EEEEEEEEEvNT_6ParamsE,@"STO_CUDA_ENTRY STV_DEFAULT"
_ZN7cutlass13device_kernelIN5flash11enable_sm90INS1_16FlashAttnFwdSm90INS1_25CollectiveMainloopFwdSm90ILi2EN4cute5tupleIJNS5_1CILi1EEES8_S8_EEENS6_IJNS7_ILi128EEENS7_ILi80EEENS7_ILi256EEEEEELi256ENS_6half_tEfNS_4arch4Sm90ELb0ELb0ELb0ELb1ELb0ELb1ELb0ELb1ELb1ELb1ELb0ELb0EEENS1_21CollectiveEpilogueFwdINS6_IJSA_SC_SB_EEES9_SE_SG_Li256ELb1ELb1ELb0ELb0EEENS1_36VarlenDynamicPersistentTileSchedulerILi128ELi80ELi256ELi128ELb0ELb1ELb1ELb0ELb1ELb1EEEEEEEEEvNT_6ParamsE:
[----:B------:R-:W-:Y:S01]  /*0000*/  LDC R1, c[0x0][0x37c] ;  /* 0x0000df00ff017b82 */ /* 0x000fe20000000800 */
[----:B------:R-:W-:Y:S05]  /*0010*/  EXIT ;  /* 0x000000000000794d */ /* 0x000fea0003800000 */
.L_x_3:
        /* <DEDUP_REMOVED lines=14> */
.L_x_51:


//--------------------- .text._ZN7cutlass13device_kernelIN5flash11enable_sm90INS1_16FlashAttnFwdSm90INS1_25CollectiveMainloopFwdSm90ILi2EN4cute5tupleIJNS5_1CILi1EEES8_S8_EEENS6_IJNS7_ILi128EEENS7_ILi64EEENS7_ILi256EEEEEELi256ENS_6half_tEfNS_4arch4Sm90ELb0ELb1ELb0ELb0ELb0ELb0ELb0ELb1ELb1ELb1ELb0ELb0EEENS1_21CollectiveEpilogueFwdINS6_IJSA_SC_SB_EEES9_SE_SG_Li256ELb0ELb1ELb0ELb0EEENS1_30DynamicPersistentTileSchedulerILi256ELi128ELb0ELb1ELb1EEEEEEEEEvNT_6ParamsE --------------------------
	.section	.text._ZN7cutlass13device_kernelIN5flash11enable_sm90INS1_16FlashAttnFwdSm90INS1_25CollectiveMainloopFwdSm90ILi2EN4cute5tupleIJNS5_1CILi1EEES8_S8_EEENS6_IJNS7_ILi128EEENS7_ILi64EEENS7_ILi256EEEEEELi256ENS_6half_tEfNS_4arch4Sm90ELb0ELb1ELb0ELb0ELb0ELb0ELb0ELb1ELb1ELb1ELb0ELb0EEENS1_21CollectiveEpilogueFwdINS6_IJSA_SC_SB_EEES9_SE_SG_Li256ELb0ELb1ELb0ELb0EEENS1_30DynamicPersistentTileSchedulerILi256ELi128ELb0ELb1ELb1EEEEEEEEEvNT_6ParamsE,"ax",@progbits
	.align	128
.text._ZN7cutlass13device_kernelIN5flash11enable_sm90INS1_16FlashAttnFwdSm90INS1_25CollectiveMainloopFwdSm90ILi2EN4cute5tupleIJNS5_1CILi1EEES8_S8_EEENS6_IJNS7_ILi128EEENS7_ILi64EEENS7_ILi256EEEEEELi256ENS_6half_tEfNS_4arch4Sm90ELb0ELb1ELb0ELb0ELb0ELb0ELb0ELb1ELb1ELb1ELb0ELb0EEENS1_21CollectiveEpilogueFwdINS6_IJSA_SC_SB_EEES9_SE_SG_Li256ELb0ELb1ELb0ELb0EEENS1_30DynamicPersistentTileSchedulerILi256ELi128ELb0ELb1ELb1EEEEEEEEEvNT_6ParamsE:
        .type           _ZN7cutlass13device_kernelIN5flash11enable_sm90INS1_16FlashAttnFwdSm90INS1_25CollectiveMainloopFwdSm90ILi2EN4cute5tupleIJNS5_1CILi1EEES8_S8_EEENS6_IJNS7_ILi128EEENS7_ILi64EEENS7_ILi256EEEEEELi256ENS_6half_tEfNS_4arch4Sm90ELb0ELb1ELb0ELb0ELb0ELb0ELb0ELb1ELb1ELb1ELb0ELb0EEENS1_21CollectiveEpilogueFwdINS6_IJSA_SC_SB_EEES9_SE_SG_Li256ELb0ELb1ELb0ELb0EEENS1_30DynamicPersistentTileSchedulerILi256ELi128ELb0ELb1ELb1EEEEEEEEEvNT_6ParamsE,@function
        .size           _ZN7cutlass13device_kernelIN5flash11enable_sm90INS1_16FlashAttnFwdSm90INS1_25CollectiveMainloopFwdSm90ILi2EN4cute5tupleIJNS5_1CILi1EEES8_S8_EEENS6_IJNS7_ILi128EEENS7_ILi64EEENS7_ILi256EEEEEELi256ENS_6half_tEfNS_4arch4Sm90ELb0ELb1ELb0ELb0ELb0ELb0ELb0ELb1ELb1ELb1ELb0ELb0EEENS1_21CollectiveEpilogueFwdINS6_IJSA_SC_SB_EEES9_SE_SG_Li256ELb0ELb1ELb0ELb0EEENS1_30DynamicPersistentTileSchedulerILi256ELi128ELb0ELb1ELb1EEEEEEEEEvNT_6ParamsE,(.L_x_52 - _ZN7cutlass13device_kernelIN5flash11enable_sm90INS1_16FlashAttnFwdSm90INS1_25CollectiveMainloopFwdSm90ILi2EN4cute5tupleIJNS5_1CILi1EEES8_S8_EEENS6_IJNS7_ILi128EEENS7_ILi64EEENS7_ILi256EEEEEELi256ENS_6half_tEfNS_4arch4Sm90ELb0ELb1ELb0ELb0ELb0ELb0ELb0ELb1ELb1ELb1ELb0ELb0EEENS1_21CollectiveEpilogueFwdINS6_IJSA_SC_SB_EEES9_SE_SG_Li256ELb0ELb1ELb0ELb0EEENS1_30DynamicPersistentTileSchedulerILi256ELi128ELb0ELb1ELb1EEEEEEEEEvNT_6ParamsE)
        .other          _ZN7cutlass13device_kernelIN5flash11enable_sm90INS1_16FlashAttnFwdSm90INS1_25CollectiveMainloopFwdSm90ILi2EN4cute5tupleIJNS5_1CILi1EEES8_S8_EEENS6_IJNS7_ILi128EEENS7_ILi64EEENS7_ILi256EEEEEELi256ENS_6half_tEfNS_4arch4Sm90ELb0ELb1ELb0ELb0ELb0ELb0ELb0ELb1ELb1ELb1ELb0ELb0EEENS1_21CollectiveEpilogueFwdINS6_IJSA_SC_SB_EEES9_SE_SG_Li256ELb0ELb1ELb0ELb0EEENS1_30DynamicPersistentTileSchedulerILi256ELi128ELb0ELb1ELb1EEEEEEEEEvNT_6ParamsE,@"STO_CUDA_ENTRY STV_DEFAULT"
_ZN7cutlass13device_kernelIN5flash11enable_sm90INS1_16FlashAttnFwdSm90INS1_25CollectiveMainloopFwdSm90ILi2EN4cute5tupleIJNS5_1CILi1EEES8_S8_EEENS6_IJNS7_ILi128EEENS7_ILi64EEENS7_ILi256EEEEEELi256ENS_6half_tEfNS_4arch4Sm90ELb0ELb1ELb0ELb0ELb0ELb0ELb0ELb1ELb1ELb1ELb0ELb0EEENS1_21CollectiveEpilogueFwdINS6_IJSA_SC_SB_EEES9_SE_SG_Li256ELb0ELb1ELb0ELb0EEENS1_30DynamicPersistentTileSchedulerILi256ELi128ELb0ELb1ELb1EEEEEEEEEvNT_6ParamsE:
[----:B------:R-:W-:Y:S01]  /*0000*/  LDC R1, c[0x0][0x37c] ;  /* 0x0000df00ff017b82 */ /* 0x000fe20000000800 */
[----:B------:R-:W-:Y:S05]  /*0010*/  EXIT ;  /* 0x000000000000794d */ /* 0x000fea0003800000 */
.L_x_4:
        /* <DEDUP_REMOVED lines=14> */
.L_x_52:


//--------------------- .text._ZN7cutlass13device_kernelIN5flash11enable_sm90INS1_16FlashAttnFwdSm90INS1_25CollectiveMainloopFwdSm90ILi2EN4cute5tupleIJNS5_1CILi1EEES8_S8_EEENS6_IJNS7_ILi128EEENS7_ILi64EEENS7_ILi256EEEEEELi256ENS_6half_tEfNS_4arch4Sm90ELb0ELb1ELb0ELb1ELb0ELb0ELb0ELb1ELb1ELb1ELb0ELb0EEENS1_21CollectiveEpilogueFwdINS6_IJSA_SC_SB_EEES9_SE_SG_Li256ELb1ELb1ELb0ELb0EEENS1_36VarlenDynamicPersistentTileSchedulerILi128ELi64ELi256ELi128ELb0ELb1ELb1ELb1ELb0ELb1EEEEEEEEEvNT_6ParamsE --------------------------
	.section	.text._ZN7cutlass13device_kernelIN5flash11enable_sm90INS1_16FlashAttnFwdSm90INS1_25CollectiveMainloopFwdSm90ILi2EN4cute5tupleIJNS5_1CILi1EEES8_S8_EEENS6_IJNS7_ILi128EEENS7_ILi64EEENS7_ILi256EEEEEELi256ENS_6half_tEfNS_4arch4Sm90ELb0ELb1ELb0ELb1ELb0ELb0ELb0ELb1ELb1ELb1ELb0ELb0EEENS1_21CollectiveEpilogueFwdINS6_IJSA_SC_SB_EEES9_SE_SG_Li256ELb1ELb1ELb0ELb0EEENS1_36VarlenDynamicPersistentTileSchedulerILi128ELi64ELi256ELi128ELb0ELb1ELb1ELb1ELb0ELb1EEEEEEEEEvNT_6ParamsE,"ax",@progbits
	.align	128
.text._ZN7cutlass13device_kernelIN5flash11enable_sm90INS1_16FlashAttnFwdSm90INS1_25CollectiveMainloopFwdSm90ILi2EN4cute5tupleIJNS5_1CILi1EEES8_S8_EEENS6_IJNS7_ILi128EEENS7_ILi64EEENS7_ILi256EEEEEELi256ENS_6half_tEfNS_4arch4Sm90ELb0ELb1ELb0ELb1ELb0ELb0ELb0ELb1ELb1ELb1ELb0ELb0EEENS1_21CollectiveEpilogueFwdINS6_IJSA_SC_SB_EEES9_SE_SG_Li256ELb1ELb1ELb0ELb0EEENS1_36VarlenDynamicPersistentTileSchedulerILi128ELi64ELi256ELi128ELb0ELb1ELb1ELb1ELb0ELb1EEEEEEEEEvNT_6ParamsE:
        .type           _ZN7cutlass13device_kernelIN5flash11enable_sm90INS1_16FlashAttnFwdSm90INS1_25CollectiveMainloopFwdSm90ILi2EN4cute5tupleIJNS5_1CILi1EEES8_S8_EEENS6_IJNS7_ILi128EEENS7_ILi64EEENS7_ILi256EEEEEELi256ENS_6half_tEfNS_4arch4Sm90ELb0ELb1ELb0ELb1ELb0ELb0ELb0ELb1ELb1ELb1ELb0ELb0EEENS1_21CollectiveEpilogueFwdINS6_IJSA_SC_SB_EEES9_SE_SG_Li256ELb1ELb1ELb0ELb0EEENS1_36VarlenDynamicPersistentTileSchedulerILi128ELi64ELi256ELi128ELb0ELb1ELb1ELb1ELb0ELb1EEEEEEEEEvNT_6ParamsE,@function
        .size           _ZN7cutlass13device_kernelIN5flash11enable_sm90INS1_16FlashAttnFwdSm90INS1_25CollectiveMainloopFwdSm90ILi2EN4cute5tupleIJNS5_1CILi1EEES8_S8_EEENS6_IJNS7_ILi128EEENS7_ILi64EEENS7_ILi256EEEEEELi256ENS_6half_tEfNS_4arch4Sm90ELb0ELb1ELb0ELb1ELb0ELb0ELb0ELb1ELb1ELb1ELb0ELb0EEENS1_21CollectiveEpilogueFwdINS6_IJSA_SC_SB_EEES9_SE_SG_Li256ELb1ELb1ELb0ELb0EEENS1_36VarlenDynamicPersistentTileSchedulerILi128ELi64ELi256ELi128ELb0ELb1ELb1ELb1ELb0ELb1EEEEEEEEEvNT_6ParamsE,(.L_x_53 - _ZN7cutlass13device_kernelIN5flash11enable_sm90INS1_16FlashAttnFwdSm90INS1_25CollectiveMainloopFwdSm90ILi2EN4cute5tupleIJNS5_1CILi1EEES8_S8_EEENS6_IJNS7_ILi128EEENS7_ILi64EEENS7_ILi256EEEEEELi256ENS_6half_tEfNS_4arch4Sm90ELb0ELb1ELb0ELb1ELb0ELb0ELb0ELb1ELb1ELb1ELb0ELb0EEENS1_21CollectiveEpilogueFwdINS6_IJSA_SC_SB_EEES9_SE_SG_Li256ELb1ELb1ELb0ELb0EEENS1_36VarlenDynamicPersistentTileSchedulerILi128ELi64ELi256ELi128ELb0ELb1ELb1ELb1ELb0ELb1EEEEEEEEEvNT_6ParamsE)
        .other          _ZN7cutlass13device_kernelIN5flash11enable_sm90INS1_16FlashAttnFwdSm90INS1_25CollectiveMainloopFwdSm90ILi2EN4cute5tupleIJNS5_1CILi1EEES8_S8_EEENS6_IJNS7_ILi128EEENS7_ILi64EEENS7_ILi256EEEEEELi256ENS_6half_tEfNS_4arch4Sm90ELb0ELb1ELb0ELb1ELb0ELb0ELb0ELb1ELb1ELb1ELb0ELb0EEENS1_21CollectiveEpilogueFwdINS6_IJSA_SC_SB_EEES9_SE_SG_Li256ELb1ELb1ELb0ELb0EEENS1_36VarlenDynamicPersistentTileSchedulerILi128ELi64ELi256ELi128ELb0ELb1ELb1ELb1ELb0ELb1EEEEEEEEEvNT_6ParamsE,@"STO_CUDA_ENTRY STV_DEFAULT"
_ZN7cutlass13device_kernelIN5flash11enable_sm90INS1_16FlashAttnFwdSm90INS1_25CollectiveMainloopFwdSm90ILi2EN4cute5tupleIJNS5_1CILi1EEES8_S8_EEENS6_IJNS7_ILi128EEENS7_ILi64EEENS7_ILi256EEEEEELi256ENS_6half_tEfNS_4arch4Sm90ELb0ELb1ELb0ELb1ELb0ELb0ELb0ELb1ELb1ELb1ELb0ELb0EEENS1_21CollectiveEpilogueFwdINS6_IJSA_SC_SB_EEES9_SE_SG_Li256ELb1ELb1ELb0ELb0EEENS1_36VarlenDynamicPersistentTileSchedulerILi128ELi64ELi256ELi128ELb0ELb1ELb1ELb1ELb0ELb1EEEEEEEEEvNT_6ParamsE:
[----:B------:R-:W-:Y:S01]  /*0000*/  LDC R1, c[0x0][0x37c] ;  /* 0x0000df00ff017b82 */ /* 0x000fe20000000800 */
[----:B------:R-:W-:Y:S05]  /*0010*/  EXIT ;  /* 0x000000000000794d */ /* 0x000fea0003800000 */
.L_x_5:
        /* <DEDUP_REMOVED lines=14> */
.L_x_53:


//--------------------- .text._ZN7cutlass13device_kernelIN5flash11enable_sm90INS1_16FlashAttnFwdSm90INS1_25CollectiveMainloopFwdSm90ILi2EN4cute5tupleIJNS5_1CILi1EEES8_S8_EEENS6_IJNS7_ILi128EEENS7_ILi64EEENS7_ILi256EEEEEELi256ENS_6half_tEfNS_4arch4Sm90ELb0ELb1ELb0ELb1ELb0ELb1ELb0ELb1ELb1ELb1ELb0ELb0EEENS1_21CollectiveEpilogueFwdINS6_IJSA_SC_SB_EEES9_SE_SG_Li256ELb1ELb1ELb0ELb0EEENS1_36VarlenDynamicPersistentTileSchedulerILi128ELi64ELi256ELi128ELb0ELb1ELb1ELb1ELb0ELb1EEEEEEEEEvNT_6ParamsE --------------------------
	.section	.text._ZN7cutlass13device_kernelIN5flash11enable_sm90INS1_16FlashAttnFwdSm90INS1_25CollectiveMainloopFwdSm90ILi2EN4cute5tupleIJNS5_1CILi1EEES8_S8_EEENS6_IJNS7_ILi128EEENS7_ILi64EEENS7_ILi256EEEEEELi256ENS_6half_tEfNS_4arch4Sm90ELb0ELb1ELb0ELb1ELb0ELb1ELb0ELb1ELb1ELb1ELb0ELb0EEENS1_21CollectiveEpilogueFwdINS6_IJSA_SC_SB_EEES9_SE_SG_Li256ELb1ELb1ELb0ELb0EEENS1_36VarlenDynamicPersistentTileSchedulerILi128ELi64ELi256ELi128ELb0ELb1ELb1ELb1ELb0ELb1EEEEEEEEEvNT_6ParamsE,"ax",@progbits
	.align	128
.text._ZN7cutlass13device_kernelIN5flash11enable_sm90INS1_16FlashAttnFwdSm90INS1_25CollectiveMainloopFwdSm90ILi2EN4cute5tupleIJNS5_1CILi1EEES8_S8_EEENS6_IJNS7_ILi128EEENS7_ILi64EEENS7_ILi256EEEEEELi256ENS_6half_tEfNS_4arch4Sm90ELb0ELb1ELb0ELb1ELb0ELb1ELb0ELb1ELb1ELb1ELb0ELb0EEENS1_21CollectiveEpilogueFwdINS6_IJSA_SC_SB_EEES9_SE_SG_Li256ELb1ELb1ELb0ELb0EEENS1_36VarlenDynamicPersistentTileSchedulerILi128ELi64ELi256ELi128ELb0ELb1ELb1ELb1ELb0ELb1EEEEEEEEEvNT_6ParamsE:
        .type           _ZN7cutlass13device_kernelIN5flash11enable_sm90INS1_16FlashAttnFwdSm90INS1_25CollectiveMainloopFwdSm90ILi2EN4cute5tupleIJNS5_1CILi1EEES8_S8_EEENS6_IJNS7_ILi128EEENS7_ILi64EEENS7_ILi256EEEEEELi256ENS_6half_tEfNS_4arch4Sm90ELb0ELb1ELb0ELb1ELb0ELb1ELb0ELb1ELb1ELb1ELb0ELb0EEENS1_21CollectiveEpilogueFwdINS6_IJSA_SC_SB_EEES9_SE_SG_Li256ELb1ELb1ELb0ELb0EEENS1_36VarlenDynamicPersistentTileSchedulerILi128ELi64ELi256ELi128ELb0ELb1ELb1ELb1ELb0ELb1EEEEEEEEEvNT_6ParamsE,@function
        .size           _ZN7cutlass13device_kernelIN5flash11enable_sm90INS1_16FlashAttnFwdSm90INS1_25CollectiveMainloopFwdSm90ILi2EN4cute5tupleIJNS5_1CILi1EEES8_S8_EEENS6_IJNS7_ILi128EEENS7_ILi64EEENS7_ILi256EEEEEELi256ENS_6half_tEfNS_4arch4Sm90ELb0ELb1ELb0ELb1ELb0ELb1ELb0ELb1ELb1ELb1ELb0ELb0EEENS1_21CollectiveEpilogueFwdINS6_IJSA_SC_SB_EEES9_SE_SG_Li256ELb1ELb1ELb0ELb0EEENS1_36VarlenDynamicPersistentTileSchedulerILi128ELi64ELi256ELi128ELb0ELb1ELb1ELb1ELb0ELb1EEEEEEEEEvNT_6ParamsE,(.L_x_54 - _ZN7cutlass13device_kernelIN5flash11enable_sm90INS1_16FlashAttnFwdSm90INS1_25CollectiveMainloopFwdSm90ILi2EN4cute5tupleIJNS5_1CILi1EEES8_S8_EEENS6_IJNS7_ILi128EEENS7_ILi64EEENS7_ILi256EEEEEELi256ENS_6half_tEfNS_4arch4Sm90ELb0ELb1ELb0ELb1ELb0ELb1ELb0ELb1ELb1ELb1ELb0ELb0EEENS1_21CollectiveEpilogueFwdINS6_IJSA_SC_SB_EEES9_SE_SG_Li256ELb1ELb1ELb0ELb0EEENS1_36VarlenDynamicPersistentTileSchedulerILi128ELi64ELi256ELi128ELb0ELb1ELb1ELb1ELb0ELb1EEEEEEEEEvNT_6ParamsE)
        .other          _ZN7cutlass13device_kernelIN5flash11enable_sm90INS1_16FlashAttnFwdSm90INS1_25CollectiveMainloopFwdSm90ILi2EN4cute5tupleIJNS5_1CILi1EEES8_S8_EEENS6_IJNS7_ILi128EEENS7_ILi64EEENS7_ILi256EEEEEELi256ENS_6half_tEfNS_4arch4Sm90ELb0ELb1ELb0ELb1ELb0ELb1ELb0ELb1ELb1ELb1ELb0ELb0EEENS1_21CollectiveEpilogueFwdINS6_IJSA_SC_SB_EEES9_SE_SG_Li256ELb1ELb1ELb0ELb0EEENS1_36VarlenDynamicPersistentTileSchedulerILi128ELi64ELi256ELi128ELb0ELb1ELb1ELb1ELb0ELb1EEEEEEEEEvNT_6ParamsE,@"STO_CUDA_ENTRY STV_DEFAULT"
_ZN7cutlass13device_kernelIN5flash11enable_sm90INS1_16FlashAttnFwdSm90INS1_25CollectiveMainloopFwdSm90ILi2EN4cute5tupleIJNS5_1CILi1EEES8_S8_EEENS6_IJNS7_ILi128EEENS7_ILi64EEENS7_ILi256EEEEEELi256ENS_6half_tEfNS_4arch4Sm90ELb0ELb1ELb0ELb1ELb0ELb1ELb0ELb1ELb1ELb1ELb0ELb0EEENS1_21CollectiveEpilogueFwdINS6_IJSA_SC_SB_EEES9_SE_SG_Li256ELb1ELb1ELb0ELb0EEENS1_36VarlenDynamicPersistentTileSchedulerILi128ELi64ELi256ELi128ELb0ELb1ELb1ELb1ELb0ELb1EEEEEEEEEvNT_6ParamsE:
[----:B------:R-:W-:Y:S01]  /*0000*/  LDC R1, c[0x0][0x37c] ;  /* 0x0000df00ff017b82 */ /* 0x000fe20000000800 */
[----:B------:R-:W-:Y:S05]  /*0010*/  EXIT ;  /* 0x000000000000794d */ /* 0x000fea0003800000 */
.L_x_6:
        /* <DEDUP_REMOVED lines=14> */
.L_x_54:


//--------------------- .text._ZN7cutlass13device_kernelIN5flash11enable_sm90INS1_16FlashAttnFwdSm90INS1_25CollectiveMainloopFwdSm90ILi2EN4cute5tupleIJNS5_1CILi1EEES8_S8_EEENS6_IJNS7_ILi128EEENS7_ILi80EEENS7_ILi256EEEEEELi256ENS_6half_tEfNS_4arch4Sm90ELb1ELb0ELb0ELb0ELb0ELb0ELb0ELb1ELb1ELb1ELb0ELb0EEENS1_21CollectiveEpilogueFwdINS6_IJSA_SC_SB_EEES9_SE_SG_Li256ELb0ELb1ELb0ELb0EEENS1_30DynamicPersistentTileSchedulerILi256ELi128ELb0ELb1ELb1EEEEEEEEEvNT_6ParamsE --------------------------
	.section	.text._ZN7cutlass13device_kernelIN5flash11enable_sm90INS1_16FlashAttnFwdSm90INS1_25CollectiveMainloopFwdSm90ILi2EN4cute5tupleIJNS5_1CILi1EEES8_S8_EEENS6_IJNS7_ILi128EEENS7_ILi80EEENS7_ILi256EEEEEELi256ENS_6half_tEfNS_4arch4Sm90ELb1ELb0ELb0ELb0ELb0ELb0ELb0ELb1ELb1ELb1ELb0ELb0EEENS1_21CollectiveEpilogueFwdINS6_IJSA_SC_SB_EEES9_SE_SG_Li256ELb0ELb1ELb0ELb0EEENS1_30DynamicPersistentTileSchedulerILi256ELi128ELb0ELb1ELb1EEEEEEEEEvNT_6ParamsE,"ax",@progbits
	.align	128
.text._ZN7cutlass13device_kernelIN5flash11enable_sm90INS1_16FlashAttnFwdSm90INS1_25CollectiveMainloopFwdSm90ILi2EN4cute5tupleIJNS5_1CILi1EEES8_S8_EEENS6_IJNS7_ILi128EEENS7_ILi80EEENS7_ILi256EEEEEELi256ENS_6half_tEfNS_4arch4Sm90ELb1ELb0ELb0ELb0ELb0ELb0ELb0ELb1ELb1ELb1ELb0ELb0EEENS1_21CollectiveEpilogueFwdINS6_IJSA_SC_SB_EEES9_SE_SG_Li256ELb0ELb1ELb0ELb0EEENS1_30DynamicPersistentTileSchedulerILi256ELi128ELb0ELb1ELb1EEEEEEEEEvNT_6ParamsE:
        .type           _ZN7cutlass13device_kernelIN5flash11enable_sm90INS1_16FlashAttnFwdSm90INS1_25CollectiveMainloopFwdSm90ILi2EN4cute5tupleIJNS5_1CILi1EEES8_S8_EEENS6_IJNS7_ILi128EEENS7_ILi80EEENS7_ILi256EEEEEELi256ENS_6half_tEfNS_4arch4Sm90ELb1ELb0ELb0ELb0ELb0ELb0ELb0ELb1ELb1ELb1ELb0ELb0EEENS1_21CollectiveEpilogueFwdINS6_IJSA_SC_SB_EEES9_SE_SG_Li256ELb0ELb1ELb0ELb0EEENS1_30DynamicPersistentTileSchedulerILi256ELi128ELb0ELb1ELb1EEEEEEEEEvNT_6ParamsE,@function
        .size           _ZN7cutlass13device_kernelIN5flash11enable_sm90INS1_16FlashAttnFwdSm90INS1_25CollectiveMainloopFwdSm90ILi2EN4cute5tupleIJNS5_1CILi1EEES8_S8_EEENS6_IJNS7_ILi128EEENS7_ILi80EEENS7_ILi256EEEEEELi256ENS_6half_tEfNS_4arch4Sm90ELb1ELb0ELb0ELb0ELb0ELb0ELb0ELb1ELb1ELb1ELb0ELb0EEENS1_21CollectiveEpilogueFwdINS6_IJSA_SC_SB_EEES9_SE_SG_Li256ELb0ELb1ELb0ELb0EEENS1_30DynamicPersistentTileSchedulerILi256ELi128ELb0ELb1ELb1EEEEEEEEEvNT_6ParamsE,(.L_x_55 - _ZN7cutlass13device_kernelIN5flash11enable_sm90INS1_16FlashAttnFwdSm90INS1_25CollectiveMainloopFwdSm90ILi2EN4cute5tupleIJNS5_1CILi1EEES8_S8_EEENS6_IJNS7_ILi128EEENS7_ILi80EEENS7_ILi256EEEEEELi256ENS_6half_tEfNS_4arch4Sm90ELb1ELb0ELb0ELb0ELb0ELb0ELb0ELb1ELb1ELb1ELb0ELb0EEENS1_21CollectiveEpilogueFwdINS6_IJSA_SC_SB_EEES9_SE_SG_Li256ELb0ELb1ELb0ELb0EEENS1_30DynamicPersistentTileSchedulerILi256ELi128ELb0ELb1ELb1EEEEEEEEEvNT_6ParamsE)
        .other          _ZN7cutlass13device_kernelIN5flash11enable_sm90INS1_16FlashAttnFwdSm90INS1_25CollectiveMainloopFwdSm90ILi2EN4cute5tupleIJNS5_1CILi1EEES8_S8_EEENS6_IJNS7_ILi128EEENS7_ILi80EEENS7_ILi256EEEEEELi256ENS_6half_tEfNS_4arch4Sm90ELb1ELb0ELb0ELb0ELb0ELb0ELb0ELb1ELb1ELb1ELb0ELb0EEENS1_21CollectiveEpilogueFwdINS6_IJSA_SC_SB_EEES9_SE_SG_Li256ELb0ELb1ELb0ELb0EEENS1_30DynamicPersistentTileSchedulerILi256ELi128ELb0ELb1ELb1EEEEEEEEEvNT_6ParamsE,@"STO_CUDA_ENTRY STV_DEFAULT"
_ZN7cutlass13device_kernelIN5flash11enable_sm90INS1_16FlashAttnFwdSm90INS1_25CollectiveMainloopFwdSm90ILi2EN4cute5tupleIJNS5_1CILi1EEES8_S8_EEENS6_IJNS7_ILi128EEENS7_ILi80EEENS7_ILi256EEEEEELi256ENS_6half_tEfNS_4arch4Sm90ELb1ELb0ELb0ELb0ELb0ELb0ELb0ELb1ELb1ELb1ELb0ELb0EEENS1_21CollectiveEpilogueFwdINS6_IJSA_SC_SB_EEES9_SE_SG_Li256ELb0ELb1ELb0ELb0EEENS1_30DynamicPersistentTileSchedulerILi256ELi128ELb0ELb1ELb1EEEEEEEEEvNT_6ParamsE:
[----:B------:R-:W-:Y:S01]  /*0000*/  LDC R1, c[0x0][0x37c] ;  /* 0x0000df00ff017b82 */ /* 0x000fe20000000800 */
[----:B------:R-:W-:Y:S05]  /*0010*/  EXIT ;  /* 0x000000000000794d */ /* 0x000fea0003800000 */
.L_x_7:
        /* <DEDUP_REMOVED lines=14> */
.L_x_55:


//--------------------- .text._ZN7cutlass13device_kernelIN5flash11enable_sm90INS1_16FlashAttnFwdSm90INS1_25CollectiveMainloopFwdSm90ILi2EN4cute5tupleIJNS5_1CILi1EEES8_S8_EEENS6_IJNS7_ILi128EEENS7_ILi80EEENS7_ILi256EEEEEELi256ENS_6half_tEfNS_4arch4Sm90ELb1ELb0ELb0ELb1ELb0ELb0ELb0ELb1ELb1ELb1ELb0ELb0EEENS1_21CollectiveEpilogueFwdINS6_IJSA_SC_SB_EEES9_SE_SG_Li256ELb1ELb1ELb0ELb0EEENS1_36VarlenDynamicPersistentTileSchedulerILi128ELi80ELi256ELi128ELb0ELb1ELb1ELb1ELb1ELb1EEEEEEEEEvNT_6ParamsE --------------------------
	.section	.text._ZN7cutlass13device_kernelIN5flash11enable_sm90INS1_16FlashAttnFwdSm90INS1_25CollectiveMainloopFwdSm90ILi2EN4cute5tupleIJNS5_1CILi1EEES8_S8_EEENS6_IJNS7_ILi128EEENS7_ILi80EEENS7_ILi256EEEEEELi256ENS_6half_tEfNS_4arch4Sm90ELb1ELb0ELb0ELb1ELb0ELb0ELb0ELb1ELb1ELb1ELb0ELb0EEENS1_21CollectiveEpilogueFwdINS6_IJSA_SC_SB_EEES9_SE_SG_Li256ELb1ELb1ELb0ELb0EEENS1_36VarlenDynamicPersistentTileSchedulerILi128ELi80ELi256ELi128ELb0ELb1ELb1ELb1ELb1ELb1EEEEEEEEEvNT_6ParamsE,"ax",@progbits
	.align	128
.text._ZN7cutlass13device_kernelIN5flash11enable_sm90INS1_16FlashAttnFwdSm90INS1_25CollectiveMainloopFwdSm90ILi2EN4cute5tupleIJNS5_1CILi1EEES8_S8_EEENS6_IJNS7_ILi128EEENS7_ILi80EEENS7_ILi256EEEEEELi256ENS_6half_tEfNS_4arch4Sm90ELb1ELb0ELb0ELb1ELb0ELb0ELb0ELb1ELb1ELb1ELb0ELb0EEENS1_21CollectiveEpilogueFwdINS6_IJSA_SC_SB_EEES9_SE_SG_Li256ELb1ELb1ELb0ELb0EEENS1_36VarlenDynamicPersistentTileSchedulerILi128ELi80ELi256ELi128ELb0ELb1ELb1ELb1ELb1ELb1EEEEEEEEEvNT_6ParamsE:
        .type           _ZN7cutlass13device_kernelIN5flash11enable_sm90INS1_16FlashAttnFwdSm90INS1_25CollectiveMainloopFwdSm90ILi2EN4cute5tupleIJNS5_1CILi1EEES8_S8_EEENS6_IJNS7_ILi128EEENS7_ILi80EEENS7_ILi256EEEEEELi256ENS_6half_tEfNS_4arch4Sm90ELb1ELb0ELb0ELb1ELb0ELb0ELb0ELb1ELb1ELb1ELb0ELb0EEENS1_21CollectiveEpilogueFwdINS6_IJSA_SC_SB_EEES9_SE_SG_Li256ELb1ELb1ELb0ELb0EEENS1_36VarlenDynamicPersistentTileSchedulerILi128ELi80ELi256ELi128ELb0ELb1ELb1ELb1ELb1ELb1EEEEEEEEEvNT_6ParamsE,@function
        .size           _ZN7cutlass13device_kernelIN5flash11enable_sm90INS1_16FlashAttnFwdSm90INS1_25CollectiveMainloopFwdSm90ILi2EN4cute5tupleIJNS5_1CILi1EEES8_S8_EEENS6_IJNS7_ILi128EEENS7_ILi80EEENS7_ILi256EEEEEELi256ENS_6half_tEfNS_4arch4Sm90ELb1ELb0ELb0ELb1ELb0ELb0ELb0ELb1ELb1ELb1ELb0ELb0EEENS1_21CollectiveEpilogueFwdINS6_IJSA_SC_SB_EEES9_SE_SG_Li256ELb1ELb1ELb0ELb0EEENS1_36VarlenDynamicPersistentTileSchedulerILi128ELi80ELi256ELi128ELb0ELb1ELb1ELb1ELb1ELb1EEEEEEEEEvNT_6ParamsE,(.L_x_56 - _ZN7cutlass13device_kernelIN5flash11enable_sm90INS1_16FlashAttnFwdSm90INS1_25CollectiveMainloopFwdSm90ILi2EN4cute5tupleIJNS5_1CILi1EEES8_S8_EEENS6_IJNS7_ILi128EEENS7_ILi80EEENS7_ILi256EEEEEELi256ENS_6half_tEfNS_4arch4Sm90ELb1ELb0ELb0ELb1ELb0ELb0ELb0ELb1ELb1ELb1ELb0ELb0EEENS1_21CollectiveEpilogueFwdINS6_IJSA_SC_SB_EEES9_SE_SG_Li256ELb1ELb1ELb0ELb0EEENS1_36VarlenDynamicPersistentTileSchedulerILi128ELi80ELi256ELi128ELb0ELb1ELb1ELb1ELb1ELb1EEEEEEEEEvNT_6ParamsE)
        .other          _ZN7cutlass13device_kernelIN5flash11enable_sm90INS1_16FlashAttnFwdSm90INS1_25CollectiveMainloopFwdSm90ILi2EN4cute5tupleIJNS5_1CILi1EEES8_S8_EEENS6_IJNS7_ILi128EEENS7_ILi80EEENS7_ILi256EEEEEELi256ENS_6half_tEfNS_4arch4Sm90ELb1ELb0ELb0ELb1ELb0ELb0ELb0ELb1ELb1ELb1ELb0ELb0EEENS1_21CollectiveEpilogueFwdINS6_IJSA_SC_SB_EEES9_SE_SG_Li256ELb1ELb1ELb0ELb0EEENS1_36VarlenDynamicPersistentTileSchedulerILi128ELi80ELi256ELi128ELb0ELb1ELb1ELb1ELb1ELb1EEEEEEEEEvNT_6ParamsE,@"STO_CUDA_ENTRY STV_DEFAULT"
_ZN7cutlass13device_kernelIN5flash11enable_sm90INS1_16FlashAttnFwdSm90INS1_25CollectiveMainloopFwdSm90ILi2EN4cute5tupleIJNS5_1CILi1EEES8_S8_EEENS6_IJNS7_ILi128EEENS7_ILi80EEENS7_ILi256EEEEEELi256ENS_6half_tEfNS_4arch4Sm90ELb1ELb0ELb0ELb1ELb0ELb0ELb0ELb1ELb1ELb1ELb0ELb0EEENS1_21CollectiveEpilogueFwdINS6_IJSA_SC_SB_EEES9_SE_SG_Li256ELb1ELb1ELb0ELb0EEENS1_36VarlenDynamicPersistentTileSchedulerILi128ELi80ELi256ELi128ELb0ELb1ELb1ELb1ELb1ELb1EEEEEEEEEvNT_6ParamsE:
[----:B------:R-:W-:Y:S01]  /*0000*/  LDC R1, c[0x0][0x37c] ;  /* 0x0000df00ff017b82 */ /* 0x000fe20000000800 */
[----:B------:R-:W-:Y:S05]  /*0010*/  EXIT ;  /* 0x000000000000794d */ /* 0x000fea0003800000 */
.L_x_8:
        /* <DEDUP_REMOVED lines=14> */
.L_x_56:


//--------------------- .text._ZN7cutlass13device_kernelIN5flash11enable_sm90INS1_16FlashAttnFwdSm90INS1_25CollectiveMainloopFwdSm90ILi2EN4cute5tupleIJNS5_1CILi1EEES8_S8_EEENS6_IJNS7_ILi128EEENS7_ILi80EEENS7_ILi256EEEEEELi256ENS_6half_tEfNS_4arch4Sm90ELb1ELb0ELb0ELb1ELb0ELb1ELb0ELb1ELb1ELb1ELb0ELb0EEENS1_21CollectiveEpilogueFwdINS6_IJSA_SC_SB_EEES9_SE_SG_Li256ELb1ELb1ELb0ELb0EEENS1_36VarlenDynamicPersistentTileSchedulerILi128ELi80ELi256ELi128ELb0ELb1ELb1ELb1ELb1ELb1EEEEEEEEEvNT_6ParamsE --------------------------
	.section	.text._ZN7cutlass13device_kernelIN5flash11enable_sm90INS1_16FlashAttnFwdSm90INS1_25CollectiveMainloopFwdSm90ILi2EN4cute5tupleIJNS5_1CILi1EEES8_S8_EEENS6_IJNS7_ILi128EEENS7_ILi80EEENS7_ILi256EEEEEELi256ENS_6half_tEfNS_4arch4Sm90ELb1ELb0ELb0ELb1ELb0ELb1ELb0ELb1ELb1ELb1ELb0ELb0EEENS1_21CollectiveEpilogueFwdINS6_IJSA_SC_SB_EEES9_SE_SG_Li256ELb1ELb1ELb0ELb0EEENS1_36VarlenDynamicPersistentTileSchedulerILi128ELi80ELi256ELi128ELb0ELb1ELb1ELb1ELb1ELb1EEEEEEEEEvNT_6ParamsE,"ax",@progbits
	.align	128
.text._ZN7cutlass13device_kernelIN5flash11enable_sm90INS1_16FlashAttnFwdSm90INS1_25CollectiveMainloopFwdSm90ILi2EN4cute5tupleIJNS5_1CILi1EEES8_S8_EEENS6_IJNS7_ILi128EEENS7_ILi80EEENS7_ILi256EEEEEELi256ENS_6half_tEfNS_4arch4Sm90ELb1ELb0ELb0ELb1ELb0ELb1ELb0ELb1ELb1ELb1ELb0ELb0EEENS1_21CollectiveEpilogueFwdINS6_IJSA_SC_SB_EEES9_SE_SG_Li256ELb1ELb1ELb0ELb0EEENS1_36VarlenDynamicPersistentTileSchedulerILi128ELi80ELi256ELi128ELb0ELb1ELb1ELb1ELb1ELb1EEEEEEEEEvNT_6ParamsE:
        .type           _ZN7cutlass13device_kernelIN5flash11enable_sm90INS1_16FlashAttnFwdSm90INS1_25CollectiveMainloopFwdSm90ILi2EN4cute5tupleIJNS5_1CILi1EEES8_S8_EEENS6_IJNS7_ILi128EEENS7_ILi80EEENS7_ILi256EEEEEELi256ENS_6half_tEfNS_4arch4Sm90ELb1ELb0ELb0ELb1ELb0ELb1ELb0ELb1ELb1ELb1ELb0ELb0EEENS1_21CollectiveEpilogueFwdINS6_IJSA_SC_SB_EEES9_SE_SG_Li256ELb1ELb1ELb0ELb0EEENS1_36VarlenDynamicPersistentTileSchedulerILi128ELi80ELi256ELi128ELb0ELb1ELb1ELb1ELb1ELb1EEEEEEEEEvNT_6ParamsE,@function
        .size           _ZN7cutlass13device_kernelIN5flash11enable_sm90INS1_16FlashAttnFwdSm90INS1_25CollectiveMainloopFwdSm90ILi2EN4cute5tupleIJNS5_1CILi1EEES8_S8_EEENS6_IJNS7_ILi128EEENS7_ILi80EEENS7_ILi256EEEEEELi256ENS_6half_tEfNS_4arch4Sm90ELb1ELb0ELb0ELb1ELb0ELb1ELb0ELb1ELb1ELb1ELb0ELb0EEENS1_21CollectiveEpilogueFwdINS6_IJSA_SC_SB_EEES9_SE_SG_Li256ELb1ELb1ELb0ELb0EEENS1_36VarlenDynamicPersistentTileSchedulerILi128ELi80ELi256ELi128ELb0ELb1ELb1ELb1ELb1ELb1EEEEEEEEEvNT_6ParamsE,(.L_x_57 - _ZN7cutlass13device_kernelIN5flash11enable_sm90INS1_16FlashAttnFwdSm90INS1_25CollectiveMainloopFwdSm90ILi2EN4cute5tupleIJNS5_1CILi1EEES8_S8_EEENS6_IJNS7_ILi128EEENS7_ILi80EEENS7_ILi256EEEEEELi256ENS_6half_tEfNS_4arch4Sm90ELb1ELb0ELb0ELb1ELb0ELb1ELb0ELb1ELb1ELb1ELb0ELb0EEENS1_21CollectiveEpilogueFwdINS6_IJSA_SC_SB_EEES9_SE_SG_Li256ELb1ELb1ELb0ELb0EEENS1_36VarlenDynamicPersistentTileSchedulerILi128ELi80ELi256ELi128ELb0ELb1ELb1ELb1ELb1ELb1EEEEEEEEEvNT_6ParamsE)
        .other          _ZN7cutlass13device_kernelIN5flash11enable_sm90INS1_16FlashAttnFwdSm90INS1_25CollectiveMainloopFwdSm90ILi2EN4cute5tupleIJNS5_1CILi1EEES8_S8_EEENS6_IJNS7_ILi128EEENS7_ILi80EEENS7_ILi256EEEEEELi256ENS_6half_tEfNS_4arch4Sm90ELb1ELb0ELb0ELb1ELb0ELb1ELb0ELb1ELb1ELb1ELb0ELb0EEENS1_21CollectiveEpilogueFwdINS6_IJSA_SC_SB_EEES9_SE_SG_Li256ELb1ELb1ELb0ELb0EEENS1_36VarlenDynamicPersistentTileSchedulerILi128ELi80ELi256ELi128ELb0ELb1ELb1ELb1ELb1ELb1EEEEEEEEEvNT_6ParamsE,@"STO_CUDA_ENTRY STV_DEFAULT"
_ZN7cutlass13device_kernelIN5flash11enable_sm90INS1_16FlashAttnFwdSm90INS1_25CollectiveMainloopFwdSm90ILi2EN4cute5tupleIJNS5_1CILi1EEES8_S8_EEENS6_IJNS7_ILi128EEENS7_ILi80EEENS7_ILi256EEEEEELi256ENS_6half_tEfNS_4arch4Sm90ELb1ELb0ELb0ELb1ELb0ELb1ELb0ELb1ELb1ELb1ELb0ELb0EEENS1_21CollectiveEpilogueFwdINS6_IJSA_SC_SB_EEES9_SE_SG_Li256ELb1ELb1ELb0ELb0EEENS1_36VarlenDynamicPersistentTileSchedulerILi128ELi80ELi256ELi128ELb0ELb1ELb1ELb1ELb1ELb1EEEEEEEEEvNT_6ParamsE:
[----:B------:R-:W-:Y:S01]  /*0000*/  LDC R1, c[0x0][0x37c] ;  /* 0x0000df00ff017b82 */ /* 0x000fe20000000800 */
[----:B------:R-:W-:Y:S05]  /*0010*/  EXIT ;  /* 0x000000000000794d */ /* 0x000fea0003800000 */
.L_x_9:
        /* <DEDUP_REMOVED lines=14> */
.L_x_57:


//--------------------- .text._ZN7cutlass13device_kernelIN5flash11enable_sm90INS1_16FlashAttnFwdSm90INS1_25CollectiveMainloopFwdSm90ILi2EN4cute5tupleIJNS5_1CILi1EEES8_S8_EEENS6_IJNS7_ILi128EEENS7_ILi112EEENS7_ILi192EEEEEELi192ENS_6half_tEfNS_4arch4Sm90ELb0ELb0ELb0ELb0ELb0ELb0ELb0ELb1ELb1ELb1ELb0ELb0EEENS1_21CollectiveEpilogueFwdINS6_IJSA_SC_SB_EEES9_SE_SG_Li256ELb0ELb1ELb0ELb0EEENS1_29StaticPersistentTileSchedulerILb0EEEEEEEEEvNT_6ParamsE --------------------------
	.section	.text._ZN7cutlass13device_kernelIN5flash11enable_sm90INS1_16FlashAttnFwdSm90INS1_25CollectiveMainloopFwdSm90ILi2EN4cute5tupleIJNS5_1CILi1EEES8_S8_EEENS6_IJNS7_ILi128EEENS7_ILi112EEENS7_ILi192EEEEEELi192ENS_6half_tEfNS_4arch4Sm90ELb0ELb0ELb0ELb0ELb0ELb0ELb0ELb1ELb1ELb1ELb0ELb0EEENS1_21CollectiveEpilogueFwdINS6_IJSA_SC_SB_EEES9_SE_SG_Li256ELb0ELb1ELb0ELb0EEENS1_29StaticPersistentTileSchedulerILb0EEEEEEEEEvNT_6ParamsE,"ax",@progbits
	.align	128
.text._ZN7cutlass13device_kernelIN5flash11enable_sm90INS1_16FlashAttnFwdSm90INS1_25CollectiveMainloopFwdSm90ILi2EN4cute5tupleIJNS5_1CILi1EEES8_S8_EEENS6_IJNS7_ILi128EEENS7_ILi112EEENS7_ILi192EEEEEELi192ENS_6half_tEfNS_4arch4Sm90ELb0ELb0ELb0ELb0ELb0ELb0ELb0ELb1ELb1ELb1ELb0ELb0EEENS1_21CollectiveEpilogueFwdINS6_IJSA_SC_SB_EEES9_SE_SG_Li256ELb0ELb1ELb0ELb0EEENS1_29StaticPersistentTileSchedulerILb0EEEEEEEEEvNT_6ParamsE:
        .type           _ZN7cutlass13device_kernelIN5flash11enable_sm90INS1_16FlashAttnFwdSm90INS1_25CollectiveMainloopFwdSm90ILi2EN4cute5tupleIJNS5_1CILi1EEES8_S8_EEENS6_IJNS7_ILi128EEENS7_ILi112EEENS7_ILi192EEEEEELi192ENS_6half_tEfNS_4arch4Sm90ELb0ELb0ELb0ELb0ELb0ELb0ELb0ELb1ELb1ELb1ELb0ELb0EEENS1_21CollectiveEpilogueFwdINS6_IJSA_SC_SB_EEES9_SE_SG_Li256ELb0ELb1ELb0ELb0EEENS1_29StaticPersistentTileSchedulerILb0EEEEEEEEEvNT_6ParamsE,@function
        .size           _ZN7cutlass13device_kernelIN5flash11enable_sm90INS1_16FlashAttnFwdSm90INS1_25CollectiveMainloopFwdSm90ILi2EN4cute5tupleIJNS5_1CILi1EEES8_S8_EEENS6_IJNS7_ILi128EEENS7_ILi112EEENS7_ILi192EEEEEELi192ENS_6half_tEfNS_4arch4Sm90ELb0ELb0ELb0ELb0ELb0ELb0ELb0ELb1ELb1ELb1ELb0ELb0EEENS1_21CollectiveEpilogueFwdINS6_IJSA_SC_SB_EEES9_SE_SG_Li256ELb0ELb1ELb0ELb0EEENS1_29StaticPersistentTileSchedulerILb0EEEEEEEEEvNT_6ParamsE,(.L_x_58 - _ZN7cutlass13device_kernelIN5flash11enable_sm90INS1_16FlashAttnFwdSm90INS1_25CollectiveMainloopFwdSm90ILi2EN4cute5tupleIJNS5_1CILi1EEES8_S8_EEENS6_IJNS7_ILi128EEENS7_ILi112EEENS7_ILi192EEEEEELi192ENS_6half_tEfNS_4arch4Sm90ELb0ELb0ELb0ELb0ELb0ELb0ELb0ELb1ELb1ELb1ELb0ELb0EEENS1_21CollectiveEpilogueFwdINS6_IJSA_SC_SB_EEES9_SE_SG_Li256ELb0ELb1ELb0ELb0EEENS1_29StaticPersistentTileSchedulerILb0EEEEEEEEEvNT_6ParamsE)
        .other          _ZN7cutlass13device_kernelIN5flash11enable_sm90INS1_16FlashAttnFwdSm90INS1_25CollectiveMainloopFwdSm90ILi2EN4cute5tupleIJNS5_1CILi1EEES8_S8_EEENS6_IJNS7_ILi128EEENS7_ILi112EEENS7_ILi192EEEEEELi192ENS_6half_tEfNS_4arch4Sm90ELb0ELb0ELb0ELb0ELb0ELb0ELb0ELb1ELb1ELb1ELb0ELb0EEENS1_21CollectiveEpilogueFwdINS6_IJSA_SC_SB_EEES9_SE_SG_Li256ELb0ELb1ELb0ELb0EEENS1_29StaticPersistentTileSchedulerILb0EEEEEEEEEvNT_6ParamsE,@"STO_CUDA_ENTRY STV_DEFAULT"
_ZN7cutlass13device_kernelIN5flash11enable_sm90INS1_16FlashAttnFwdSm90INS1_25CollectiveMainloopFwdSm90ILi2EN4cute5tupleIJNS5_1CILi1EEES8_S8_EEENS6_IJNS7_ILi128EEENS7_ILi112EEENS7_ILi192EEEEEELi192ENS_6half_tEfNS_4arch4Sm90ELb0ELb0ELb0ELb0ELb0ELb0ELb0ELb1ELb1ELb1ELb0ELb0EEENS1_21CollectiveEpilogueFwdINS6_IJSA_SC_SB_EEES9_SE_SG_Li256ELb0ELb1ELb0ELb0EEENS1_29StaticPersistentTileSchedulerILb0EEEEEEEEEvNT_6ParamsE:
[----:B------:R-:W-:Y:S01]  /*0000*/  LDC R1, c[0x0][0x37c] ;  /* 0x0000df00ff017b82 */ /* 0x000fe20000000800 */
[----:B------:R-:W-:Y:S05]  /*0010*/  EXIT ;  /* 0x000000000000794d */ /* 0x000fea0003800000 */
.L_x_10:
        /* <DEDUP_REMOVED lines=14> */
.L_x_58:


//--------------------- .text._ZN7cutlass13device_kernelIN5flash11enable_sm90INS1_16FlashAttnFwdSm90INS1_25CollectiveMainloopFwdSm90ILi2EN4cute5tupleIJNS5_1CILi2EEENS7_ILi1EEES9_EEENS6_IJNS7_ILi128EEENS7_ILi112EEENS7_ILi192EEEEEELi192ENS_6half_tEfNS_4arch4Sm90ELb0ELb0ELb0ELb0ELb0ELb0ELb0ELb1ELb1ELb1ELb0ELb0EEENS1_21CollectiveEpilogueFwdINS6_IJSB_SD_SC_EEESA_SF_SH_Li256ELb0ELb1ELb0ELb0EEENS1_29StaticPersistentTileSchedulerILb0EEEEEEEEEvNT_6ParamsE --------------------------
	.section	.text._ZN7cutlass13device_kernelIN5flash11enable_sm90INS1_16FlashAttnFwdSm90INS1_25CollectiveMainloopFwdSm90ILi2EN4cute5tupleIJNS5_1CILi2EEENS7_ILi1EEES9_EEENS6_IJNS7_ILi128EEENS7_ILi112EEENS7_ILi192EEEEEELi192ENS_6half_tEfNS_4arch4Sm90ELb0ELb0ELb0ELb0ELb0ELb0ELb0ELb1ELb1ELb1ELb0ELb0EEENS1_21CollectiveEpilogueFwdINS6_IJSB_SD_SC_EEESA_SF_SH_Li256ELb0ELb1ELb0ELb0EEENS1_29StaticPersistentTileSchedulerILb0EEEEEEEEEvNT_6ParamsE,"ax",@progbits
	.align	128
.text._ZN7cutlass13device_kernelIN5flash11enable_sm90INS1_16FlashAttnFwdSm90INS1_25CollectiveMainloopFwdSm90ILi2EN4cute5tupleIJNS5_1CILi2EEENS7_ILi1EEES9_EEENS6_IJNS7_ILi128EEENS7_ILi112EEENS7_ILi192EEEEEELi192ENS_6half_tEfNS_4arch4Sm90ELb0ELb0ELb0ELb0ELb0ELb0ELb0ELb1ELb1ELb1ELb0ELb0EEENS1_21CollectiveEpilogueFwdINS6_IJSB_SD_SC_EEESA_SF_SH_Li256ELb0ELb1ELb0ELb0EEENS1_29StaticPersistentTileSchedulerILb0EEEEEEEEEvNT_6ParamsE:
        .type           _ZN7cutlass13device_kernelIN5flash11enable_sm90INS1_16FlashAttnFwdSm90INS1_25CollectiveMainloopFwdSm90ILi2EN4cute5tupleIJNS5_1CILi2EEENS7_ILi1EEES9_EEENS6_IJNS7_ILi128EEENS7_ILi112EEENS7_ILi192EEEEEELi192ENS_6half_tEfNS_4arch4Sm90ELb0ELb0ELb0ELb0ELb0ELb0ELb0ELb1ELb1ELb1ELb0ELb0EEENS1_21CollectiveEpilogueFwdINS6_IJSB_SD_SC_EEESA_SF_SH_Li256ELb0ELb1ELb0ELb0EEENS1_29StaticPersistentTileSchedulerILb0EEEEEEEEEvNT_6ParamsE,@function
        .size           _ZN7cutlass13device_kernelIN5flash11enable_sm90INS1_16FlashAttnFwdSm90INS1_25CollectiveMainloopFwdSm90ILi2EN4cute5tupleIJNS5_1CILi2EEENS7_ILi1EEES9_EEENS6_IJNS7_ILi128EEENS7_ILi112EEENS7_ILi192EEEEEELi192ENS_6half_tEfNS_4arch4Sm90ELb0ELb0ELb0ELb0ELb0ELb0ELb0ELb1ELb1ELb1ELb0ELb0EEENS1_21CollectiveEpilogueFwdINS6_IJSB_SD_SC_EEESA_SF_SH_Li256ELb0ELb1ELb0ELb0EEENS1_29StaticPersistentTileSchedulerILb0EEEEEEEEEvNT_6ParamsE,(.L_x_59 - _ZN7cutlass13device_kernelIN5flash11enable_sm90INS1_16FlashAttnFwdSm90INS1_25CollectiveMainloopFwdSm90ILi2EN4cute5tupleIJNS5_1CILi2EEENS7_ILi1EEES9_EEENS6_IJNS7_ILi128EEENS7_ILi112EEENS7_ILi192EEEEEELi192ENS_6half_tEfNS_4arch4Sm90ELb0ELb0ELb0ELb0ELb0ELb0ELb0ELb1ELb1ELb1ELb0ELb0EEENS1_21CollectiveEpilogueFwdINS6_IJSB_SD_SC_EEESA_SF_SH_Li256ELb0ELb1ELb0ELb0EEENS1_29StaticPersistentTileSchedulerILb0EEEEEEEEEvNT_6ParamsE)
        .other          _ZN7cutlass13device_kernelIN5flash11enable_sm90INS1_16FlashAttnFwdSm90INS1_25CollectiveMainloopFwdSm90ILi2EN4cute5tupleIJNS5_1CILi2EEENS7_ILi1EEES9_EEENS6_IJNS7_ILi128EEENS7_ILi112EEENS7_ILi192EEEEEELi192ENS_6half_tEfNS_4arch4Sm90ELb0ELb0ELb0ELb0ELb0ELb0ELb0ELb1ELb1ELb1ELb0ELb0EEENS1_21CollectiveEpilogueFwdINS6_IJSB_SD_SC_EEESA_SF_SH_Li256ELb0ELb1ELb0ELb0EEENS1_29StaticPersistentTileSchedulerILb0EEEEEEEEEvNT_6ParamsE,@"STO_CUDA_ENTRY STV_DEFAULT"
_ZN7cutlass13device_kernelIN5flash11enable_sm90INS1_16FlashAttnFwdSm90INS1_25CollectiveMainloopFwdSm90ILi2EN4cute5tupleIJNS5_1CILi2EEENS7_ILi1EEES9_EEENS6_IJNS7_ILi128EEENS7_ILi112EEENS7_ILi192EEEEEELi192ENS_6half_tEfNS_4arch4Sm90ELb0ELb0ELb0ELb0ELb0ELb0ELb0ELb1ELb1ELb1ELb0ELb0EEENS1_21CollectiveEpilogueFwdINS6_IJSB_SD_SC_EEESA_SF_SH_Li256ELb0ELb1ELb0ELb0EEENS1_29StaticPersistentTileSchedulerILb0EEEEEEEEEvNT_6ParamsE:
[----:B------:R-:W-:Y:S01]  /*0000*/  LDC R1, c[0x0][0x37c] ;  /* 0x0000df00ff017b82 */ /* 0x000fe20000000800 */
[----:B------:R-:W-:Y:S05]  /*0010*/  EXIT ;  /* 0x000000000000794d */ /* 0x000fea0003800000 */
.L_x_11:
        /* <DEDUP_REMOVED lines=14> */
.L_x_59:


//--------------------- .text._ZN7cutlass13device_kernelIN5flash11enable_sm90INS1_16FlashAttnFwdSm90INS1_25CollectiveMainloopFwdSm90ILi2EN4cute5tupleIJNS5_1CILi1EEES8_S8_EEENS6_IJNS7_ILi128EEENS7_ILi112EEENS7_ILi192EEEEEELi192ENS_6half_tEfNS_4arch4Sm90ELb0ELb0ELb0ELb1ELb0ELb0ELb0ELb1ELb1ELb1ELb0ELb0EEENS1_21CollectiveEpilogueFwdINS6_IJSA_SC_SB_EEES9_SE_SG_Li256ELb1ELb1ELb0ELb0EEENS1_36VarlenDynamicPersistentTileSchedulerILi128ELi112ELi256ELi128ELb0ELb1ELb1ELb0ELb1ELb1EEEEEEEEEvNT_6ParamsE --------------------------
	.section	.text._ZN7cutlass13device_kernelIN5flash11enable_sm90INS1_16FlashAttnFwdSm90INS1_25CollectiveMainloopFwdSm90ILi2EN4cute5tupleIJNS5_1CILi1EEES8_S8_EEENS6_IJNS7_ILi128EEENS7_ILi112EEENS7_ILi192EEEEEELi192ENS_6half_tEfNS_4arch4Sm90ELb0ELb0ELb0ELb1ELb0ELb0ELb0ELb1ELb1ELb1ELb0ELb0EEENS1_21CollectiveEpilogueFwdINS6_IJSA_SC_SB_EEES9_SE_SG_Li256ELb1ELb1ELb0ELb0EEENS1_36VarlenDynamicPersistentTileSchedulerILi128ELi112ELi256ELi128ELb0ELb1ELb1ELb0ELb1ELb1EEEEEEEEEvNT_6ParamsE,"ax",@progbits
	.align	128
.text._ZN7cutlass13device_kernelIN5flash11enable_sm90INS1_16FlashAttnFwdSm90INS1_25CollectiveMainloopFwdSm90ILi2EN4cute5tupleIJNS5_1CILi1EEES8_S8_EEENS6_IJNS7_ILi128EEENS7_ILi112EEENS7_ILi192EEEEEELi192ENS_6half_tEfNS_4arch4Sm90ELb0ELb0ELb0ELb1ELb0ELb0ELb0ELb1ELb1ELb1ELb0ELb0EEENS1_21CollectiveEpilogueFwdINS6_IJSA_SC_SB_EEES9_SE_SG_Li256ELb1ELb1ELb0ELb0EEENS1_36VarlenDynamicPersistentTileSchedulerILi128ELi112ELi256ELi128ELb0ELb1ELb1ELb0ELb1ELb1EEEEEEEEEvNT_6ParamsE:
        .type           _ZN7cutlass13device_kernelIN5flash11enable_sm90INS1_16FlashAttnFwdSm90INS1_25CollectiveMainloopFwdSm90ILi2EN4cute5tupleIJNS5_1CILi1EEES8_S8_EEENS6_IJNS7_ILi128EEENS7_ILi112EEENS7_ILi192EEEEEELi192ENS_6half_tEfNS_4arch4Sm90ELb0ELb0ELb0ELb1ELb0ELb0ELb0ELb1ELb1ELb1ELb0ELb0EEENS1_21CollectiveEpilogueFwdINS6_IJSA_SC_SB_EEES9_SE_SG_Li256ELb1ELb1ELb0ELb0EEENS1_36VarlenDynamicPersistentTileSchedulerILi128ELi112ELi256ELi128ELb0ELb1ELb1ELb0ELb1ELb1EEEEEEEEEvNT_6ParamsE,@function
        .size           _ZN7cutlass13device_kernelIN5flash11enable_sm90INS1_16FlashAttnFwdSm90INS1_25CollectiveMainloopFwdSm90ILi2EN4cute5tupleIJNS5_1CILi1EEES8_S8_EEENS6_IJNS7_ILi128EEENS7_ILi112EEENS7_ILi192EEEEEELi192ENS_6half_tEfNS_4arch4Sm90ELb0ELb0ELb0ELb1ELb0ELb0ELb0ELb1ELb1ELb1ELb0ELb0EEENS1_21CollectiveEpilogueFwdINS6_IJSA_SC_SB_EEES9_SE_SG_Li256ELb1ELb1ELb0ELb0EEENS1_36VarlenDynamicPersistentTileSchedulerILi128ELi112ELi256ELi128ELb0ELb1ELb1ELb0ELb1ELb1EEEEEEEEEvNT_6ParamsE,(.L_x_60 - _ZN7cutlass13device_kernelIN5flash11enable_sm90INS1_16FlashAttnFwdSm90INS1_25CollectiveMainloopFwdSm90ILi2EN4cute5tupleIJNS5_1CILi1EEES8_S8_EEENS6_IJNS7_ILi128EEENS7_ILi112EEENS7_ILi192EEEEEELi192ENS_6half_tEfNS_4arch4Sm90ELb0ELb0ELb0ELb1ELb0ELb0ELb0ELb1ELb1ELb1ELb0ELb0EEENS1_21CollectiveEpilogueFwdINS6_IJSA_SC_SB_EEES9_SE_SG_Li256ELb1ELb1ELb0ELb0EEENS1_36VarlenDynamicPersistentTileSchedulerILi128ELi112ELi256ELi128ELb0ELb1ELb1ELb0ELb1ELb1EEEEEEEEEvNT_6ParamsE)
        .other          _ZN7cutlass13device_kernelIN5flash11enable_sm90INS1_16FlashAttnFwdSm90INS1_25CollectiveMainloopFwdSm90ILi2EN4cute5tupleIJNS5_1CILi1EEES8_S8_EEENS6_IJNS7_ILi128EEENS7_ILi112EEENS7_ILi192EEEEEELi192ENS_6half_tEfNS_4arch4Sm90ELb0ELb0ELb0ELb1ELb0ELb0ELb0ELb1ELb1ELb1ELb0ELb0EEENS1_21CollectiveEpilogueFwdINS6_IJSA_SC_SB_EEES9_SE_SG_Li256ELb1ELb1ELb0ELb0EEENS1_36VarlenDynamicPersistentTileSchedulerILi128ELi112ELi256ELi128ELb0ELb1ELb1ELb0ELb1ELb1EEEEEEEEEvNT_6ParamsE,@"STO_CUDA_ENTRY STV_DEFAULT"
_ZN7cutlass13device_kernelIN5flash11enable_sm90INS1_16FlashAttnFwdSm90INS1_25CollectiveMainloopFwdSm90ILi2EN4cute5tupleIJNS5_1CILi1EEES8_S8_EEENS6_IJNS7_ILi128EEENS7_ILi112EEENS7_ILi192EEEEEELi192ENS_6half_tEfNS_4arch4Sm90ELb0ELb0ELb0ELb1ELb0ELb0ELb0ELb1ELb1ELb1ELb0ELb0EEENS1_21CollectiveEpilogueFwdINS6_IJSA_SC_SB_EEES9_SE_SG_Li256ELb1ELb1ELb0ELb0EEENS1_36VarlenDynamicPersistentTileSchedulerILi128ELi112ELi256ELi128ELb0ELb1ELb1ELb0ELb1ELb1EEEEEEEEEvNT_6ParamsE:
[----:B------:R-:W-:Y:S01]  /*0000*/  LDC R1, c[0x0][0x37c] ;  /* 0x0000df00ff017b82 */ /* 0x000fe20000000800 */
[----:B------:R-:W-:Y:S05]  /*0010*/  EXIT ;  /* 0x000000000000794d */ /* 0x000fea0003800000 */
.L_x_12:
        /* <DEDUP_REMOVED lines=14> */
.L_x_60:


//--------------------- .text._ZN7cutlass13device_kernelIN5flash11enable_sm90INS1_16FlashAttnFwdSm90INS1_25CollectiveMainloopFwdSm90ILi2EN4cute5tupleIJNS5_1CILi1EEES8_S8_EEENS6_IJNS7_ILi128EEENS7_ILi112EEENS7_ILi192EEEEEELi192ENS_6half_tEfNS_4arch4Sm90ELb0ELb0ELb0ELb1ELb0ELb1ELb0ELb1ELb1ELb1ELb0ELb0EEENS1_21CollectiveEpilogueFwdINS6_IJSA_SC_SB_EEES9_SE_SG_Li256ELb1ELb1ELb0ELb0EEENS1_36VarlenDynamicPersistentTileSchedulerILi128ELi112ELi256ELi128ELb0ELb1ELb1ELb0ELb1ELb1EEEEEEEEEvNT_6ParamsE --------------------------
	.section	.text._ZN7cutlass13device_kernelIN5flash11enable_sm90INS1_16FlashAttnFwdSm90INS1_25CollectiveMainloopFwdSm90ILi2EN4cute5tupleIJNS5_1CILi1EEES8_S8_EEENS6_IJNS7_ILi128EEENS7_ILi112EEENS7_ILi192EEEEEELi192ENS_6half_tEfNS_4arch4Sm90ELb0ELb0ELb0ELb1ELb0ELb1ELb0ELb1ELb1ELb1ELb0ELb0EEENS1_21CollectiveEpilogueFwdINS6_IJSA_SC_SB_EEES9_SE_SG_Li256ELb1ELb1ELb0ELb0EEENS1_36VarlenDynamicPersistentTileSchedulerILi128ELi112ELi256ELi128ELb0ELb1ELb1ELb0ELb1ELb1EEEEEEEEEvNT_6ParamsE,"ax",@progbits
	.align	128
.text._ZN7cutlass13device_kernelIN5flash11enable_sm90INS1_16FlashAttnFwdSm90INS1_25CollectiveMainloopFwdSm90ILi2EN4cute5tupleIJNS5_1CILi1EEES8_S8_EEENS6_IJNS7_ILi128EEENS7_ILi112EEENS7_ILi192EEEEEELi192ENS_6half_tEfNS_4arch4Sm90ELb0ELb0ELb0ELb1ELb0ELb1ELb0ELb1ELb1ELb1ELb0ELb0EEENS1_21CollectiveEpilogueFwdINS6_IJSA_SC_SB_EEES9_SE_SG_Li256ELb1ELb1ELb0ELb0EEENS1_36VarlenDynamicPersistentTileSchedulerILi128ELi112ELi256ELi128ELb0ELb1ELb1ELb0ELb1ELb1EEEEEEEEEvNT_6ParamsE:
        .type           _ZN7cutlass13device_kernelIN5flash11enable_sm90INS1_16FlashAttnFwdSm90INS1_25CollectiveMainloopFwdSm90ILi2EN4cute5tupleIJNS5_1CILi1EEES8_S8_EEENS6_IJNS7_ILi128EEENS7_ILi112EEENS7_ILi192EEEEEELi192ENS_6half_tEfNS_4arch4Sm90ELb0ELb0ELb0ELb1ELb0ELb1ELb0ELb1ELb1ELb1ELb0ELb0EEENS1_21CollectiveEpilogueFwdINS6_IJSA_SC_SB_EEES9_SE_SG_Li256ELb1ELb1ELb0ELb0EEENS1_36VarlenDynamicPersistentTileSchedulerILi128ELi112ELi256ELi128ELb0ELb1ELb1ELb0ELb1ELb1EEEEEEEEEvNT_6ParamsE,@function
        .size           _ZN7cutlass13device_kernelIN5flash11enable_sm90INS1_16FlashAttnFwdSm90INS1_25CollectiveMainloopFwdSm90ILi2EN4cute5tupleIJNS5_1CILi1EEES8_S8_EEENS6_IJNS7_ILi128EEENS7_ILi112EEENS7_ILi192EEEEEELi192ENS_6half_tEfNS_4arch4Sm90ELb0ELb0ELb0ELb1ELb0ELb1ELb0ELb1ELb1ELb1ELb0ELb0EEENS1_21CollectiveEpilogueFwdINS6_IJSA_SC_SB_EEES9_SE_SG_Li256ELb1ELb1ELb0ELb0EEENS1_36VarlenDynamicPersistentTileSchedulerILi128ELi112ELi256ELi128ELb0ELb1ELb1ELb0ELb1ELb1EEEEEEEEEvNT_6ParamsE,(.L_x_61 - _ZN7cutlass13device_kernelIN5flash11enable_sm90INS1_16FlashAttnFwdSm90INS1_25CollectiveMainloopFwdSm90ILi2EN4cute5tupleIJNS5_1CILi1EEES8_S8_EEENS6_IJNS7_ILi128EEENS7_ILi112EEENS7_ILi192EEEEEELi192ENS_6half_tEfNS_4arch4Sm90ELb0ELb0ELb0ELb1ELb0ELb1ELb0ELb1ELb1ELb1ELb0ELb0EEENS1_21CollectiveEpilogueFwdINS6_IJSA_SC_SB_EEES9_SE_SG_Li256ELb1ELb1ELb0ELb0EEENS1_36VarlenDynamicPersistentTileSchedulerILi128ELi112ELi256ELi128ELb0ELb1ELb1ELb0ELb1ELb1EEEEEEEEEvNT_6ParamsE)
        .other          _ZN7cutlass13device_kernelIN5flash11enable_sm90INS1_16FlashAttnFwdSm90INS1_25CollectiveMainloopFwdSm90ILi2EN4cute5tupleIJNS5_1CILi1EEES8_S8_EEENS6_IJNS7_ILi128EEENS7_ILi112EEENS7_ILi192EEEEEELi192ENS_6half_tEfNS_4arch4Sm90ELb0ELb0ELb0ELb1ELb0ELb1ELb0ELb1ELb1ELb1ELb0ELb0EEENS1_21CollectiveEpilogueFwdINS6_IJSA_SC_SB_EEES9_SE_SG_Li256ELb1ELb1ELb0ELb0EEENS1_36VarlenDynamicPersistentTileSchedulerILi128ELi112ELi256ELi128ELb0ELb1ELb1ELb0ELb1ELb1EEEEEEEEEvNT_6ParamsE,@"STO_CUDA_ENTRY STV_DEFAULT"
_ZN7cutlass13device_kernelIN5flash11enable_sm90INS1_16FlashAttnFwdSm90INS1_25CollectiveMainloopFwdSm90ILi2EN4cute5tupleIJNS5_1CILi1EEES8_S8_EEENS6_IJNS7_ILi128EEENS7_ILi112EEENS7_ILi192EEEEEELi192ENS_6half_tEfNS_4arch4Sm90ELb0ELb0ELb0ELb1ELb0ELb1ELb0ELb1ELb1ELb1ELb0ELb0EEENS1_21CollectiveEpilogueFwdINS6_IJSA_SC_SB_EEES9_SE_SG_Li256ELb1ELb1ELb0ELb0EEENS1_36VarlenDynamicPersistentTileSchedulerILi128ELi112ELi256ELi128ELb0ELb1ELb1ELb0ELb1ELb1EEEEEEEEEvNT_6ParamsE:
[----:B------:R-:W-:Y:S01]  /*0000*/  LDC R1, c[0x0][0x37c] ;  /* 0x0000df00ff017b82 */ /* 0x000fe20000000800 */
[----:B------:R-:W-:Y:S05]  /*0010*/  EXIT ;  /* 0x000000000000794d */ /* 0x000fea0003800000 */
.L_x_13:
        /* <DEDUP_REMOVED lines=14> */
.L_x_61:


//--------------------- .text._ZN7cutlass13device_kernelIN5flash11enable_sm90INS1_16FlashAttnFwdSm90INS1_25CollectiveMainloopFwdSm90ILi2EN4cute5tupleIJNS5_1CILi1EEES8_S8_EEENS6_IJNS7_ILi128EEENS7_ILi96EEENS7_ILi192EEEEEELi192ENS_6half_tEfNS_4arch4Sm90ELb0ELb1ELb0ELb0ELb0ELb0ELb0ELb1ELb1ELb1ELb0ELb0EEENS1_21CollectiveEpilogueFwdINS6_IJSA_SC_SB_EEES9_SE_SG_Li256ELb0ELb1ELb0ELb0EEENS1_30DynamicPersistentTileSchedulerILi256ELi128ELb0ELb1ELb1EEEEEEEEEvNT_6ParamsE --------------------------
	.section	.text._ZN7cutlass13device_kernelIN5flash11enable_sm90INS1_16FlashAttnFwdSm90INS1_25CollectiveMainloopFwdSm90ILi2EN4cute5tupleIJNS5_1CILi1EEES8_S8_EEENS6_IJNS7_ILi128EEENS7_ILi96EEENS7_ILi192EEEEEELi192ENS_6half_tEfNS_4arch4Sm90ELb0ELb1ELb0ELb0ELb0ELb0ELb0ELb1ELb1ELb1ELb0ELb0EEENS1_21CollectiveEpilogueFwdINS6_IJSA_SC_SB_EEES9_SE_SG_Li256ELb0ELb1ELb0ELb0EEENS1_30DynamicPersistentTileSchedulerILi256ELi128ELb0ELb1ELb1EEEEEEEEEvNT_6ParamsE,"ax",@progbits
	.align	128
.text._ZN7cutlass13device_kernelIN5flash11enable_sm90INS1_16FlashAttnFwdSm90INS1_25CollectiveMainloopFwdSm90ILi2EN4cute5tupleIJNS5_1CILi1EEES8_S8_EEENS6_IJNS7_ILi128EEENS7_ILi96EEENS7_ILi192EEEEEELi192ENS_6half_tEfNS_4arch4Sm90ELb0ELb1ELb0ELb0ELb0ELb0ELb0ELb1ELb1ELb1ELb0ELb0EEENS1_21CollectiveEpilogueFwdINS6_IJSA_SC_SB_EEES9_SE_SG_Li256ELb0ELb1ELb0ELb0EEENS1_30DynamicPersistentTileSchedulerILi256ELi128ELb0ELb1ELb1EEEEEEEEEvNT_6ParamsE:
        .type           _ZN7cutlass13device_kernelIN5flash11enable_sm90INS1_16FlashAttnFwdSm90INS1_25CollectiveMainloopFwdSm90ILi2EN4cute5tupleIJNS5_1CILi1EEES8_S8_EEENS6_IJNS7_ILi128EEENS7_ILi96EEENS7_ILi192EEEEEELi192ENS_6half_tEfNS_4arch4Sm90ELb0ELb1ELb0ELb0ELb0ELb0ELb0ELb1ELb1ELb1ELb0ELb0EEENS1_21CollectiveEpilogueFwdINS6_IJSA_SC_SB_EEES9_SE_SG_Li256ELb0ELb1ELb0ELb0EEENS1_30DynamicPersistentTileSchedulerILi256ELi128ELb0ELb1ELb1EEEEEEEEEvNT_6ParamsE,@function
        .size           _ZN7cutlass13device_kernelIN5flash11enable_sm90INS1_16FlashAttnFwdSm90INS1_25CollectiveMainloopFwdSm90ILi2EN4cute5tupleIJNS5_1CILi1EEES8_S8_EEENS6_IJNS7_ILi128EEENS7_ILi96EEENS7_ILi192EEEEEELi192ENS_6half_tEfNS_4arch4Sm90ELb0ELb1ELb0ELb0ELb0ELb0ELb0ELb1ELb1ELb1ELb0ELb0EEENS1_21CollectiveEpilogueFwdINS6_IJSA_SC_SB_EEES9_SE_SG_Li256ELb0ELb1ELb0ELb0EEENS1_30DynamicPersistentTileSchedulerILi256ELi128ELb0ELb1ELb1EEEEEEEEEvNT_6ParamsE,(.L_x_62 - _ZN7cutlass13device_kernelIN5flash11enable_sm90INS1_16FlashAttnFwdSm90INS1_25CollectiveMainloopFwdSm90ILi2EN4cute5tupleIJNS5_1CILi1EEES8_S8_EEENS6_IJNS7_ILi128EEENS7_ILi96EEENS7_ILi192EEEEEELi192ENS_6half_tEfNS_4arch4Sm90ELb0ELb1ELb0ELb0ELb0ELb0ELb0ELb1ELb1ELb1ELb0ELb0EEENS1_21CollectiveEpilogueFwdINS6_IJSA_SC_SB_EEES9_SE_SG_Li256ELb0ELb1ELb0ELb0EEENS1_30DynamicPersistentTileSchedulerILi256ELi128ELb0ELb1ELb1EEEEEEEEEvNT_6ParamsE)
        .other          _ZN7cutlass13device_kernelIN5flash11enable_sm90INS1_16FlashAttnFwdSm90INS1_25CollectiveMainloopFwdSm90ILi2EN4cute5tupleIJNS5_1CILi1EEES8_S8_EEENS6_IJNS7_ILi128EEENS7_ILi96EEENS7_ILi192EEEEEELi192ENS_6half_tEfNS_4arch4Sm90ELb0ELb1ELb0ELb0ELb0ELb0ELb0ELb1ELb1ELb1ELb0ELb0EEENS1_21CollectiveEpilogueFwdINS6_IJSA_SC_SB_EEES9_SE_SG_Li256ELb0ELb1ELb0ELb0EEENS1_30DynamicPersistentTileSchedulerILi256ELi128ELb0ELb1ELb1EEEEEEEEEvNT_6ParamsE,@"STO_CUDA_ENTRY STV_DEFAULT"
_ZN7cutlass13device_kernelIN5flash11enable_sm90INS1_16FlashAttnFwdSm90INS1_25CollectiveMainloopFwdSm90ILi2EN4cute5tupleIJNS5_1CILi1EEES8_S8_EEENS6_IJNS7_ILi128EEENS7_ILi96EEENS7_ILi192EEEEEELi192ENS_6half_tEfNS_4arch4Sm90ELb0ELb1ELb0ELb0ELb0ELb0ELb0ELb1ELb1ELb1ELb0ELb0EEENS1_21CollectiveEpilogueFwdINS6_IJSA_SC_SB_EEES9_SE_SG_Li256ELb0ELb1ELb0ELb0EEENS1_30DynamicPersistentTileSchedulerILi256ELi128ELb0ELb1ELb1EEEEEEEEEvNT_6ParamsE:
[----:B------:R-:W-:Y:S01]  /*0000*/  LDC R1, c[0x0][0x37c] ;  /* 0x0000df00ff017b82 */ /* 0x000fe20000000800 */
[----:B------:R-:W-:Y:S05]  /*0010*/  EXIT ;  /* 0x000000000000794d */ /* 0x000fea0003800000 */
.L_x_14:
        /* <DEDUP_REMOVED lines=14> */
.L_x_62:


//--------------------- .text._ZN7cutlass13device_kernelIN5flash11enable_sm90INS1_16FlashAttnFwdSm90INS1_25CollectiveMainloopFwdSm90ILi2EN4cute5tupleIJNS5_1CILi1EEES8_S8_EEENS6_IJNS7_ILi128EEENS7_ILi96EEENS7_ILi192EEEEEELi192ENS_6half_tEfNS_4arch4Sm90ELb0ELb1ELb0ELb1ELb0ELb0ELb0ELb1ELb1ELb1ELb0ELb0EEENS1_21CollectiveEpilogueFwdINS6_IJSA_SC_SB_EEES9_SE_SG_Li256ELb1ELb1ELb0ELb0EEENS1_36VarlenDynamicPersistentTileSchedulerILi128ELi96ELi256ELi128ELb0ELb1ELb1ELb1ELb0ELb1EEEEEEEEEvNT_6ParamsE --------------------------
	.section	.text._ZN7cutlass13device_kernelIN5flash11enable_sm90INS1_16FlashAttnFwdSm90INS1_25CollectiveMainloopFwdSm90ILi2EN4cute5tupleIJNS5_1CILi1EEES8_S8_EEENS6_IJNS7_ILi128EEENS7_ILi96EEENS7_ILi192EEEEEELi192ENS_6half_tEfNS_4arch4Sm90ELb0ELb1ELb0ELb1ELb0ELb0ELb0ELb1ELb1ELb1ELb0ELb0EEENS1_21CollectiveEpilogueFwdINS6_IJSA_SC_SB_EEES9_SE_SG_Li256ELb1ELb1ELb0ELb0EEENS1_36VarlenDynamicPersistentTileSchedulerILi128ELi96ELi256ELi128ELb0ELb1ELb1ELb1ELb0ELb1EEEEEEEEEvNT_6ParamsE,"ax",@progbits
	.align	128
.text._ZN7cutlass13device_kernelIN5flash11enable_sm90INS1_16FlashAttnFwdSm90INS1_25CollectiveMainloopFwdSm90ILi2EN4cute5tupleIJNS5_1CILi1EEES8_S8_EEENS6_IJNS7_ILi128EEENS7_ILi96EEENS7_ILi192EEEEEELi192ENS_6half_tEfNS_4arch4Sm90ELb0ELb1ELb0ELb1ELb0ELb0ELb0ELb1ELb1ELb1ELb0ELb0EEENS1_21CollectiveEpilogueFwdINS6_IJSA_SC_SB_EEES9_SE_SG_Li256ELb1ELb1ELb0ELb0EEENS1_36VarlenDynamicPersistentTileSchedulerILi128ELi96ELi256ELi128ELb0ELb1ELb1ELb1ELb0ELb1EEEEEEEEEvNT_6ParamsE:
        .type           _ZN7cutlass13device_kernelIN5flash11enable_sm90INS1_16FlashAttnFwdSm90INS1_25CollectiveMainloopFwdSm90ILi2EN4cute5tupleIJNS5_1CILi1EEES8_S8_EEENS6_IJNS7_ILi128EEENS7_ILi96EEENS7_ILi192EEEEEELi192ENS_6half_tEfNS_4arch4Sm90ELb0ELb1ELb0ELb1ELb0ELb0ELb0ELb1ELb1ELb1ELb0ELb0EEENS1_21CollectiveEpilogueFwdINS6_IJSA_SC_SB_EEES9_SE_SG_Li256ELb1ELb1ELb0ELb0EEENS1_36VarlenDynamicPersistentTileSchedulerILi128ELi96ELi256ELi128ELb0ELb1ELb1ELb1ELb0ELb1EEEEEEEEEvNT_6ParamsE,@function
        .size           _ZN7cutlass13device_kernelIN5flash11enable_sm90INS1_16FlashAttnFwdSm90INS1_25CollectiveMainloopFwdSm90ILi2EN4cute5tupleIJNS5_1CILi1EEES8_S8_EEENS6_IJNS7_ILi128EEENS7_ILi96EEENS7_ILi192EEEEEELi192ENS_6half_tEfNS_4arch4Sm90ELb0ELb1ELb0ELb1ELb0ELb0ELb0ELb1ELb1ELb1ELb0ELb0EEENS1_21CollectiveEpilogueFwdINS6_IJSA_SC_SB_EEES9_SE_SG_Li256ELb1ELb1ELb0ELb0EEENS1_36VarlenDynamicPersistentTileSchedulerILi128ELi96ELi256ELi128ELb0ELb1ELb1ELb1ELb0ELb1EEEEEEEEEvNT_6ParamsE,(.L_x_63 - _ZN7cutlass13device_kernelIN5flash11enable_sm90INS1_16FlashAttnFwdSm90INS1_25CollectiveMainloopFwdSm90ILi2EN4cute5tupleIJNS5_1CILi1EEES8_S8_EEENS6_IJNS7_ILi128EEENS7_ILi96EEENS7_ILi192EEEEEELi192ENS_6half_tEfNS_4arch4Sm90ELb0ELb1ELb0ELb1ELb0ELb0ELb0ELb1ELb1ELb1ELb0ELb0EEENS1_21CollectiveEpilogueFwdINS6_IJSA_SC_SB_EEES9_SE_SG_Li256ELb1ELb1ELb0ELb0EEENS1_36VarlenDynamicPersistentTileSchedulerILi128ELi96ELi256ELi128ELb0ELb1ELb1ELb1ELb0ELb1EEEEEEEEEvNT_6ParamsE)
        .other          _ZN7cutlass13device_kernelIN5flash11enable_sm90INS1_16FlashAttnFwdSm90INS1_25CollectiveMainloopFwdSm90ILi2EN4cute5tupleIJNS5_1CILi1EEES8_S8_EEENS6_IJNS7_ILi128EEENS7_ILi96EEENS7_ILi192EEEEEELi192ENS_6half_tEfNS_4arch4Sm90ELb0ELb1ELb0ELb1ELb0ELb0ELb0ELb1ELb1ELb1ELb0ELb0EEENS1_21CollectiveEpilogueFwdINS6_IJSA_SC_SB_EEES9_SE_SG_Li256ELb1ELb1ELb0ELb0EEENS1_36VarlenDynamicPersistentTileSchedulerILi128ELi96ELi256ELi128ELb0ELb1ELb1ELb1ELb0ELb1EEEEEEEEEvNT_6ParamsE,@"STO_CUDA_ENTRY STV_DEFAULT"
_ZN7cutlass13device_kernelIN5flash11enable_sm90INS1_16FlashAttnFwdSm90INS1_25CollectiveMainloopFwdSm90ILi2EN4cute5tupleIJNS5_1CILi1EEES8_S8_EEENS6_IJNS7_ILi128EEENS7_ILi96EEENS7_ILi192EEEEEELi192ENS_6half_tEfNS_4arch4Sm90ELb0ELb1ELb0ELb1ELb0ELb0ELb0ELb1ELb1ELb1ELb0ELb0EEENS1_21CollectiveEpilogueFwdINS6_IJSA_SC_SB_EEES9_SE_SG_Li256ELb1ELb1ELb0ELb0EEENS1_36VarlenDynamicPersistentTileSchedulerILi128ELi96ELi256ELi128ELb0ELb1ELb1ELb1ELb0ELb1EEEEEEEEEvNT_6ParamsE:
[----:B------:R-:W-:Y:S01]  /*0000*/  LDC R1, c[0x0][0x37c] ;  /* 0x0000df00ff017b82 */ /* 0x000fe20000000800 */
[----:B------:R-:W-:Y:S05]  /*0010*/  EXIT ;  /* 0x000000000000794d */ /* 0x000fea0003800000 */
.L_x_15:
        /* <DEDUP_REMOVED lines=14> */
.L_x_63:


//--------------------- .text._ZN7cutlass13device_kernelIN5flash11enable_sm90INS1_16FlashAttnFwdSm90INS1_25CollectiveMainloopFwdSm90ILi2EN4cute5tupleIJNS5_1CILi1EEES8_S8_EEENS6_IJNS7_ILi128EEENS7_ILi96EEENS7_ILi192EEEEEELi192ENS_6half_tEfNS_4arch4Sm90ELb0ELb1ELb0ELb1ELb0ELb1ELb0ELb1ELb1ELb1ELb0ELb0EEENS1_21CollectiveEpilogueFwdINS6_IJSA_SC_SB_EEES9_SE_SG_Li256ELb1ELb1ELb0ELb0EEENS1_36VarlenDynamicPersistentTileSchedulerILi128ELi96ELi256ELi128ELb0ELb1ELb1ELb1ELb0ELb1EEEEEEEEEvNT_6ParamsE --------------------------
	.section	.text._ZN7cutlass13device_kernelIN5flash11enable_sm90INS1_16FlashAttnFwdSm90INS1_25CollectiveMainloopFwdSm90ILi2EN4cute5tupleIJNS5_1CILi1EEES8_S8_EEENS6_IJNS7_ILi128EEENS7_ILi96EEENS7_ILi192EEEEEELi192ENS_6half_tEfNS_4arch4Sm90ELb0ELb1ELb0ELb1ELb0ELb1ELb0ELb1ELb1ELb1ELb0ELb0EEENS1_21CollectiveEpilogueFwdINS6_IJSA_SC_SB_EEES9_SE_SG_Li256ELb1ELb1ELb0ELb0EEENS1_36VarlenDynamicPersistentTileSchedulerILi128ELi96ELi256ELi128ELb0ELb1ELb1ELb1ELb0ELb1EEEEEEEEEvNT_6ParamsE,"ax",@progbits
	.align	128
.text._ZN7cutlass13device_kernelIN5flash11enable_sm90INS1_16FlashAttnFwdSm90INS1_25CollectiveMainloopFwdSm90ILi2EN4cute5tupleIJNS5_1CILi1EEES8_S8_EEENS6_IJNS7_ILi128EEENS7_ILi96EEENS7_ILi192EEEEEELi192ENS_6half_tEfNS_4arch4Sm90ELb0ELb1ELb0ELb1ELb0ELb1ELb0ELb1ELb1ELb1ELb0ELb0EEENS1_21CollectiveEpilogueFwdINS6_IJSA_SC_SB_EEES9_SE_SG_Li256ELb1ELb1ELb0ELb0EEENS1_36VarlenDynamicPersistentTileSchedulerILi128ELi96ELi256ELi128ELb0ELb1ELb1ELb1ELb0ELb1EEEEEEEEEvNT_6ParamsE:
        .type           _ZN7cutlass13device_kernelIN5flash11enable_sm90INS1_16FlashAttnFwdSm90INS1_25CollectiveMainloopFwdSm90ILi2EN4cute5tupleIJNS5_1CILi1EEES8_S8_EEENS6_IJNS7_ILi128EEENS7_ILi96EEENS7_ILi192EEEEEELi192ENS_6half_tEfNS_4arch4Sm90ELb0ELb1ELb0ELb1ELb0ELb1ELb0ELb1ELb1ELb1ELb0ELb0EEENS1_21CollectiveEpilogueFwdINS6_IJSA_SC_SB_EEES9_SE_SG_Li256ELb1ELb1ELb0ELb0EEENS1_36VarlenDynamicPersistentTileSchedulerILi128ELi96ELi256ELi128ELb0ELb1ELb1ELb1ELb0ELb1EEEEEEEEEvNT_6ParamsE,@function
        .size           _ZN7cutlass13device_kernelIN5flash11enable_sm90INS1_16FlashAttnFwdSm90INS1_25CollectiveMainloopFwdSm90ILi2EN4cute5tupleIJNS5_1CILi1EEES8_S8_EEENS6_IJNS7_ILi128EEENS7_ILi96EEENS7_ILi192EEEEEELi192ENS_6half_tEfNS_4arch4Sm90ELb0ELb1ELb0ELb1ELb0ELb1ELb0ELb1ELb1ELb1ELb0ELb0EEENS1_21CollectiveEpilogueFwdINS6_IJSA_SC_SB_EEES9_SE_SG_Li256ELb1ELb1ELb0ELb0EEENS1_36VarlenDynamicPersistentTileSchedulerILi128ELi96ELi256ELi128ELb0ELb1ELb1ELb1ELb0ELb1EEEEEEEEEvNT_6ParamsE,(.L_x_64 - _ZN7cutlass13device_kernelIN5flash11enable_sm90INS1_16FlashAttnFwdSm90INS1_25CollectiveMainloopFwdSm90ILi2EN4cute5tupleIJNS5_1CILi1EEES8_S8_EEENS6_IJNS7_ILi128EEENS7_ILi96EEENS7_ILi192EEEEEELi192ENS_6half_tEfNS_4arch4Sm90ELb0ELb1ELb0ELb1ELb0ELb1ELb0ELb1ELb1ELb1ELb0ELb0EEENS1_21CollectiveEpilogueFwdINS6_IJSA_SC_SB_EEES9_SE_SG_Li256ELb1ELb1ELb0ELb0EEENS1_36VarlenDynamicPersistentTileSchedulerILi128ELi96ELi256ELi128ELb0ELb1ELb1ELb1ELb0ELb1EEEEEEEEEvNT_6ParamsE)
        .other          _ZN7cutlass13device_kernelIN5flash11enable_sm90INS1_16FlashAttnFwdSm90INS1_25CollectiveMainloopFwdSm90ILi2EN4cute5tupleIJNS5_1CILi1EEES8_S8_EEENS6_IJNS7_ILi128EEENS7_ILi96EEENS7_ILi192EEEEEELi192ENS_6half_tEfNS_4arch4Sm90ELb0ELb1ELb0ELb1ELb0ELb1ELb0ELb1ELb1ELb1ELb0ELb0EEENS1_21CollectiveEpilogueFwdINS6_IJSA_SC_SB_EEES9_SE_SG_Li256ELb1ELb1ELb0ELb0EEENS1_36VarlenDynamicPersistentTileSchedulerILi128ELi96ELi256ELi128ELb0ELb1ELb1ELb1ELb0ELb1EEEEEEEEEvNT_6ParamsE,@"STO_CUDA_ENTRY STV_DEFAULT"
_ZN7cutlass13device_kernelIN5flash11enable_sm90INS1_16FlashAttnFwdSm90INS1_25CollectiveMainloopFwdSm90ILi2EN4cute5tupleIJNS5_1CILi1EEES8_S8_EEENS6_IJNS7_ILi128EEENS7_ILi96EEENS7_ILi192EEEEEELi192ENS_6half_tEfNS_4arch4Sm90ELb0ELb1ELb0ELb1ELb0ELb1ELb0ELb1ELb1ELb1ELb0ELb0EEENS1_21CollectiveEpilogueFwdINS6_IJSA_SC_SB_EEES9_SE_SG_Li256ELb1ELb1ELb0ELb0EEENS1_36VarlenDynamicPersistentTileSchedulerILi128ELi96ELi256ELi128ELb0ELb1ELb1ELb1ELb0ELb1EEEEEEEEEvNT_6ParamsE:
[----:B------:R-:W-:Y:S01]  /*0000*/  LDC R1, c[0x0][0x37c] ;  /* 0x0000df00ff017b82 */ /* 0x000fe20000000800 */
[----:B------:R-:W-:Y:S05]  /*0010*/  EXIT ;  /* 0x000000000000794d */ /* 0x000fea0003800000 */
.L_x_16:
        /* <DEDUP_REMOVED lines=14> */
.L_x_64:


//--------------------- .text._ZN7cutlass13device_kernelIN5flash11enable_sm90INS1_16FlashAttnFwdSm90INS1_25CollectiveMainloopFwdSm90ILi2EN4cute5tupleIJNS5_1CILi1EEES8_S8_EEENS6_IJNS7_ILi128EEENS7_ILi112EEENS7_ILi192EEEEEELi192ENS_6half_tEfNS_4arch4Sm90ELb1ELb0ELb0ELb0ELb0ELb0ELb0ELb1ELb1ELb1ELb0ELb0EEENS1_21CollectiveEpilogueFwdINS6_IJSA_SC_SB_EEES9_SE_SG_Li256ELb0ELb1ELb0ELb0EEENS1_30DynamicPersistentTileSchedulerILi256ELi128ELb0ELb1ELb1EEEEEEEEEvNT_6ParamsE --------------------------
	.section	.text._ZN7cutlass13device_kernelIN5flash11enable_sm90INS1_16FlashAttnFwdSm90INS1_25CollectiveMainloopFwdSm90ILi2EN4cute5tupleIJNS5_1CILi1EEES8_S8_EEENS6_IJNS7_ILi128EEENS7_ILi112EEENS7_ILi192EEEEEELi192ENS_6half_tEfNS_4arch4Sm90ELb1ELb0ELb0ELb0ELb0ELb0ELb0ELb1ELb1ELb1ELb0ELb0EEENS1_21CollectiveEpilogueFwdINS6_IJSA_SC_SB_EEES9_SE_SG_Li256ELb0ELb1ELb0ELb0EEENS1_30DynamicPersistentTileSchedulerILi256ELi128ELb0ELb1ELb1EEEEEEEEEvNT_6ParamsE,"ax",@progbits
	.align	128
.text._ZN7cutlass13device_kernelIN5flash11enable_sm90INS1_16FlashAttnFwdSm90INS1_25CollectiveMainloopFwdSm90ILi2EN4cute5tupleIJNS5_1CILi1EEES8_S8_EEENS6_IJNS7_ILi128EEENS7_ILi112EEENS7_ILi192EEEEEELi192ENS_6half_tEfNS_4arch4Sm90ELb1ELb0ELb0ELb0ELb0ELb0ELb0ELb1ELb1ELb1ELb0ELb0EEENS1_21CollectiveEpilogueFwdINS6_IJSA_SC_SB_EEES9_SE_SG_Li256ELb0ELb1ELb0ELb0EEENS1_30DynamicPersistentTileSchedulerILi256ELi128ELb0ELb1ELb1EEEEEEEEEvNT_6ParamsE:
        .type           _ZN7cutlass13device_kernelIN5flash11enable_sm90INS1_16FlashAttnFwdSm90INS1_25CollectiveMainloopFwdSm90ILi2EN4cute5tupleIJNS5_1CILi1EEES8_S8_EEENS6_IJNS7_ILi128EEENS7_ILi112EEENS7_ILi192EEEEEELi192ENS_6half_tEfNS_4arch4Sm90ELb1ELb0ELb0ELb0ELb0ELb0ELb0ELb1ELb1ELb1ELb0ELb0EEENS1_21CollectiveEpilogueFwdINS6_IJSA_SC_SB_EEES9_SE_SG_Li256ELb0ELb1ELb0ELb0EEENS1_30DynamicPersistentTileSchedulerILi256ELi128ELb0ELb1ELb1EEEEEEEEEvNT_6ParamsE,@function
        .size           _ZN7cutlass13device_kernelIN5flash11enable_sm90INS1_16FlashAttnFwdSm90INS1_25CollectiveMainloopFwdSm90ILi2EN4cute5tupleIJNS5_1CILi1EEES8_S8_EEENS6_IJNS7_ILi128EEENS7_ILi112EEENS7_ILi192EEEEEELi192ENS_6half_tEfNS_4arch4Sm90ELb1ELb0ELb0ELb0ELb0ELb0ELb0ELb1ELb1ELb1ELb0ELb0EEENS1_21CollectiveEpilogueFwdINS6_IJSA_SC_SB_EEES9_SE_SG_Li256ELb0ELb1ELb0ELb0EEENS1_30DynamicPersistentTileSchedulerILi256ELi128ELb0ELb1ELb1EEEEEEEEEvNT_6ParamsE,(.L_x_65 - _ZN7cutlass13device_kernelIN5flash11enable_sm90INS1_16FlashAttnFwdSm90INS1_25CollectiveMainloopFwdSm90ILi2EN4cute5tupleIJNS5_1CILi1EEES8_S8_EEENS6_IJNS7_ILi128EEENS7_ILi112EEENS7_ILi192EEEEEELi192ENS_6half_tEfNS_4arch4Sm90ELb1ELb0ELb0ELb0ELb0ELb0ELb0ELb1ELb1ELb1ELb0ELb0EEENS1_21CollectiveEpilogueFwdINS6_IJSA_SC_SB_EEES9_SE_SG_Li256ELb0ELb1ELb0ELb0EEENS1_30DynamicPersistentTileSchedulerILi256ELi128ELb0ELb1ELb1EEEEEEEEEvNT_6ParamsE)
        .other          _ZN7cutlass13device_kernelIN5flash11enable_sm90INS1_16FlashAttnFwdSm90INS1_25CollectiveMainloopFwdSm90ILi2EN4cute5tupleIJNS5_1CILi1EEES8_S8_EEENS6_IJNS7_ILi128EEENS7_ILi112EEENS7_ILi192EEEEEELi192ENS_6half_tEfNS_4arch4Sm90ELb1ELb0ELb0ELb0ELb0ELb0ELb0ELb1ELb1ELb1ELb0ELb0EEENS1_21CollectiveEpilogueFwdINS6_IJSA_SC_SB_EEES9_SE_SG_Li256ELb0ELb1ELb0ELb0EEENS1_30DynamicPersistentTileSchedulerILi256ELi128ELb0ELb1ELb1EEEEEEEEEvNT_6ParamsE,@"STO_CUDA_ENTRY STV_DEFAULT"
_ZN7cutlass13device_kernelIN5flash11enable_sm90INS1_16FlashAttnFwdSm90INS1_25CollectiveMainloopFwdSm90ILi2EN4cute5tupleIJNS5_1CILi1EEES8_S8_EEENS6_IJNS7_ILi128EEENS7_ILi112EEENS7_ILi192EEEEEELi192ENS_6half_tEfNS_4arch4Sm90ELb1ELb0ELb0ELb0ELb0ELb0ELb0ELb1ELb1ELb1ELb0ELb0EEENS1_21CollectiveEpilogueFwdINS6_IJSA_SC_SB_EEES9_SE_SG_Li256ELb0ELb1ELb0ELb0EEENS1_30DynamicPersistentTileSchedulerILi256ELi128ELb0ELb1ELb1EEEEEEEEEvNT_6ParamsE:
[----:B------:R-:W-:Y:S01]  /*0000*/  LDC R1, c[0x0][0x37c] ;  /* 0x0000df00ff017b82 */ /* 0x000fe20000000800 */
[----:B------:R-:W-:Y:S05]  /*0010*/  EXIT ;  /* 0x000000000000794d */ /* 0x000fea0003800000 */
.L_x_17:
        /* <DEDUP_REMOVED lines=14> */
.L_x_65:


//--------------------- .text._ZN7cutlass13device_kernelIN5flash11enable_sm90INS1_16FlashAttnFwdSm90INS1_25CollectiveMainloopFwdSm90ILi2EN4cute5tupleIJNS5_1CILi1EEES8_S8_EEENS6_IJNS7_ILi128EEENS7_ILi112EEENS7_ILi192EEEEEELi192ENS_6half_tEfNS_4arch4Sm90ELb1ELb0ELb0ELb1ELb0ELb0ELb0ELb1ELb1ELb1ELb0ELb0EEENS1_21CollectiveEpilogueFwdINS6_IJSA_SC_SB_EEES9_SE_SG_Li256ELb1ELb1ELb0ELb0EEENS1_36VarlenDynamicPersistentTileSchedulerILi128ELi112ELi256ELi128ELb0ELb1ELb1ELb1ELb1ELb1EEEEEEEEEvNT_6ParamsE --------------------------
	.section	.text._ZN7cutlass13device_kernelIN5flash11enable_sm90INS1_16FlashAttnFwdSm90INS1_25CollectiveMainloopFwdSm90ILi2EN4cute5tupleIJNS5_1CILi1EEES8_S8_EEENS6_IJNS7_ILi128EEENS7_ILi112EEENS7_ILi192EEEEEELi192ENS_6half_tEfNS_4arch4Sm90ELb1ELb0ELb0ELb1ELb0ELb0ELb0ELb1ELb1ELb1ELb0ELb0EEENS1_21CollectiveEpilogueFwdINS6_IJSA_SC_SB_EEES9_SE_SG_Li256ELb1ELb1ELb0ELb0EEENS1_36VarlenDynamicPersistentTileSchedulerILi128ELi112ELi256ELi128ELb0ELb1ELb1ELb1ELb1ELb1EEEEEEEEEvNT_6ParamsE,"ax",@progbits
	.align	128
.text._ZN7cutlass13device_kernelIN5flash11enable_sm90INS1_16FlashAttnFwdSm90INS1_25CollectiveMainloopFwdSm90ILi2EN4cute5tupleIJNS5_1CILi1EEES8_S8_EEENS6_IJNS7_ILi128EEENS7_ILi112EEENS7_ILi192EEEEEELi192ENS_6half_tEfNS_4arch4Sm90ELb1ELb0ELb0ELb1ELb0ELb0ELb0ELb1ELb1ELb1ELb0ELb0EEENS1_21CollectiveEpilogueFwdINS6_IJSA_SC_SB_EEES9_SE_SG_Li256ELb1ELb1ELb0ELb0EEENS1_36VarlenDynamicPersistentTileSchedulerILi128ELi112ELi256ELi128ELb0ELb1ELb1ELb1ELb1ELb1EEEEEEEEEvNT_6ParamsE:
        .type           _ZN7cutlass13device_kernelIN5flash11enable_sm90INS1_16FlashAttnFwdSm90INS1_25CollectiveMainloopFwdSm90ILi2EN4cute5tupleIJNS5_1CILi1EEES8_S8_EEENS6_IJNS7_ILi128EEENS7_ILi112EEENS7_ILi192EEEEEELi192ENS_6half_tEfNS_4arch4Sm90ELb1ELb0ELb0ELb1ELb0ELb0ELb0ELb1ELb1ELb1ELb0ELb0EEENS1_21CollectiveEpilogueFwdINS6_IJSA_SC_SB_EEES9_SE_SG_Li256ELb1ELb1ELb0ELb0EEENS1_36VarlenDynamicPersistentTileSchedulerILi128ELi112ELi256ELi128ELb0ELb1ELb1ELb1ELb1ELb1EEEEEEEEEvNT_6ParamsE,@function
        .size           _ZN7cutlass13device_kernelIN5flash11enable_sm90INS1_16FlashAttnFwdSm90INS1_25CollectiveMainloopFwdSm90ILi2EN4cute5tupleIJNS5_1CILi1EEES8_S8_EEENS6_IJNS7_ILi128EEENS7_ILi112EEENS7_ILi192EEEEEELi192ENS_6half_tEfNS_4arch4Sm90ELb1ELb0ELb0ELb1ELb0ELb0ELb0ELb1ELb1ELb1ELb0ELb0EEENS1_21CollectiveEpilogueFwdINS6_IJSA_SC_SB_EEES9_SE_SG_Li256ELb1ELb1ELb0ELb0EEENS1_36VarlenDynamicPersistentTileSchedulerILi128ELi112ELi256ELi128ELb0ELb1ELb1ELb1ELb1ELb1EEEEEEEEEvNT_6ParamsE,(.L_x_66 - _ZN7cutlass13device_kernelIN5flash11enable_sm90INS1_16FlashAttnFwdSm90INS1_25CollectiveMainloopFwdSm90ILi2EN4cute5tupleIJNS5_1CILi1EEES8_S8_EEENS6_IJNS7_ILi128EEENS7_ILi112EEENS7_ILi192EEEEEELi192ENS_6half_tEfNS_4arch4Sm90ELb1ELb0ELb0ELb1ELb0ELb0ELb0ELb1ELb1ELb1ELb0ELb0EEENS1_21CollectiveEpilogueFwdINS6_IJSA_SC_SB_EEES9_SE_SG_Li256ELb1ELb1ELb0ELb0EEENS1_36VarlenDynamicPersistentTileSchedulerILi128ELi112ELi256ELi128ELb0ELb1ELb1ELb1ELb1ELb1EEEEEEEEEvNT_6ParamsE)
        .other          _ZN7cutlass13device_kernelIN5flash11enable_sm90INS1_16FlashAttnFwdSm90INS1_25CollectiveMainloopFwdSm90ILi2EN4cute5tupleIJNS5_1CILi1EEES8_S8_EEENS6_IJNS7_ILi128EEENS7_ILi112EEENS7_ILi192EEEEEELi192ENS_6half_tEfNS_4arch4Sm90ELb1ELb0ELb0ELb1ELb0ELb0ELb0ELb1ELb1ELb1ELb0ELb0EEENS1_21CollectiveEpilogueFwdINS6_IJSA_SC_SB_EEES9_SE_SG_Li256ELb1ELb1ELb0ELb0EEENS1_36VarlenDynamicPersistentTileSchedulerILi128ELi112ELi256ELi128ELb0ELb1ELb1ELb1ELb1ELb1EEEEEEEEEvNT_6ParamsE,@"STO_CUDA_ENTRY STV_DEFAULT"
_ZN7cutlass13device_kernelIN5flash11enable_sm90INS1_16FlashAttnFwdSm90INS1_25CollectiveMainloopFwdSm90ILi2EN4cute5tupleIJNS5_1CILi1EEES8_S8_EEENS6_IJNS7_ILi128EEENS7_ILi112EEENS7_ILi192EEEEEELi192ENS_6half_tEfNS_4arch4Sm90ELb1ELb0ELb0ELb1ELb0ELb0ELb0ELb1ELb1ELb1ELb0ELb0EEENS1_21CollectiveEpilogueFwdINS6_IJSA_SC_SB_EEES9_SE_SG_Li256ELb1ELb1ELb0ELb0EEENS1_36VarlenDynamicPersistentTileSchedulerILi128ELi112ELi256ELi128ELb0ELb1ELb1ELb1ELb1ELb1EEEEEEEEEvNT_6ParamsE:
[----:B------:R-:W-:Y:S01]  /*0000*/  LDC R1, c[0x0][0x37c] ;  /* 0x0000df00ff017b82 */ /* 0x000fe20000000800 */
[----:B------:R-:W-:Y:S05]  /*0010*/  EXIT ;  /* 0x000000000000794d */ /* 0x000fea0003800000 */
.L_x_18:
        /* <DEDUP_REMOVED lines=14> */
.L_x_66:


//--------------------- .text._ZN7cutlass13device_kernelIN5flash11enable_sm90INS1_16FlashAttnFwdSm90INS1_25CollectiveMainloopFwdSm90ILi2EN4cute5tupleIJNS5_1CILi1EEES8_S8_EEENS6_IJNS7_ILi128EEENS7_ILi112EEENS7_ILi192EEEEEELi192ENS_6half_tEfNS_4arch4Sm90ELb1ELb0ELb0ELb1ELb0ELb1ELb0ELb1ELb1ELb1ELb0ELb0EEENS1_21CollectiveEpilogueFwdINS6_IJSA_SC_SB_EEES9_SE_SG_Li256ELb1ELb1ELb0ELb0EEENS1_36VarlenDynamicPersistentTileSchedulerILi128ELi112ELi256ELi128ELb0ELb1ELb1ELb1ELb1ELb1EEEEEEEEEvNT_6ParamsE --------------------------
	.section	.text._ZN7cutlass13device_kernelIN5flash11enable_sm90INS1_16FlashAttnFwdSm90INS1_25CollectiveMainloopFwdSm90ILi2EN4cute5tupleIJNS5_1CILi1EEES8_S8_EEENS6_IJNS7_ILi128EEENS7_ILi112EEENS7_ILi192EEEEEELi192ENS_6half_tEfNS_4arch4Sm90ELb1ELb0ELb0ELb1ELb0ELb1ELb0ELb1ELb1ELb1ELb0ELb0EEENS1_21CollectiveEpilogueFwdINS6_IJSA_SC_SB_EEES9_SE_SG_Li256ELb1ELb1ELb0ELb0EEENS1_36VarlenDynamicPersistentTileSchedulerILi128ELi112ELi256ELi128ELb0ELb1ELb1ELb1ELb1ELb1EEEEEEEEEvNT_6ParamsE,"ax",@progbits
	.align	128
.text._ZN7cutlass13device_kernelIN5flash11enable_sm90INS1_16FlashAttnFwdSm90INS1_25CollectiveMainloopFwdSm90ILi2EN4cute5tupleIJNS5_1CILi1EEES8_S8_EEENS6_IJNS7_ILi128EEENS7_ILi112EEENS7_ILi192EEEEEELi192ENS_6half_tEfNS_4arch4Sm90ELb1ELb0ELb0ELb1ELb0ELb1ELb0ELb1ELb1ELb1ELb0ELb0EEENS1_21CollectiveEpilogueFwdINS6_IJSA_SC_SB_EEES9_SE_SG_Li256ELb1ELb1ELb0ELb0EEENS1_36VarlenDynamicPersistentTileSchedulerILi128ELi112ELi256ELi128ELb0ELb1ELb1ELb1ELb1ELb1EEEEEEEEEvNT_6ParamsE:
        .type           _ZN7cutlass13device_kernelIN5flash11enable_sm90INS1_16FlashAttnFwdSm90INS1_25CollectiveMainloopFwdSm90ILi2EN4cute5tupleIJNS5_1CILi1EEES8_S8_EEENS6_IJNS7_ILi128EEENS7_ILi112EEENS7_ILi192EEEEEELi192ENS_6half_tEfNS_4arch4Sm90ELb1ELb0ELb0ELb1ELb0ELb1ELb0ELb1ELb1ELb1ELb0ELb0EEENS1_21CollectiveEpilogueFwdINS6_IJSA_SC_SB_EEES9_SE_SG_Li256ELb1ELb1ELb0ELb0EEENS1_36VarlenDynamicPersistentTileSchedulerILi128ELi112ELi256ELi128ELb0ELb1ELb1ELb1ELb1ELb1EEEEEEEEEvNT_6ParamsE,@function
        .size           _ZN7cutlass13device_kernelIN5flash11enable_sm90INS1_16FlashAttnFwdSm90INS1_25CollectiveMainloopFwdSm90ILi2EN4cute5tupleIJNS5_1CILi1EEES8_S8_EEENS6_IJNS7_ILi128EEENS7_ILi112EEENS7_ILi192EEEEEELi192ENS_6half_tEfNS_4arch4Sm90ELb1ELb0ELb0ELb1ELb0ELb1ELb0ELb1ELb1ELb1ELb0ELb0EEENS1_21CollectiveEpilogueFwdINS6_IJSA_SC_SB_EEES9_SE_SG_Li256ELb1ELb1ELb0ELb0EEENS1_36VarlenDynamicPersistentTileSchedulerILi128ELi112ELi256ELi128ELb0ELb1ELb1ELb1ELb1ELb1EEEEEEEEEvNT_6ParamsE,(.L_x_67 - _ZN7cutlass13device_kernelIN5flash11enable_sm90INS1_16FlashAttnFwdSm90INS1_25CollectiveMainloopFwdSm90ILi2EN4cute5tupleIJNS5_1CILi1EEES8_S8_EEENS6_IJNS7_ILi128EEENS7_ILi112EEENS7_ILi192EEEEEELi192ENS_6half_tEfNS_4arch4Sm90ELb1ELb0ELb0ELb1ELb0ELb1ELb0ELb1ELb1ELb1ELb0ELb0EEENS1_21CollectiveEpilogueFwdINS6_IJSA_SC_SB_EEES9_SE_SG_Li256ELb1ELb1ELb0ELb0EEENS1_36VarlenDynamicPersistentTileSchedulerILi128ELi112ELi256ELi128ELb0ELb1ELb1ELb1ELb1ELb1EEEEEEEEEvNT_6ParamsE)
        .other          _ZN7cutlass13device_kernelIN5flash11enable_sm90INS1_16FlashAttnFwdSm90INS1_25CollectiveMainloopFwdSm90ILi2EN4cute5tupleIJNS5_1CILi1EEES8_S8_EEENS6_IJNS7_ILi128EEENS7_ILi112EEENS7_ILi192EEEEEELi192ENS_6half_tEfNS_4arch4Sm90ELb1ELb0ELb0ELb1ELb0ELb1ELb0ELb1ELb1ELb1ELb0ELb0EEENS1_21CollectiveEpilogueFwdINS6_IJSA_SC_SB_EEES9_SE_SG_Li256ELb1ELb1ELb0ELb0EEENS1_36VarlenDynamicPersistentTileSchedulerILi128ELi112ELi256ELi128ELb0ELb1ELb1ELb1ELb1ELb1EEEEEEEEEvNT_6ParamsE,@"STO_CUDA_ENTRY STV_DEFAULT"
_ZN7cutlass13device_kernelIN5flash11enable_sm90INS1_16FlashAttnFwdSm90INS1_25CollectiveMainloopFwdSm90ILi2EN4cute5tupleIJNS5_1CILi1EEES8_S8_EEENS6_IJNS7_ILi128EEENS7_ILi112EEENS7_ILi192EEEEEELi192ENS_6half_tEfNS_4arch4Sm90ELb1ELb0ELb0ELb1ELb0ELb1ELb0ELb1ELb1ELb1ELb0ELb0EEENS1_21CollectiveEpilogueFwdINS6_IJSA_SC_SB_EEES9_SE_SG_Li256ELb1ELb1ELb0ELb0EEENS1_36VarlenDynamicPersistentTileSchedulerILi128ELi112ELi256ELi128ELb0ELb1ELb1ELb1ELb1ELb1EEEEEEEEEvNT_6ParamsE:
[----:B------:R-:W-:Y:S01]  /*0000*/  LDC R1, c[0x0][0x37c] ;  /* 0x0000df00ff017b82 */ /* 0x000fe20000000800 */
[----:B------:R-:W-:Y:S05]  /*0010*/  EXIT ;  /* 0x000000000000794d */ /* 0x000fea0003800000 */
.L_x_19:
        /* <DEDUP_REMOVED lines=14> */
.L_x_67:


//--------------------- .text._ZN7cutlass13device_kernelIN5flash11enable_sm90INS1_16FlashAttnFwdSm90INS1_25CollectiveMainloopFwdSm90ILi2EN4cute5tupleIJNS5_1CILi1EEES8_S8_EEENS6_IJNS7_ILi128EEENS7_ILi176EEESA_EEELi128ENS_6half_tEfNS_4arch4Sm90ELb0ELb0ELb0ELb0ELb0ELb0ELb0ELb1ELb1ELb1ELb0ELb0EEENS1_21CollectiveEpilogueFwdINS6_IJSA_SA_SB_EEES9_SD_SF_Li256ELb0ELb1ELb0ELb0EEENS1_29StaticPersistentTileSchedulerILb0EEEEEEEEEvNT_6ParamsE --------------------------
	.section	.text._ZN7cutlass13device_kernelIN5flash11enable_sm90INS1_16FlashAttnFwdSm90INS1_25CollectiveMainloopFwdSm90ILi2EN4cute5tupleIJNS5_1CILi1EEES8_S8_EEENS6_IJNS7_ILi128EEENS7_ILi176EEESA_EEELi128ENS_6half_tEfNS_4arch4Sm90ELb0ELb0ELb0ELb0ELb0ELb0ELb0ELb1ELb1ELb1ELb0ELb0EEENS1_21CollectiveEpilogueFwdINS6_IJSA_SA_SB_EEES9_SD_SF_Li256ELb0ELb1ELb0ELb0EEENS1_29StaticPersistentTileSchedulerILb0EEEEEEEEEvNT_6ParamsE,"ax",@progbits
	.align	128
.text._ZN7cutlass13device_kernelIN5flash11enable_sm90INS1_16FlashAttnFwdSm90INS1_25CollectiveMainloopFwdSm90ILi2EN4cute5tupleIJNS5_1CILi1EEES8_S8_EEENS6_IJNS7_ILi128EEENS7_ILi176EEESA_EEELi128ENS_6half_tEfNS_4arch4Sm90ELb0ELb0ELb0ELb0ELb0ELb0ELb0ELb1ELb1ELb1ELb0ELb0EEENS1_21CollectiveEpilogueFwdINS6_IJSA_SA_SB_EEES9_SD_SF_Li256ELb0ELb1ELb0ELb0EEENS1_29StaticPersistentTileSchedulerILb0EEEEEEEEEvNT_6ParamsE:
        .type           _ZN7cutlass13device_kernelIN5flash11enable_sm90INS1_16FlashAttnFwdSm90INS1_25CollectiveMainloopFwdSm90ILi2EN4cute5tupleIJNS5_1CILi1EEES8_S8_EEENS6_IJNS7_ILi128EEENS7_ILi176EEESA_EEELi128ENS_6half_tEfNS_4arch4Sm90ELb0ELb0ELb0ELb0ELb0ELb0ELb0ELb1ELb1ELb1ELb0ELb0EEENS1_21CollectiveEpilogueFwdINS6_IJSA_SA_SB_EEES9_SD_SF_Li256ELb0ELb1ELb0ELb0EEENS1_29StaticPersistentTileSchedulerILb0EEEEEEEEEvNT_6ParamsE,@function
        .size           _ZN7cutlass13device_kernelIN5flash11enable_sm90INS1_16FlashAttnFwdSm90INS1_25CollectiveMainloopFwdSm90ILi2EN4cute5tupleIJNS5_1CILi1EEES8_S8_EEENS6_IJNS7_ILi128EEENS7_ILi176EEESA_EEELi128ENS_6half_tEfNS_4arch4Sm90ELb0ELb0ELb0ELb0ELb0ELb0ELb0ELb1ELb1ELb1ELb0ELb0EEENS1_21CollectiveEpilogueFwdINS6_IJSA_SA_SB_EEES9_SD_SF_Li256ELb0ELb1ELb0ELb0EEENS1_29StaticPersistentTileSchedulerILb0EEEEEEEEEvNT_6ParamsE,(.L_x_68 - _ZN7cutlass13device_kernelIN5flash11enable_sm90INS1_16FlashAttnFwdSm90INS1_25CollectiveMainloopFwdSm90ILi2EN4cute5tupleIJNS5_1CILi1EEES8_S8_EEENS6_IJNS7_ILi128EEENS7_ILi176EEESA_EEELi128ENS_6half_tEfNS_4arch4Sm90ELb0ELb0ELb0ELb0ELb0ELb0ELb0ELb1ELb1ELb1ELb0ELb0EEENS1_21CollectiveEpilogueFwdINS6_IJSA_SA_SB_EEES9_SD_SF_Li256ELb0ELb1ELb0ELb0EEENS1_29StaticPersistentTileSchedulerILb0EEEEEEEEEvNT_6ParamsE)
        .other          _ZN7cutlass13device_kernelIN5flash11enable_sm90INS1_16FlashAttnFwdSm90INS1_25CollectiveMainloopFwdSm90ILi2EN4cute5tupleIJNS5_1CILi1EEES8_S8_EEENS6_IJNS7_ILi128EEENS7_ILi176EEESA_EEELi128ENS_6half_tEfNS_4arch4Sm90ELb0ELb0ELb0ELb0ELb0ELb0ELb0ELb1ELb1ELb1ELb0ELb0EEENS1_21CollectiveEpilogueFwdINS6_IJSA_SA_SB_EEES9_SD_SF_Li256ELb0ELb1ELb0ELb0EEENS1_29StaticPersistentTileSchedulerILb0EEEEEEEEEvNT_6ParamsE,@"STO_CUDA_ENTRY STV_DEFAULT"
_ZN7cutlass13device_kernelIN5flash11enable_sm90INS1_16FlashAttnFwdSm90INS1_25CollectiveMainloopFwdSm90ILi2EN4cute5tupleIJNS5_1CILi1EEES8_S8_EEENS6_IJNS7_ILi128EEENS7_ILi176EEESA_EEELi128ENS_6half_tEfNS_4arch4Sm90ELb0ELb0ELb0ELb0ELb0ELb0ELb0ELb1ELb1ELb1ELb0ELb0EEENS1_21CollectiveEpilogueFwdINS6_IJSA_SA_SB_EEES9_SD_SF_Li256ELb0ELb1ELb0ELb0EEENS1_29StaticPersistentTileSchedulerILb0EEEEEEEEEvNT_6ParamsE:
[----:B------:R-:W-:Y:S01]  /*0000*/  LDC R1, c[0x0][0x37c] ;  /* 0x0000df00ff017b82 */ /* 0x000fe20000000800 */
[----:B------:R-:W-:Y:S05]  /*0010*/  EXIT ;  /* 0x000000000000794d */ /* 0x000fea0003800000 */
.L_x_20:
        /* <DEDUP_REMOVED lines=14> */
.L_x_68:


//--------------------- .text._ZN7cutlass13device_kernelIN5flash11enable_sm90INS1_16FlashAttnFwdSm90INS1_25CollectiveMainloopFwdSm90ILi2EN4cute5tupleIJNS5_1CILi2EEENS7_ILi1EEES9_EEENS6_IJNS7_ILi128EEENS7_ILi176EEESB_EEELi128ENS_6half_tEfNS_4arch4Sm90ELb0ELb0ELb0ELb0ELb0ELb0ELb0ELb1ELb1ELb1ELb0ELb0EEENS1_21CollectiveEpilogueFwdINS6_IJSB_SB_SC_EEESA_SE_SG_Li256ELb0ELb1ELb0ELb0EEENS1_29StaticPersistentTileSchedulerILb0EEEEEEEEEvNT_6ParamsE --------------------------
	.section	.text._ZN7cutlass13device_kernelIN5flash11enable_sm90INS1_16FlashAttnFwdSm90INS1_25CollectiveMainloopFwdSm90ILi2EN4cute5tupleIJNS5_1CILi2EEENS7_ILi1EEES9_EEENS6_IJNS7_ILi128EEENS7_ILi176EEESB_EEELi128ENS_6half_tEfNS_4arch4Sm90ELb0ELb0ELb0ELb0ELb0ELb0ELb0ELb1ELb1ELb1ELb0ELb0EEENS1_21CollectiveEpilogueFwdINS6_IJSB_SB_SC_EEESA_SE_SG_Li256ELb0ELb1ELb0ELb0EEENS1_29StaticPersistentTileSchedulerILb0EEEEEEEEEvNT_6ParamsE,"ax",@progbits
	.align	128
.text._ZN7cutlass13device_kernelIN5flash11enable_sm90INS1_16FlashAttnFwdSm90INS1_25CollectiveMainloopFwdSm90ILi2EN4cute5tupleIJNS5_1CILi2EEENS7_ILi1EEES9_EEENS6_IJNS7_ILi128EEENS7_ILi176EEESB_EEELi128ENS_6half_tEfNS_4arch4Sm90ELb0ELb0ELb0ELb0ELb0ELb0ELb0ELb1ELb1ELb1ELb0ELb0EEENS1_21CollectiveEpilogueFwdINS6_IJSB_SB_SC_EEESA_SE_SG_Li256ELb0ELb1ELb0ELb0EEENS1_29StaticPersistentTileSchedulerILb0EEEEEEEEEvNT_6ParamsE:
        .type           _ZN7cutlass13device_kernelIN5flash11enable_sm90INS1_16FlashAttnFwdSm90INS1_25CollectiveMainloopFwdSm90ILi2EN4cute5tupleIJNS5_1CILi2EEENS7_ILi1EEES9_EEENS6_IJNS7_ILi128EEENS7_ILi176EEESB_EEELi128ENS_6half_tEfNS_4arch4Sm90ELb0ELb0ELb0ELb0ELb0ELb0ELb0ELb1ELb1ELb1ELb0ELb0EEENS1_21CollectiveEpilogueFwdINS6_IJSB_SB_SC_EEESA_SE_SG_Li256ELb0ELb1ELb0ELb0EEENS1_29StaticPersistentTileSchedulerILb0EEEEEEEEEvNT_6ParamsE,@function
        .size           _ZN7cutlass13device_kernelIN5flash11enable_sm90INS1_16FlashAttnFwdSm90INS1_25CollectiveMainloopFwdSm90ILi2EN4cute5tupleIJNS5_1CILi2EEENS7_ILi1EEES9_EEENS6_IJNS7_ILi128EEENS7_ILi176EEESB_EEELi128ENS_6half_tEfNS_4arch4Sm90ELb0ELb0ELb0ELb0ELb0ELb0ELb0ELb1ELb1ELb1ELb0ELb0EEENS1_21CollectiveEpilogueFwdINS6_IJSB_SB_SC_EEESA_SE_SG_Li256ELb0ELb1ELb0ELb0EEENS1_29StaticPersistentTileSchedulerILb0EEEEEEEEEvNT_6ParamsE,(.L_x_69 - _ZN7cutlass13device_kernelIN5flash11enable_sm90INS1_16FlashAttnFwdSm90INS1_25CollectiveMainloopFwdSm90ILi2EN4cute5tupleIJNS5_1CILi2EEENS7_ILi1EEES9_EEENS6_IJNS7_ILi128EEENS7_ILi176EEESB_EEELi128ENS_6half_tEfNS_4arch4Sm90ELb0ELb0ELb0ELb0ELb0ELb0ELb0ELb1ELb1ELb1ELb0ELb0EEENS1_21CollectiveEpilogueFwdINS6_IJSB_SB_SC_EEESA_SE_SG_Li256ELb0ELb1ELb0ELb0EEENS1_29StaticPersistentTileSchedulerILb0EEEEEEEEEvNT_6ParamsE)
        .other          _ZN7cutlass13device_kernelIN5flash11enable_sm90INS1_16FlashAttnFwdSm90INS1_25CollectiveMainloopFwdSm90ILi2EN4cute5tupleIJNS5_1CILi2EEENS7_ILi1EEES9_EEENS6_IJNS7_ILi128EEENS7_ILi176EEESB_EEELi128ENS_6half_tEfNS_4arch4Sm90ELb0ELb0ELb0ELb0ELb0ELb0ELb0ELb1ELb1ELb1ELb0ELb0EEENS1_21CollectiveEpilogueFwdINS6_IJSB_SB_SC_EEESA_SE_SG_Li256ELb0ELb1ELb0ELb0EEENS1_29StaticPersistentTileSchedulerILb0EEEEEEEEEvNT_6ParamsE,@"STO_CUDA_ENTRY STV_DEFAULT"
_ZN7cutlass13device_kernelIN5flash11enable_sm90INS1_16FlashAttnFwdSm90INS1_25CollectiveMainloopFwdSm90ILi2EN4cute5tupleIJNS5_1CILi2EEENS7_ILi1EEES9_EEENS6_IJNS7_ILi128EEENS7_ILi176EEESB_EEELi128ENS_6half_tEfNS_4arch4Sm90ELb0ELb0ELb0ELb0ELb0ELb0ELb0ELb1ELb1ELb1ELb0ELb0EEENS1_21CollectiveEpilogueFwdINS6_IJSB_SB_SC_EEESA_SE_SG_Li256ELb0ELb1ELb0ELb0EEENS1_29StaticPersistentTileSchedulerILb0EEEEEEEEEvNT_6ParamsE:
[----:B------:R-:W-:Y:S01]  /*0000*/  LDC R1, c[0x0][0x37c] ;  /* 0x0000df00ff017b82 */ /* 0x000fe20000000800 */
[----:B------:R-:W-:Y:S05]  /*0010*/  EXIT ;  /* 0x000000000000794d */ /* 0x000fea0003800000 */
.L_x_21:
        /* <DEDUP_REMOVED lines=14> */
.L_x_69:


//--------------------- .text._ZN7cutlass13device_kernelIN5flash11enable_sm90INS1_16FlashAttnFwdSm90INS1_25CollectiveMainloopFwdSm90ILi2EN4cute5tupleIJNS5_1CILi1EEES8_S8_EEENS6_IJNS7_ILi128EEENS7_ILi176EEESA_EEELi128ENS_6half_tEfNS_4arch4Sm90ELb0ELb0ELb0ELb1ELb0ELb0ELb0ELb1ELb1ELb1ELb0ELb0EEENS1_21CollectiveEpilogueFwdINS6_IJSA_SA_SB_EEES9_SD_SF_Li256ELb1ELb1ELb0ELb0EEENS1_36VarlenDynamicPersistentTileSchedulerILi128ELi176ELi256ELi128ELb0ELb1ELb1ELb0ELb1ELb1EEEEEEEEEvNT_6ParamsE --------------------------
	.section	.text._ZN7cutlass13device_kernelIN5flash11enable_sm90INS1_16FlashAttnFwdSm90INS1_25CollectiveMainloopFwdSm90ILi2EN4cute5tupleIJNS5_1CILi1EEES8_S8_EEENS6_IJNS7_ILi128EEENS7_ILi176EEESA_EEELi128ENS_6half_tEfNS_4arch4Sm90ELb0ELb0ELb0ELb1ELb0ELb0ELb0ELb1ELb1ELb1ELb0ELb0EEENS1_21CollectiveEpilogueFwdINS6_IJSA_SA_SB_EEES9_SD_SF_Li256ELb1ELb1ELb0ELb0EEENS1_36VarlenDynamicPersistentTileSchedulerILi128ELi176ELi256ELi128ELb0ELb1ELb1ELb0ELb1ELb1EEEEEEEEEvNT_6ParamsE,"ax",@progbits
	.align	128
.text._ZN7cutlass13device_kernelIN5flash11enable_sm90INS1_16FlashAttnFwdSm90INS1_25CollectiveMainloopFwdSm90ILi2EN4cute5tupleIJNS5_1CILi1EEES8_S8_EEENS6_IJNS7_ILi128EEENS7_ILi176EEESA_EEELi128ENS_6half_tEfNS_4arch4Sm90ELb0ELb0ELb0ELb1ELb0ELb0ELb0ELb1ELb1ELb1ELb0ELb0EEENS1_21CollectiveEpilogueFwdINS6_IJSA_SA_SB_EEES9_SD_SF_Li256ELb1ELb1ELb0ELb0EEENS1_36VarlenDynamicPersistentTileSchedulerILi128ELi176ELi256ELi128ELb0ELb1ELb1ELb0ELb1ELb1EEEEEEEEEvNT_6ParamsE:
        .type           _ZN7cutlass13device_kernelIN5flash11enable_sm90INS1_16FlashAttnFwdSm90INS1_25CollectiveMainloopFwdSm90ILi2EN4cute5tupleIJNS5_1CILi1EEES8_S8_EEENS6_IJNS7_ILi128EEENS7_ILi176EEESA_EEELi128ENS_6half_tEfNS_4arch4Sm90ELb0ELb0ELb0ELb1ELb0ELb0ELb0ELb1ELb1ELb1ELb0ELb0EEENS1_21CollectiveEpilogueFwdINS6_IJSA_SA_SB_EEES9_SD_SF_Li256ELb1ELb1ELb0ELb0EEENS1_36VarlenDynamicPersistentTileSchedulerILi128ELi176ELi256ELi128ELb0ELb1ELb1ELb0ELb1ELb1EEEEEEEEEvNT_6ParamsE,@function
        .size           _ZN7cutlass13device_kernelIN5flash11enable_sm90INS1_16FlashAttnFwdSm90INS1_25CollectiveMainloopFwdSm90ILi2EN4cute5tupleIJNS5_1CILi1EEES8_S8_EEENS6_IJNS7_ILi128EEENS7_ILi176EEESA_EEELi128ENS_6half_tEfNS_4arch4Sm90ELb0ELb0ELb0ELb1ELb0ELb0ELb0ELb1ELb1ELb1ELb0ELb0EEENS1_21CollectiveEpilogueFwdINS6_IJSA_SA_SB_EEES9_SD_SF_Li256ELb1ELb1ELb0ELb0EEENS1_36VarlenDynamicPersistentTileSchedulerILi128ELi176ELi256ELi128ELb0ELb1ELb1ELb0ELb1ELb1EEEEEEEEEvNT_6ParamsE,(.L_x_70 - _ZN7cutlass13device_kernelIN5flash11enable_sm90INS1_16FlashAttnFwdSm90INS1_25CollectiveMainloopFwdSm90ILi2EN4cute5tupleIJNS5_1CILi1EEES8_S8_EEENS6_IJNS7_ILi128EEENS7_ILi176EEESA_EEELi128ENS_6half_tEfNS_4arch4Sm90ELb0ELb0ELb0ELb1ELb0ELb0ELb0ELb1ELb1ELb1ELb0ELb0EEENS1_21CollectiveEpilogueFwdINS6_IJSA_SA_SB_EEES9_SD_SF_Li256ELb1ELb1ELb0ELb0EEENS1_36VarlenDynamicPersistentTileSchedulerILi128ELi176ELi256ELi128ELb0ELb1ELb1ELb0ELb1ELb1EEEEEEEEEvNT_6ParamsE)
        .other          _ZN7cutlass13device_kernelIN5flash11enable_sm90INS1_16FlashAttnFwdSm90INS1_25CollectiveMainloopFwdSm90ILi2EN4cute5tupleIJNS5_1CILi1EEES8_S8_EEENS6_IJNS7_ILi128EEENS7_ILi176EEESA_EEELi128ENS_6half_tEfNS_4arch4Sm90ELb0ELb0ELb0ELb1ELb0ELb0ELb0ELb1ELb1ELb1ELb0ELb0EEENS1_21CollectiveEpilogueFwdINS6_IJSA_SA_SB_EEES9_SD_SF_Li256ELb1ELb1ELb0ELb0EEENS1_36VarlenDynamicPersistentTileSchedulerILi128ELi176ELi256ELi128ELb0ELb1ELb1ELb0ELb1ELb1EEEEEEEEEvNT_6ParamsE,@"STO_CUDA_ENTRY STV_DEFAULT"
_ZN7cutlass13device_kernelIN5flash11enable_sm90INS1_16FlashAttnFwdSm90INS1_25CollectiveMainloopFwdSm90ILi2EN4cute5tupleIJNS5_1CILi1EEES8_S8_EEENS6_IJNS7_ILi128EEENS7_ILi176EEESA_EEELi128ENS_6half_tEfNS_4arch4Sm90ELb0ELb0ELb0ELb1ELb0ELb0ELb0ELb1ELb1ELb1ELb0ELb0EEENS1_21CollectiveEpilogueFwdINS6_IJSA_SA_SB_EEES9_SD_SF_Li256ELb1ELb1ELb0ELb0EEENS1_36VarlenDynamicPersistentTileSchedulerILi128ELi176ELi256ELi128ELb0ELb1ELb1ELb0ELb1ELb1EEEEEEEEEvNT_6ParamsE:
[----:B------:R-:W-:Y:S01]  /*0000*/  LDC R1, c[0x0][0x37c] ;  /* 0x0000df00ff017b82 */ /* 0x000fe20000000800 */
[----:B------:R-:W-:Y:S05]  /*0010*/  EXIT ;  /* 0x000000000000794d */ /* 0x000fea0003800000 */
.L_x_22:
        /* <DEDUP_REMOVED lines=14> */
.L_x_70:


//--------------------- .text._ZN7cutlass13device_kernelIN5flash11enable_sm90INS1_16FlashAttnFwdSm90INS1_25CollectiveMainloopFwdSm90ILi2EN4cute5tupleIJNS5_1CILi1EEES8_S8_EEENS6_IJNS7_ILi128EEENS7_ILi176EEESA_EEELi128ENS_6half_tEfNS_4arch4Sm90ELb0ELb0ELb0ELb1ELb0ELb1ELb0ELb1ELb1ELb1ELb0ELb0EEENS1_21CollectiveEpilogueFwdINS6_IJSA_SA_SB_EEES9_SD_SF_Li256ELb1ELb1ELb0ELb0EEENS1_36VarlenDynamicPersistentTileSchedulerILi128ELi176ELi256ELi128ELb0ELb1ELb1ELb0ELb1ELb1EEEEEEEEEvNT_6ParamsE --------------------------
	.section	.text._ZN7cutlass13device_kernelIN5flash11enable_sm90INS1_16FlashAttnFwdSm90INS1_25CollectiveMainloopFwdSm90ILi2EN4cute5tupleIJNS5_1CILi1EEES8_S8_EEENS6_IJNS7_ILi128EEENS7_ILi176EEESA_EEELi128ENS_6half_tEfNS_4arch4Sm90ELb0ELb0ELb0ELb1ELb0ELb1ELb0ELb1ELb1ELb1ELb0ELb0EEENS1_21CollectiveEpilogueFwdINS6_IJSA_SA_SB_EEES9_SD_SF_Li256ELb1ELb1ELb0ELb0EEENS1_36VarlenDynamicPersistentTileSchedulerILi128ELi176ELi256ELi128ELb0ELb1ELb1ELb0ELb1ELb1EEEEEEEEEvNT_6ParamsE,"ax",@progbits
	.align	128
.text._ZN7cutlass13device_kernelIN5flash11enable_sm90INS1_16FlashAttnFwdSm90INS1_25CollectiveMainloopFwdSm90ILi2EN4cute5tupleIJNS5_1CILi1EEES8_S8_EEENS6_IJNS7_ILi128EEENS7_ILi176EEESA_EEELi128ENS_6half_tEfNS_4arch4Sm90ELb0ELb0ELb0ELb1ELb0ELb1ELb0ELb1ELb1ELb1ELb0ELb0EEENS1_21CollectiveEpilogueFwdINS6_IJSA_SA_SB_EEES9_SD_SF_Li256ELb1ELb1ELb0ELb0EEENS1_36VarlenDynamicPersistentTileSchedulerILi128ELi176ELi256ELi128ELb0ELb1ELb1ELb0ELb1ELb1EEEEEEEEEvNT_6ParamsE:
        .type           _ZN7cutlass13device_kernelIN5flash11enable_sm90INS1_16FlashAttnFwdSm90INS1_25CollectiveMainloopFwdSm90ILi2EN4cute5tupleIJNS5_1CILi1EEES8_S8_EEENS6_IJNS7_ILi128EEENS7_ILi176EEESA_EEELi128ENS_6half_tEfNS_4arch4Sm90ELb0ELb0ELb0ELb1ELb0ELb1ELb0ELb1ELb1ELb1ELb0ELb0EEENS1_21CollectiveEpilogueFwdINS6_IJSA_SA_SB_EEES9_SD_SF_Li256ELb1ELb1ELb0ELb0EEENS1_36VarlenDynamicPersistentTileSchedulerILi128ELi176ELi256ELi128ELb0ELb1ELb1ELb0ELb1ELb1EEEEEEEEEvNT_6ParamsE,@function
        .size           _ZN7cutlass13device_kernelIN5flash11enable_sm90INS1_16FlashAttnFwdSm90INS1_25CollectiveMainloopFwdSm90ILi2EN4cute5tupleIJNS5_1CILi1EEES8_S8_EEENS6_IJNS7_ILi128EEENS7_ILi176EEESA_EEELi128ENS_6half_tEfNS_4arch4Sm90ELb0ELb0ELb0ELb1ELb0ELb1ELb0ELb1ELb1ELb1ELb0ELb0EEENS1_21CollectiveEpilogueFwdINS6_IJSA_SA_SB_EEES9_SD_SF_Li256ELb1ELb1ELb0ELb0EEENS1_36VarlenDynamicPersistentTileSchedulerILi128ELi176ELi256ELi128ELb0ELb1ELb1ELb0ELb1ELb1EEEEEEEEEvNT_6ParamsE,(.L_x_71 - _ZN7cutlass13device_kernelIN5flash11enable_sm90INS1_16FlashAttnFwdSm90INS1_25CollectiveMainloopFwdSm90ILi2EN4cute5tupleIJNS5_1CILi1EEES8_S8_EEENS6_IJNS7_ILi128EEENS7_ILi176EEESA_EEELi128ENS_6half_tEfNS_4arch4Sm90ELb0ELb0ELb0ELb1ELb0ELb1ELb0ELb1ELb1ELb1ELb0ELb0EEENS1_21CollectiveEpilogueFwdINS6_IJSA_SA_SB_EEES9_SD_SF_Li256ELb1ELb1ELb0ELb0EEENS1_36VarlenDynamicPersistentTileSchedulerILi128ELi176ELi256ELi128ELb0ELb1ELb1ELb0ELb1ELb1EEEEEEEEEvNT_6ParamsE)
        .other          _ZN7cutlass13device_kernelIN5flash11enable_sm90INS1_16FlashAttnFwdSm90INS1_25CollectiveMainloopFwdSm90ILi2EN4cute5tupleIJNS5_1CILi1EEES8_S8_EEENS6_IJNS7_ILi128EEENS7_ILi176EEESA_EEELi128ENS_6half_tEfNS_4arch4Sm90ELb0ELb0ELb0ELb1ELb0ELb1ELb0ELb1ELb1ELb1ELb0ELb0EEENS1_21CollectiveEpilogueFwdINS6_IJSA_SA_SB_EEES9_SD_SF_Li256ELb1ELb1ELb0ELb0EEENS1_36VarlenDynamicPersistentTileSchedulerILi128ELi176ELi256ELi128ELb0ELb1ELb1ELb0ELb1ELb1EEEEEEEEEvNT_6ParamsE,@"STO_CUDA_ENTRY STV_DEFAULT"
_ZN7cutlass13device_kernelIN5flash11enable_sm90INS1_16FlashAttnFwdSm90INS1_25CollectiveMainloopFwdSm90ILi2EN4cute5tupleIJNS5_1CILi1EEES8_S8_EEENS6_IJNS7_ILi128EEENS7_ILi176EEESA_EEELi128ENS_6half_tEfNS_4arch4Sm90ELb0ELb0ELb0ELb1ELb0ELb1ELb0ELb1ELb1ELb1ELb0ELb0EEENS1_21CollectiveEpilogueFwdINS6_IJSA_SA_SB_EEES9_SD_SF_Li256ELb1ELb1ELb0ELb0EEENS1_36VarlenDynamicPersistentTileSchedulerILi128ELi176ELi256ELi128ELb0ELb1ELb1ELb0ELb1ELb1EEEEEEEEEvNT_6ParamsE:
[----:B------:R-:W-:Y:S01]  /*0000*/  LDC R1, c[0x0][0x37c] ;  /* 0x0000df00ff017b82 */ /* 0x000fe20000000800 */
[----:B------:R-:W-:Y:S05]  /*0010*/  EXIT ;  /* 0x000000000000794d */ /* 0x000fea0003800000 */
.L_x_23:
        /* <DEDUP_REMOVED lines=14> */
.L_x_71:


//--------------------- .text._ZN7cutlass13device_kernelIN5flash11enable_sm90INS1_16FlashAttnFwdSm90INS1_25CollectiveMainloopFwdSm90ILi2EN4cute5tupleIJNS5_1CILi1EEES8_S8_EEENS6_IJNS7_ILi128EEESA_SA_EEELi128ENS_6half_tEfNS_4arch4Sm90ELb0ELb1ELb0ELb0ELb0ELb0ELb0ELb1ELb1ELb1ELb0ELb0EEENS1_21CollectiveEpilogueFwdISB_S9_SC_SE_Li256ELb0ELb1ELb0ELb0EEENS1_30DynamicPersistentTileSchedulerILi256ELi128ELb0ELb1ELb1EEEEEEEEEvNT_6ParamsE --------------------------
	.section	.text._ZN7cutlass13device_kernelIN5flash11enable_sm90INS1_16FlashAttnFwdSm90INS1_25CollectiveMainloopFwdSm90ILi2EN4cute5tupleIJNS5_1CILi1EEES8_S8_EEENS6_IJNS7_ILi128EEESA_SA_EEELi128ENS_6half_tEfNS_4arch4Sm90ELb0ELb1ELb0ELb0ELb0ELb0ELb0ELb1ELb1ELb1ELb0ELb0EEENS1_21CollectiveEpilogueFwdISB_S9_SC_SE_Li256ELb0ELb1ELb0ELb0EEENS1_30DynamicPersistentTileSchedulerILi256ELi128ELb0ELb1ELb1EEEEEEEEEvNT_6ParamsE,"ax",@progbits
	.align	128
.text._ZN7cutlass13device_kernelIN5flash11enable_sm90INS1_16FlashAttnFwdSm90INS1_25CollectiveMainloopFwdSm90ILi2EN4cute5tupleIJNS5_1CILi1EEES8_S8_EEENS6_IJNS7_ILi128EEESA_SA_EEELi128ENS_6half_tEfNS_4arch4Sm90ELb0ELb1ELb0ELb0ELb0ELb0ELb0ELb1ELb1ELb1ELb0ELb0EEENS1_21CollectiveEpilogueFwdISB_S9_SC_SE_Li256ELb0ELb1ELb0ELb0EEENS1_30DynamicPersistentTileSchedulerILi256ELi128ELb0ELb1ELb1EEEEEEEEEvNT_6ParamsE:
        .type           _ZN7cutlass13device_kernelIN5flash11enable_sm90INS1_16FlashAttnFwdSm90INS1_25CollectiveMainloopFwdSm90ILi2EN4cute5tupleIJNS5_1CILi1EEES8_S8_EEENS6_IJNS7_ILi128EEESA_SA_EEELi128ENS_6half_tEfNS_4arch4Sm90ELb0ELb1ELb0ELb0ELb0ELb0ELb0ELb1ELb1ELb1ELb0ELb0EEENS1_21CollectiveEpilogueFwdISB_S9_SC_SE_Li256ELb0ELb1ELb0ELb0EEENS1_30DynamicPersistentTileSchedulerILi256ELi128ELb0ELb1ELb1EEEEEEEEEvNT_6ParamsE,@function
        .size           _ZN7cutlass13device_kernelIN5flash11enable_sm90INS1_16FlashAttnFwdSm90INS1_25CollectiveMainloopFwdSm90ILi2EN4cute5tupleIJNS5_1CILi1EEES8_S8_EEENS6_IJNS7_ILi128EEESA_SA_EEELi128ENS_6half_tEfNS_4arch4Sm90ELb0ELb1ELb0ELb0ELb0ELb0ELb0ELb1ELb1ELb1ELb0ELb0EEENS1_21CollectiveEpilogueFwdISB_S9_SC_SE_Li256ELb0ELb1ELb0ELb0EEENS1_30DynamicPersistentTileSchedulerILi256ELi128ELb0ELb1ELb1EEEEEEEEEvNT_6ParamsE,(.L_x_72 - _ZN7cutlass13device_kernelIN5flash11enable_sm90INS1_16FlashAttnFwdSm90INS1_25CollectiveMainloopFwdSm90ILi2EN4cute5tupleIJNS5_1CILi1EEES8_S8_EEENS6_IJNS7_ILi128EEESA_SA_EEELi128ENS_6half_tEfNS_4arch4Sm90ELb0ELb1ELb0ELb0ELb0ELb0ELb0ELb1ELb1ELb1ELb0ELb0EEENS1_21CollectiveEpilogueFwdISB_S9_SC_SE_Li256ELb0ELb1ELb0ELb0EEENS1_30DynamicPersistentTileSchedulerILi256ELi128ELb0ELb1ELb1EEEEEEEEEvNT_6ParamsE)
        .other          _ZN7cutlass13device_kernelIN5flash11enable_sm90INS1_16FlashAttnFwdSm90INS1_25CollectiveMainloopFwdSm90ILi2EN4cute5tupleIJNS5_1CILi1EEES8_S8_EEENS6_IJNS7_ILi128EEESA_SA_EEELi128ENS_6half_tEfNS_4arch4Sm90ELb0ELb1ELb0ELb0ELb0ELb0ELb0ELb1ELb1ELb1ELb0ELb0EEENS1_21CollectiveEpilogueFwdISB_S9_SC_SE_Li256ELb0ELb1ELb0ELb0EEENS1_30DynamicPersistentTileSchedulerILi256ELi128ELb0ELb1ELb1EEEEEEEEEvNT_6ParamsE,@"STO_CUDA_ENTRY STV_DEFAULT"
_ZN7cutlass13device_kernelIN5flash11enable_sm90INS1_16FlashAttnFwdSm90INS1_25CollectiveMainloopFwdSm90ILi2EN4cute5tupleIJNS5_1CILi1EEES8_S8_EEENS6_IJNS7_ILi128EEESA_SA_EEELi128ENS_6half_tEfNS_4arch4Sm90ELb0ELb1ELb0ELb0ELb0ELb0ELb0ELb1ELb1ELb1ELb0ELb0EEENS1_21CollectiveEpilogueFwdISB_S9_SC_SE_Li256ELb0ELb1ELb0ELb0EEENS1_30DynamicPersistentTileSchedulerILi256ELi128ELb0ELb1ELb1EEEEEEEEEvNT_6ParamsE:
[----:B------:R-:W-:Y:S01]  /*0000*/  LDC R1, c[0x0][0x37c] ;  /* 0x0000df00ff017b82 */ /* 0x000fe20000000800 */
[----:B------:R-:W-:Y:S05]  /*0010*/  EXIT ;  /* 0x000000000000794d */ /* 0x000fea0003800000 */
.L_x_24:
        /* <DEDUP_REMOVED lines=14> */
.L_x_72:


//--------------------- .text._ZN7cutlass13device_kernelIN5flash11enable_sm90INS1_16FlashAttnFwdSm90INS1_25CollectiveMainloopFwdSm90ILi2EN4cute5tupleIJNS5_1CILi1EEES8_S8_EEENS6_IJNS7_ILi128EEESA_SA_EEELi128ENS_6half_tEfNS_4arch4Sm90ELb0ELb1ELb0ELb1ELb0ELb0ELb0ELb1ELb1ELb1ELb0ELb0EEENS1_21CollectiveEpilogueFwdISB_S9_SC_SE_Li256ELb1ELb1ELb0ELb0EEENS1_36VarlenDynamicPersistentTileSchedulerILi128ELi128ELi256ELi128ELb0ELb1ELb1ELb1ELb0ELb1EEEEEEEEEvNT_6ParamsE --------------------------
	.section	.text._ZN7cutlass13device_kernelIN5flash11enable_sm90INS1_16FlashAttnFwdSm90INS1_25CollectiveMainloopFwdSm90ILi2EN4cute5tupleIJNS5_1CILi1EEES8_S8_EEENS6_IJNS7_ILi128EEESA_SA_EEELi128ENS_6half_tEfNS_4arch4Sm90ELb0ELb1ELb0ELb1ELb0ELb0ELb0ELb1ELb1ELb1ELb0ELb0EEENS1_21CollectiveEpilogueFwdISB_S9_SC_SE_Li256ELb1ELb1ELb0ELb0EEENS1_36VarlenDynamicPersistentTileSchedulerILi128ELi128ELi256ELi128ELb0ELb1ELb1ELb1ELb0ELb1EEEEEEEEEvNT_6ParamsE,"ax",@progbits
	.align	128
.text._ZN7cutlass13device_kernelIN5flash11enable_sm90INS1_16FlashAttnFwdSm90INS1_25CollectiveMainloopFwdSm90ILi2EN4cute5tupleIJNS5_1CILi1EEES8_S8_EEENS6_IJNS7_ILi128EEESA_SA_EEELi128ENS_6half_tEfNS_4arch4Sm90ELb0ELb1ELb0ELb1ELb0ELb0ELb0ELb1ELb1ELb1ELb0ELb0EEENS1_21CollectiveEpilogueFwdISB_S9_SC_SE_Li256ELb1ELb1ELb0ELb0EEENS1_36VarlenDynamicPersistentTileSchedulerILi128ELi128ELi256ELi128ELb0ELb1ELb1ELb1ELb0ELb1EEEEEEEEEvNT_6ParamsE:
        .type           _ZN7cutlass13device_kernelIN5flash11enable_sm90INS1_16FlashAttnFwdSm90INS1_25CollectiveMainloopFwdSm90ILi2EN4cute5tupleIJNS5_1CILi1EEES8_S8_EEENS6_IJNS7_ILi128EEESA_SA_EEELi128ENS_6half_tEfNS_4arch4Sm90ELb0ELb1ELb0ELb1ELb0ELb0ELb0ELb1ELb1ELb1ELb0ELb0EEENS1_21CollectiveEpilogueFwdISB_S9_SC_SE_Li256ELb1ELb1ELb0ELb0EEENS1_36VarlenDynamicPersistentTileSchedulerILi128ELi128ELi256ELi128ELb0ELb1ELb1ELb1ELb0ELb1EEEEEEEEEvNT_6ParamsE,@function
        .size           _ZN7cutlass13device_kernelIN5flash11enable_sm90INS1_16FlashAttnFwdSm90INS1_25CollectiveMainloopFwdSm90ILi2EN4cute5tupleIJNS5_1CILi1EEES8_S8_EEENS6_IJNS7_ILi128EEESA_SA_EEELi128ENS_6half_tEfNS_4arch4Sm90ELb0ELb1ELb0ELb1ELb0ELb0ELb0ELb1ELb1ELb1ELb0ELb0EEENS1_21CollectiveEpilogueFwdISB_S9_SC_SE_Li256ELb1ELb1ELb0ELb0EEENS1_36VarlenDynamicPersistentTileSchedulerILi128ELi128ELi256ELi128ELb0ELb1ELb1ELb1ELb0ELb1EEEEEEEEEvNT_6ParamsE,(.L_x_73 - _ZN7cutlass13device_kernelIN5flash11enable_sm90INS1_16FlashAttnFwdSm90INS1_25CollectiveMainloopFwdSm90ILi2EN4cute5tupleIJNS5_1CILi1EEES8_S8_EEENS6_IJNS7_ILi128EEESA_SA_EEELi128ENS_6half_tEfNS_4arch4Sm90ELb0ELb1ELb0ELb1ELb0ELb0ELb0ELb1ELb1ELb1ELb0ELb0EEENS1_21CollectiveEpilogueFwdISB_S9_SC_SE_Li256ELb1ELb1ELb0ELb0EEENS1_36VarlenDynamicPersistentTileSchedulerILi128ELi128ELi256ELi128ELb0ELb1ELb1ELb1ELb0ELb1EEEEEEEEEvNT_6ParamsE)
        .other          _ZN7cutlass13device_kernelIN5flash11enable_sm90INS1_16FlashAttnFwdSm90INS1_25CollectiveMainloopFwdSm90ILi2EN4cute5tupleIJNS5_1CILi1EEES8_S8_EEENS6_IJNS7_ILi128EEESA_SA_EEELi128ENS_6half_tEfNS_4arch4Sm90ELb0ELb1ELb0ELb1ELb0ELb0ELb0ELb1ELb1ELb1ELb0ELb0EEENS1_21CollectiveEpilogueFwdISB_S9_SC_SE_Li256ELb1ELb1ELb0ELb0EEENS1_36VarlenDynamicPersistentTileSchedulerILi128ELi128ELi256ELi128ELb0ELb1ELb1ELb1ELb0ELb1EEEEEEEEEvNT_6ParamsE,@"STO_CUDA_ENTRY STV_DEFAULT"
_ZN7cutlass13device_kernelIN5flash11enable_sm90INS1_16FlashAttnFwdSm90INS1_25CollectiveMainloopFwdSm90ILi2EN4cute5tupleIJNS5_1CILi1EEES8_S8_EEENS6_IJNS7_ILi128EEESA_SA_EEELi128ENS_6half_tEfNS_4arch4Sm90ELb0ELb1ELb0ELb1ELb0ELb0ELb0ELb1ELb1ELb1ELb0ELb0EEENS1_21CollectiveEpilogueFwdISB_S9_SC_SE_Li256ELb1ELb1ELb0ELb0EEENS1_36VarlenDynamicPersistentTileSchedulerILi128ELi128ELi256ELi128ELb0ELb1ELb1ELb1ELb0ELb1EEEEEEEEEvNT_6ParamsE:
[----:B------:R-:W-:Y:S01]  /*0000*/  LDC R1, c[0x0][0x37c] ;  /* 0x0000df00ff017b82 */ /* 0x000fe20000000800 */
[----:B------:R-:W-:Y:S05]  /*0010*/  EXIT ;  /* 0x000000000000794d */ /* 0x000fea0003800000 */
.L_x_25:
        /* <DEDUP_REMOVED lines=14> */
.L_x_73:


//--------------------- .text._ZN7cutlass13device_kernelIN5flash11enable_sm90INS1_16FlashAttnFwdSm90INS1_25CollectiveMainloopFwdSm90ILi2EN4cute5tupleIJNS5_1CILi1EEES8_S8_EEENS6_IJNS7_ILi128EEESA_SA_EEELi128ENS_6half_tEfNS_4arch4Sm90ELb0ELb1ELb0ELb1ELb0ELb1ELb0ELb1ELb1ELb1ELb0ELb0EEENS1_21CollectiveEpilogueFwdISB_S9_SC_SE_Li256ELb1ELb1ELb0ELb0EEENS1_36VarlenDynamicPersistentTileSchedulerILi128ELi128ELi256ELi128ELb0ELb1ELb1ELb1ELb0ELb1EEEEEEEEEvNT_6ParamsE --------------------------
	.section	.text._ZN7cutlass13device_kernelIN5flash11enable_sm90INS1_16FlashAttnFwdSm90INS1_25CollectiveMainloopFwdSm90ILi2EN4cute5tupleIJNS5_1CILi1EEES8_S8_EEENS6_IJNS7_ILi128EEESA_SA_EEELi128ENS_6half_tEfNS_4arch4Sm90ELb0ELb1ELb0ELb1ELb0ELb1ELb0ELb1ELb1ELb1ELb0ELb0EEENS1_21CollectiveEpilogueFwdISB_S9_SC_SE_Li256ELb1ELb1ELb0ELb0EEENS1_36VarlenDynamicPersistentTileSchedulerILi128ELi128ELi256ELi128ELb0ELb1ELb1ELb1ELb0ELb1EEEEEEEEEvNT_6ParamsE,"ax",@progbits
	.align	128
.text._ZN7cutlass13device_kernelIN5flash11enable_sm90INS1_16FlashAttnFwdSm90INS1_25CollectiveMainloopFwdSm90ILi2EN4cute5tupleIJNS5_1CILi1EEES8_S8_EEENS6_IJNS7_ILi128EEESA_SA_EEELi128ENS_6half_tEfNS_4arch4Sm90ELb0ELb1ELb0ELb1ELb0ELb1ELb0ELb1ELb1ELb1ELb0ELb0EEENS1_21CollectiveEpilogueFwdISB_S9_SC_SE_Li256ELb1ELb1ELb0ELb0EEENS1_36VarlenDynamicPersistentTileSchedulerILi128ELi128ELi256ELi128ELb0ELb1ELb1ELb1ELb0ELb1EEEEEEEEEvNT_6ParamsE:
        .type           _ZN7cutlass13device_kernelIN5flash11enable_sm90INS1_16FlashAttnFwdSm90INS1_25CollectiveMainloopFwdSm90ILi2EN4cute5tupleIJNS5_1CILi1EEES8_S8_EEENS6_IJNS7_ILi128EEESA_SA_EEELi128ENS_6half_tEfNS_4arch4Sm90ELb0ELb1ELb0ELb1ELb0ELb1ELb0ELb1ELb1ELb1ELb0ELb0EEENS1_21CollectiveEpilogueFwdISB_S9_SC_SE_Li256ELb1ELb1ELb0ELb0EEENS1_36VarlenDynamicPersistentTileSchedulerILi128ELi128ELi256ELi128ELb0ELb1ELb1ELb1ELb0ELb1EEEEEEEEEvNT_6ParamsE,@function
        .size           _ZN7cutlass13device_kernelIN5flash11enable_sm90INS1_16FlashAttnFwdSm90INS1_25CollectiveMainloopFwdSm90ILi2EN4cute5tupleIJNS5_1CILi1EEES8_S8_EEENS6_IJNS7_ILi128EEESA_SA_EEELi128ENS_6half_tEfNS_4arch4Sm90ELb0ELb1ELb0ELb1ELb0ELb1ELb0ELb1ELb1ELb1ELb0ELb0EEENS1_21CollectiveEpilogueFwdISB_S9_SC_SE_Li256ELb1ELb1ELb0ELb0EEENS1_36VarlenDynamicPersistentTileSchedulerILi128ELi128ELi256ELi128ELb0ELb1ELb1ELb1ELb0ELb1EEEEEEEEEvNT_6ParamsE,(.L_x_74 - _ZN7cutlass13device_kernelIN5flash11enable_sm90INS1_16FlashAttnFwdSm90INS1_25CollectiveMainloopFwdSm90ILi2EN4cute5tupleIJNS5_1CILi1EEES8_S8_EEENS6_IJNS7_ILi128EEESA_SA_EEELi128ENS_6half_tEfNS_4arch4Sm90ELb0ELb1ELb0ELb1ELb0ELb1ELb0ELb1ELb1ELb1ELb0ELb0EEENS1_21CollectiveEpilogueFwdISB_S9_SC_SE_Li256ELb1ELb1ELb0ELb0EEENS1_36VarlenDynamicPersistentTileSchedulerILi128ELi128ELi256ELi128ELb0ELb1ELb1ELb1ELb0ELb1EEEEEEEEEvNT_6ParamsE)
        .other          _ZN7cutlass13device_kernelIN5flash11enable_sm90INS1_16FlashAttnFwdSm90INS1_25CollectiveMainloopFwdSm90ILi2EN4cute5tupleIJNS5_1CILi1EEES8_S8_EEENS6_IJNS7_ILi128EEESA_SA_EEELi128ENS_6half_tEfNS_4arch4Sm90ELb0ELb1ELb0ELb1ELb0ELb1ELb0ELb1ELb1ELb1ELb0ELb0EEENS1_21CollectiveEpilogueFwdISB_S9_SC_SE_Li256ELb1ELb1ELb0ELb0EEENS1_36VarlenDynamicPersistentTileSchedulerILi128ELi128ELi256ELi128ELb0ELb1ELb1ELb1ELb0ELb1EEEEEEEEEvNT_6ParamsE,@"STO_CUDA_ENTRY STV_DEFAULT"
_ZN7cutlass13device_kernelIN5flash11enable_sm90INS1_16FlashAttnFwdSm90INS1_25CollectiveMainloopFwdSm90ILi2EN4cute5tupleIJNS5_1CILi1EEES8_S8_EEENS6_IJNS7_ILi128EEESA_SA_EEELi128ENS_6half_tEfNS_4arch4Sm90ELb0ELb1ELb0ELb1ELb0ELb1ELb0ELb1ELb1ELb1ELb0ELb0EEENS1_21CollectiveEpilogueFwdISB_S9_SC_SE_Li256ELb1ELb1ELb0ELb0EEENS1_36VarlenDynamicPersistentTileSchedulerILi128ELi128ELi256ELi128ELb0ELb1ELb1ELb1ELb0ELb1EEEEEEEEEvNT_6ParamsE:
[----:B------:R-:W-:Y:S01]  /*0000*/  LDC R1, c[0x0][0x37c] ;  /* 0x0000df00ff017b82 */ /* 0x000fe20000000800 */
[----:B------:R-:W-:Y:S05]  /*0010*/  EXIT ;  /* 0x000000000000794d */ /* 0x000fea0003800000 */
.L_x_26:
        /* <DEDUP_REMOVED lines=14> */
.L_x_74:


//--------------------- .text._ZN7cutlass13device_kernelIN5flash11enable_sm90INS1_16FlashAttnFwdSm90INS1_25CollectiveMainloopFwdSm90ILi2EN4cute5tupleIJNS5_1CILi1EEES8_S8_EEENS6_IJNS7_ILi128EEESA_SA_EEELi128ENS_6half_tEfNS_4arch4Sm90ELb1ELb0ELb0ELb0ELb0ELb0ELb0ELb1ELb1ELb1ELb0ELb0EEENS1_21CollectiveEpilogueFwdISB_S9_SC_SE_Li256ELb0ELb1ELb0ELb0EEENS1_30DynamicPersistentTileSchedulerILi256ELi128ELb0ELb1ELb1EEEEEEEEEvNT_6ParamsE --------------------------
	.section	.text._ZN7cutlass13device_kernelIN5flash11enable_sm90INS1_16FlashAttnFwdSm90INS1_25CollectiveMainloopFwdSm90ILi2EN4cute5tupleIJNS5_1CILi1EEES8_S8_EEENS6_IJNS7_ILi128EEESA_SA_EEELi128ENS_6half_tEfNS_4arch4Sm90ELb1ELb0ELb0ELb0ELb0ELb0ELb0ELb1ELb1ELb1ELb0ELb0EEENS1_21CollectiveEpilogueFwdISB_S9_SC_SE_Li256ELb0ELb1ELb0ELb0EEENS1_30DynamicPersistentTileSchedulerILi256ELi128ELb0ELb1ELb1EEEEEEEEEvNT_6ParamsE,"ax",@progbits
	.align	128
.text._ZN7cutlass13device_kernelIN5flash11enable_sm90INS1_16FlashAttnFwdSm90INS1_25CollectiveMainloopFwdSm90ILi2EN4cute5tupleIJNS5_1CILi1EEES8_S8_EEENS6_IJNS7_ILi128EEESA_SA_EEELi128ENS_6half_tEfNS_4arch4Sm90ELb1ELb0ELb0ELb0ELb0ELb0ELb0ELb1ELb1ELb1ELb0ELb0EEENS1_21CollectiveEpilogueFwdISB_S9_SC_SE_Li256ELb0ELb1ELb0ELb0EEENS1_30DynamicPersistentTileSchedulerILi256ELi128ELb0ELb1ELb1EEEEEEEEEvNT_6ParamsE:
        .type           _ZN7cutlass13device_kernelIN5flash11enable_sm90INS1_16FlashAttnFwdSm90INS1_25CollectiveMainloopFwdSm90ILi2EN4cute5tupleIJNS5_1CILi1EEES8_S8_EEENS6_IJNS7_ILi128EEESA_SA_EEELi128ENS_6half_tEfNS_4arch4Sm90ELb1ELb0ELb0ELb0ELb0ELb0ELb0ELb1ELb1ELb1ELb0ELb0EEENS1_21CollectiveEpilogueFwdISB_S9_SC_SE_Li256ELb0ELb1ELb0ELb0EEENS1_30DynamicPersistentTileSchedulerILi256ELi128ELb0ELb1ELb1EEEEEEEEEvNT_6ParamsE,@function
        .size           _ZN7cutlass13device_kernelIN5flash11enable_sm90INS1_16FlashAttnFwdSm90INS1_25CollectiveMainloopFwdSm90ILi2EN4cute5tupleIJNS5_1CILi1EEES8_S8_EEENS6_IJNS7_ILi128EEESA_SA_EEELi128ENS_6half_tEfNS_4arch4Sm90ELb1ELb0ELb0ELb0ELb0ELb0ELb0ELb1ELb1ELb1ELb0ELb0EEENS1_21CollectiveEpilogueFwdISB_S9_SC_SE_Li256ELb0ELb1ELb0ELb0EEENS1_30DynamicPersistentTileSchedulerILi256ELi128ELb0ELb1ELb1EEEEEEEEEvNT_6ParamsE,(.L_x_75 - _ZN7cutlass13device_kernelIN5flash11enable_sm90INS1_16FlashAttnFwdSm90INS1_25CollectiveMainloopFwdSm90ILi2EN4cute5tupleIJNS5_1CILi1EEES8_S8_EEENS6_IJNS7_ILi128EEESA_SA_EEELi128ENS_6half_tEfNS_4arch4Sm90ELb1ELb0ELb0ELb0ELb0ELb0ELb0ELb1ELb1ELb1ELb0ELb0EEENS1_21CollectiveEpilogueFwdISB_S9_SC_SE_Li256ELb0ELb1ELb0ELb0EEENS1_30DynamicPersistentTileSchedulerILi256ELi128ELb0ELb1ELb1EEEEEEEEEvNT_6ParamsE)
        .other          _ZN7cutlass13device_kernelIN5flash11enable_sm90INS1_16FlashAttnFwdSm90INS1_25CollectiveMainloopFwdSm90ILi2EN4cute5tupleIJNS5_1CILi1EEES8_S8_EEENS6_IJNS7_ILi128EEESA_SA_EEELi128ENS_6half_tEfNS_4arch4Sm90ELb1ELb0ELb0ELb0ELb0ELb0ELb0ELb1ELb1ELb1ELb0ELb0EEENS1_21CollectiveEpilogueFwdISB_S9_SC_SE_Li256ELb0ELb1ELb0ELb0EEENS1_30DynamicPersistentTileSchedulerILi256ELi128ELb0ELb1ELb1EEEEEEEEEvNT_6ParamsE,@"STO_CUDA_ENTRY STV_DEFAULT"
_ZN7cutlass13device_kernelIN5flash11enable_sm90INS1_16FlashAttnFwdSm90INS1_25CollectiveMainloopFwdSm90ILi2EN4cute5tupleIJNS5_1CILi1EEES8_S8_EEENS6_IJNS7_ILi128EEESA_SA_EEELi128ENS_6half_tEfNS_4arch4Sm90ELb1ELb0ELb0ELb0ELb0ELb0ELb0ELb1ELb1ELb1ELb0ELb0EEENS1_21CollectiveEpilogueFwdISB_S9_SC_SE_Li256ELb0ELb1ELb0ELb0EEENS1_30DynamicPersistentTileSchedulerILi256ELi128ELb0ELb1ELb1EEEEEEEEEvNT_6ParamsE:
[----:B------:R-:W-:Y:S01]  /*0000*/  LDC R1, c[0x0][0x37c] ;  /* 0x0000df00ff017b82 */ /* 0x000fe20000000800 */
[----:B------:R-:W-:Y:S05]  /*0010*/  EXIT ;  /* 0x000000000000794d */ /* 0x000fea0003800000 */
.L_x_27:
        /* <DEDUP_REMOVED lines=14> */
.L_x_75:


//--------------------- .text._ZN7cutlass13device_kernelIN5flash11enable_sm90INS1_16FlashAttnFwdSm90INS1_25CollectiveMainloopFwdSm90ILi2EN4cute5tupleIJNS5_1CILi1EEES8_S8_EEENS6_IJNS7_ILi128EEESA_SA_EEELi128ENS_6half_tEfNS_4arch4Sm90ELb1ELb0ELb0ELb1ELb0ELb0ELb0ELb1ELb1ELb1ELb0ELb0EEENS1_21CollectiveEpilogueFwdISB_S9_SC_SE_Li256ELb1ELb1ELb0ELb0EEENS1_36VarlenDynamicPersistentTileSchedulerILi128ELi128ELi256ELi128ELb0ELb1ELb1ELb1ELb1ELb1EEEEEEEEEvNT_6ParamsE --------------------------
	.section	.text._ZN7cutlass13device_kernelIN5flash11enable_sm90INS1_16FlashAttnFwdSm90INS1_25CollectiveMainloopFwdSm90ILi2EN4cute5tupleIJNS5_1CILi1EEES8_S8_EEENS6_IJNS7_ILi128EEESA_SA_EEELi128ENS_6half_tEfNS_4arch4Sm90ELb1ELb0ELb0ELb1ELb0ELb0ELb0ELb1ELb1ELb1ELb0ELb0EEENS1_21CollectiveEpilogueFwdISB_S9_SC_SE_Li256ELb1ELb1ELb0ELb0EEENS1_36VarlenDynamicPersistentTileSchedulerILi128ELi128ELi256ELi128ELb0ELb1ELb1ELb1ELb1ELb1EEEEEEEEEvNT_6ParamsE,"ax",@progbits
	.align	128
.text._ZN7cutlass13device_kernelIN5flash11enable_sm90INS1_16FlashAttnFwdSm90INS1_25CollectiveMainloopFwdSm90ILi2EN4cute5tupleIJNS5_1CILi1EEES8_S8_EEENS6_IJNS7_ILi128EEESA_SA_EEELi128ENS_6half_tEfNS_4arch4Sm90ELb1ELb0ELb0ELb1ELb0ELb0ELb0ELb1ELb1ELb1ELb0ELb0EEENS1_21CollectiveEpilogueFwdISB_S9_SC_SE_Li256ELb1ELb1ELb0ELb0EEENS1_36VarlenDynamicPersistentTileSchedulerILi128ELi128ELi256ELi128ELb0ELb1ELb1ELb1ELb1ELb1EEEEEEEEEvNT_6ParamsE:
        .type           _ZN7cutlass13device_kernelIN5flash11enable_sm90INS1_16FlashAttnFwdSm90INS1_25CollectiveMainloopFwdSm90ILi2EN4cute5tupleIJNS5_1CILi1EEES8_S8_EEENS6_IJNS7_ILi128EEESA_SA_EEELi128ENS_6half_tEfNS_4arch4Sm90ELb1ELb0ELb0ELb1ELb0ELb0ELb0ELb1ELb1ELb1ELb0ELb0EEENS1_21CollectiveEpilogueFwdISB_S9_SC_SE_Li256ELb1ELb1ELb0ELb0EEENS1_36VarlenDynamicPersistentTileSchedulerILi128ELi128ELi256ELi128ELb0ELb1ELb1ELb1ELb1ELb1EEEEEEEEEvNT_6ParamsE,@function
        .size           _ZN7cutlass13device_kernelIN5flash11enable_sm90INS1_16FlashAttnFwdSm90INS1_25CollectiveMainloopFwdSm90ILi2EN4cute5tupleIJNS5_1CILi1EEES8_S8_EEENS6_IJNS7_ILi128EEESA_SA_EEELi128ENS_6half_tEfNS_4arch4Sm90ELb1ELb0ELb0ELb1ELb0ELb0ELb0ELb1ELb1ELb1ELb0ELb0EEENS1_21CollectiveEpilogueFwdISB_S9_SC_SE_Li256ELb1ELb1ELb0ELb0EEENS1_36VarlenDynamicPersistentTileSchedulerILi128ELi128ELi256ELi128ELb0ELb1ELb1ELb1ELb1ELb1EEEEEEEEEvNT_6ParamsE,(.L_x_76 - _ZN7cutlass13device_kernelIN5flash11enable_sm90INS1_16FlashAttnFwdSm90INS1_25CollectiveMainloopFwdSm90ILi2EN4cute5tupleIJNS5_1CILi1EEES8_S8_EEENS6_IJNS7_ILi128EEESA_SA_EEELi128ENS_6half_tEfNS_4arch4Sm90ELb1ELb0ELb0ELb1ELb0ELb0ELb0ELb1ELb1ELb1ELb0ELb0EEENS1_21CollectiveEpilogueFwdISB_S9_SC_SE_Li256ELb1ELb1ELb0ELb0EEENS1_36VarlenDynamicPersistentTileSchedulerILi128ELi128ELi256ELi128ELb0ELb1ELb1ELb1ELb1ELb1EEEEEEEEEvNT_6ParamsE)
        .other          _ZN7cutlass13device_kernelIN5flash11enable_sm90INS1_16FlashAttnFwdSm90INS1_25CollectiveMainloopFwdSm90ILi2EN4cute5tupleIJNS5_1CILi1EEES8_S8_EEENS6_IJNS7_ILi128EEESA_SA_EEELi128ENS_6half_tEfNS_4arch4Sm90ELb1ELb0ELb0ELb1ELb0ELb0ELb0ELb1ELb1ELb1ELb0ELb0EEENS1_21CollectiveEpilogueFwdISB_S9_SC_SE_Li256ELb1ELb1ELb0ELb0EEENS1_36VarlenDynamicPersistentTileSchedulerILi128ELi128ELi256ELi128ELb0ELb1ELb1ELb1ELb1ELb1EEEEEEEEEvNT_6ParamsE,@"STO_CUDA_ENTRY STV_DEFAULT"
_ZN7cutlass13device_kernelIN5flash11enable_sm90INS1_16FlashAttnFwdSm90INS1_25CollectiveMainloopFwdSm90ILi2EN4cute5tupleIJNS5_1CILi1EEES8_S8_EEENS6_IJNS7_ILi128EEESA_SA_EEELi128ENS_6half_tEfNS_4arch4Sm90ELb1ELb0ELb0ELb1ELb0ELb0ELb0ELb1ELb1ELb1ELb0ELb0EEENS1_21CollectiveEpilogueFwdISB_S9_SC_SE_Li256ELb1ELb1ELb0ELb0EEENS1_36VarlenDynamicPersistentTileSchedulerILi128ELi128ELi256ELi128ELb0ELb1ELb1ELb1ELb1ELb1EEEEEEEEEvNT_6ParamsE:
[----:B------:R-:W-:Y:S01]  /*0000*/  LDC R1, c[0x0][0x37c] ;  /* 0x0000df00ff017b82 */ /* 0x000fe20000000800 */
[----:B------:R-:W-:Y:S05]  /*0010*/  EXIT ;  /* 0x000000000000794d */ /* 0x000fea0003800000 */
.L_x_28:
        /* <DEDUP_REMOVED lines=14> */
.L_x_76:


//--------------------- .text._ZN7cutlass13device_kernelIN5flash11enable_sm90INS1_16FlashAttnFwdSm90INS1_25CollectiveMainloopFwdSm90ILi2EN4cute5tupleIJNS5_1CILi1EEES8_S8_EEENS6_IJNS7_ILi128EEESA_SA_EEELi128ENS_6half_tEfNS_4arch4Sm90ELb1ELb0ELb0ELb1ELb0ELb1ELb0ELb1ELb1ELb1ELb0ELb0EEENS1_21CollectiveEpilogueFwdISB_S9_SC_SE_Li256ELb1ELb1ELb0ELb0EEENS1_36VarlenDynamicPersistentTileSchedulerILi128ELi128ELi256ELi128ELb0ELb1ELb1ELb1ELb1ELb1EEEEEEEEEvNT_6ParamsE --------------------------
	.section	.text._ZN7cutlass13device_kernelIN5flash11enable_sm90INS1_16FlashAttnFwdSm90INS1_25CollectiveMainloopFwdSm90ILi2EN4cute5tupleIJNS5_1CILi1EEES8_S8_EEENS6_IJNS7_ILi128EEESA_SA_EEELi128ENS_6half_tEfNS_4arch4Sm90ELb1ELb0ELb0ELb1ELb0ELb1ELb0ELb1ELb1ELb1ELb0ELb0EEENS1_21CollectiveEpilogueFwdISB_S9_SC_SE_Li256ELb1ELb1ELb0ELb0EEENS1_36VarlenDynamicPersistentTileSchedulerILi128ELi128ELi256ELi128ELb0ELb1ELb1ELb1ELb1ELb1EEEEEEEEEvNT_6ParamsE,"ax",@progbits
	.align	128
.text._ZN7cutlass13device_kernelIN5flash11enable_sm90INS1_16FlashAttnFwdSm90INS1_25CollectiveMainloopFwdSm90ILi2EN4cute5tupleIJNS5_1CILi1EEES8_S8_EEENS6_IJNS7_ILi128EEESA_SA_EEELi128ENS_6half_tEfNS_4arch4Sm90ELb1ELb0ELb0ELb1ELb0ELb1ELb0ELb1ELb1ELb1ELb0ELb0EEENS1_21CollectiveEpilogueFwdISB_S9_SC_SE_Li256ELb1ELb1ELb0ELb0EEENS1_36VarlenDynamicPersistentTileSchedulerILi128ELi128ELi256ELi128ELb0ELb1ELb1ELb1ELb1ELb1EEEEEEEEEvNT_6ParamsE:
        .type           _ZN7cutlass13device_kernelIN5flash11enable_sm90INS1_16FlashAttnFwdSm90INS1_25CollectiveMainloopFwdSm90ILi2EN4cute5tupleIJNS5_1CILi1EEES8_S8_EEENS6_IJNS7_ILi128EEESA_SA_EEELi128ENS_6half_tEfNS_4arch4Sm90ELb1ELb0ELb0ELb1ELb0ELb1ELb0ELb1ELb1ELb1ELb0ELb0EEENS1_21CollectiveEpilogueFwdISB_S9_SC_SE_Li256ELb1ELb1ELb0ELb0EEENS1_36VarlenDynamicPersistentTileSchedulerILi128ELi128ELi256ELi128ELb0ELb1ELb1ELb1ELb1ELb1EEEEEEEEEvNT_6ParamsE,@function
        .size           _ZN7cutlass13device_kernelIN5flash11enable_sm90INS1_16FlashAttnFwdSm90INS1_25CollectiveMainloopFwdSm90ILi2EN4cute5tupleIJNS5_1CILi1EEES8_S8_EEENS6_IJNS7_ILi128EEESA_SA_EEELi128ENS_6half_tEfNS_4arch4Sm90ELb1ELb0ELb0ELb1ELb0ELb1ELb0ELb1ELb1ELb1ELb0ELb0EEENS1_21CollectiveEpilogueFwdISB_S9_SC_SE_Li256ELb1ELb1ELb0ELb0EEENS1_36VarlenDynamicPersistentTileSchedulerILi128ELi128ELi256ELi128ELb0ELb1ELb1ELb1ELb1ELb1EEEEEEEEEvNT_6ParamsE,(.L_x_77 - _ZN7cutlass13device_kernelIN5flash11enable_sm90INS1_16FlashAttnFwdSm90INS1_25CollectiveMainloopFwdSm90ILi2EN4cute5tupleIJNS5_1CILi1EEES8_S8_EEENS6_IJNS7_ILi128EEESA_SA_EEELi128ENS_6half_tEfNS_4arch4Sm90ELb1ELb0ELb0ELb1ELb0ELb1ELb0ELb1ELb1ELb1ELb0ELb0EEENS1_21CollectiveEpilogueFwdISB_S9_SC_SE_Li256ELb1ELb1ELb0ELb0EEENS1_36VarlenDynamicPersistentTileSchedulerILi128ELi128ELi256ELi128ELb0ELb1ELb1ELb1ELb1ELb1EEEEEEEEEvNT_6ParamsE)
        .other          _ZN7cutlass13device_kernelIN5flash11enable_sm90INS1_16FlashAttnFwdSm90INS1_25CollectiveMainloopFwdSm90ILi2EN4cute5tupleIJNS5_1CILi1EEES8_S8_EEENS6_IJNS7_ILi128EEESA_SA_EEELi128ENS_6half_tEfNS_4arch4Sm90ELb1ELb0ELb0ELb1ELb0ELb1ELb0ELb1ELb1ELb1ELb0ELb0EEENS1_21CollectiveEpilogueFwdISB_S9_SC_SE_Li256ELb1ELb1ELb0ELb0EEENS1_36VarlenDynamicPersistentTileSchedulerILi128ELi128ELi256ELi128ELb0ELb1ELb1ELb1ELb1ELb1EEEEEEEEEvNT_6ParamsE,@"STO_CUDA_ENTRY STV_DEFAULT"
_ZN7cutlass13device_kernelIN5flash11enable_sm90INS1_16FlashAttnFwdSm90INS1_25CollectiveMainloopFwdSm90ILi2EN4cute5tupleIJNS5_1CILi1EEES8_S8_EEENS6_IJNS7_ILi128EEESA_SA_EEELi128ENS_6half_tEfNS_4arch4Sm90ELb1ELb0ELb0ELb1ELb0ELb1ELb0ELb1ELb1ELb1ELb0ELb0EEENS1_21CollectiveEpilogueFwdISB_S9_SC_SE_Li256ELb1ELb1ELb0ELb0EEENS1_36VarlenDynamicPersistentTileSchedulerILi128ELi128ELi256ELi128ELb0ELb1ELb1ELb1ELb1ELb1EEEEEEEEEvNT_6ParamsE:
[----:B------:R-:W-:Y:S01]  /*0000*/  LDC R1, c[0x0][0x37c] ;  /* 0x0000df00ff017b82 */ /* 0x000fe20000000800 */
[----:B------:R-:W-:Y:S05]  /*0010*/  EXIT ;  /* 0x000000000000794d */ /* 0x000fea0003800000 */
.L_x_29:
        /* <DEDUP_REMOVED lines=14> */
.L_x_77:


//--------------------- .text._ZN7cutlass13device_kernelIN5flash11enable_sm90INS1_16FlashAttnFwdSm90INS1_25CollectiveMainloopFwdSm90ILi2EN4cute5tupleIJNS5_1CILi1EEES8_S8_EEENS6_IJNS7_ILi192EEENS7_ILi144EEENS7_ILi96EEEEEELi96ENS_6half_tEfNS_4arch4Sm90ELb0ELb0ELb0ELb0ELb0ELb0ELb0ELb0ELb1ELb1ELb0ELb0EEENS1_21CollectiveEpilogueFwdINS6_IJSA_SC_SB_EEES9_SE_SG_Li384ELb0ELb1ELb0ELb0EEENS1_29StaticPersistentTileSchedulerILb0EEEEEEEEEvNT_6ParamsE --------------------------
	.section	.text._ZN7cutlass13device_kernelIN5flash11enable_sm90INS1_16FlashAttnFwdSm90INS1_25CollectiveMainloopFwdSm90ILi2EN4cute5tupleIJNS5_1CILi1EEES8_S8_EEENS6_IJNS7_ILi192EEENS7_ILi144EEENS7_ILi96EEEEEELi96ENS_6half_tEfNS_4arch4Sm90ELb0ELb0ELb0ELb0ELb0ELb0ELb0ELb0ELb1ELb1ELb0ELb0EEENS1_21CollectiveEpilogueFwdINS6_IJSA_SC_SB_EEES9_SE_SG_Li384ELb0ELb1ELb0ELb0EEENS1_29StaticPersistentTileSchedulerILb0EEEEEEEEEvNT_6ParamsE,"ax",@progbits
	.align	128
.text._ZN7cutlass13device_kernelIN5flash11enable_sm90INS1_16FlashAttnFwdSm90INS1_25CollectiveMainloopFwdSm90ILi2EN4cute5tupleIJNS5_1CILi1EEES8_S8_EEENS6_IJNS7_ILi192EEENS7_ILi144EEENS7_ILi96EEEEEELi96ENS_6half_tEfNS_4arch4Sm90ELb0ELb0ELb0ELb0ELb0ELb0ELb0ELb0ELb1ELb1ELb0ELb0EEENS1_21CollectiveEpilogueFwdINS6_IJSA_SC_SB_EEES9_SE_SG_Li384ELb0ELb1ELb0ELb0EEENS1_29StaticPersistentTileSchedulerILb0EEEEEEEEEvNT_6ParamsE:
        .type           _ZN7cutlass13device_kernelIN5flash11enable_sm90INS1_16FlashAttnFwdSm90INS1_25CollectiveMainloopFwdSm90ILi2EN4cute5tupleIJNS5_1CILi1EEES8_S8_EEENS6_IJNS7_ILi192EEENS7_ILi144EEENS7_ILi96EEEEEELi96ENS_6half_tEfNS_4arch4Sm90ELb0ELb0ELb0ELb0ELb0ELb0ELb0ELb0ELb1ELb1ELb0ELb0EEENS1_21CollectiveEpilogueFwdINS6_IJSA_SC_SB_EEES9_SE_SG_Li384ELb0ELb1ELb0ELb0EEENS1_29StaticPersistentTileSchedulerILb0EEEEEEEEEvNT_6ParamsE,@function
        .size           _ZN7cutlass13device_kernelIN5flash11enable_sm90INS1_16FlashAttnFwdSm90INS1_25CollectiveMainloopFwdSm90ILi2EN4cute5tupleIJNS5_1CILi1EEES8_S8_EEENS6_IJNS7_ILi192EEENS7_ILi144EEENS7_ILi96EEEEEELi96ENS_6half_tEfNS_4arch4Sm90ELb0ELb0ELb0ELb0ELb0ELb0ELb0ELb0ELb1ELb1ELb0ELb0EEENS1_21CollectiveEpilogueFwdINS6_IJSA_SC_SB_EEES9_SE_SG_Li384ELb0ELb1ELb0ELb0EEENS1_29StaticPersistentTileSchedulerILb0EEEEEEEEEvNT_6ParamsE,(.L_x_78 - _ZN7cutlass13device_kernelIN5flash11enable_sm90INS1_16FlashAttnFwdSm90INS1_25CollectiveMainloopFwdSm90ILi2EN4cute5tupleIJNS5_1CILi1EEES8_S8_EEENS6_IJNS7_ILi192EEENS7_ILi144EEENS7_ILi96EEEEEELi96ENS_6half_tEfNS_4arch4Sm90ELb0ELb0ELb0ELb0ELb0ELb0ELb0ELb0ELb1ELb1ELb0ELb0EEENS1_21CollectiveEpilogueFwdINS6_IJSA_SC_SB_EEES9_SE_SG_Li384ELb0ELb1ELb0ELb0EEENS1_29StaticPersistentTileSchedulerILb0EEEEEEEEEvNT_6ParamsE)
        .other          _ZN7cutlass13device_kernelIN5flash11enable_sm90INS1_16FlashAttnFwdSm90INS1_25CollectiveMainloopFwdSm90ILi2EN4cute5tupleIJNS5_1CILi1EEES8_S8_EEENS6_IJNS7_ILi192EEENS7_ILi144EEENS7_ILi96EEEEEELi96ENS_6half_tEfNS_4arch4Sm90ELb0ELb0ELb0ELb0ELb0ELb0ELb0ELb0ELb1ELb1ELb0ELb0EEENS1_21CollectiveEpilogueFwdINS6_IJSA_SC_SB_EEES9_SE_SG_Li384ELb0ELb1ELb0ELb0EEENS1_29StaticPersistentTileSchedulerILb0EEEEEEEEEvNT_6ParamsE,@"STO_CUDA_ENTRY STV_DEFAULT"
_ZN7cutlass13device_kernelIN5flash11enable_sm90INS1_16FlashAttnFwdSm90INS1_25CollectiveMainloopFwdSm90ILi2EN4cute5tupleIJNS5_1CILi1EEES8_S8_EEENS6_IJNS7_ILi192EEENS7_ILi144EEENS7_ILi96EEEEEELi96ENS_6half_tEfNS_4arch4Sm90ELb0ELb0ELb0ELb0ELb0ELb0ELb0ELb0ELb1ELb1ELb0ELb0EEENS1_21CollectiveEpilogueFwdINS6_IJSA_SC_SB_EEES9_SE_SG_Li384ELb0ELb1ELb0ELb0EEENS1_29StaticPersistentTileSchedulerILb0EEEEEEEEEvNT_6ParamsE:
[----:B------:R-:W-:Y:S01]  /*0000*/  LDC R1, c[0x0][0x37c] ;  /* 0x0000df00ff017b82 */ /* 0x000fe20000000800 */
[----:B------:R-:W-:Y:S05]  /*0010*/  EXIT ;  /* 0x000000000000794d */ /* 0x000fea0003800000 */
.L_x_30:
        /* <DEDUP_REMOVED lines=14> */
.L_x_78:


//--------------------- .text._ZN7cutlass13device_kernelIN5flash11enable_sm90INS1_16FlashAttnFwdSm90INS1_25CollectiveMainloopFwdSm90ILi2EN4cute5tupleIJNS5_1CILi1EEES8_S8_EEENS6_IJNS7_ILi192EEENS7_ILi144EEENS7_ILi96EEEEEELi96ENS_6half_tEfNS_4arch4Sm90ELb0ELb0ELb0ELb1ELb0ELb0ELb0ELb0ELb1ELb1ELb0ELb0EEENS1_21CollectiveEpilogueFwdINS6_IJSA_SC_SB_EEES9_SE_SG_Li384ELb1ELb1ELb0ELb0EEENS1_36VarlenDynamicPersistentTileSchedulerILi192ELi144ELi384ELi128ELb0ELb1ELb1ELb0ELb1ELb1EEEEEEEEEvNT_6ParamsE --------------------------
	.section	.text._ZN7cutlass13device_kernelIN5flash11enable_sm90INS1_16FlashAttnFwdSm90INS1_25CollectiveMainloopFwdSm90ILi2EN4cute5tupleIJNS5_1CILi1EEES8_S8_EEENS6_IJNS7_ILi192EEENS7_ILi144EEENS7_ILi96EEEEEELi96ENS_6half_tEfNS_4arch4Sm90ELb0ELb0ELb0ELb1ELb0ELb0ELb0ELb0ELb1ELb1ELb0ELb0EEENS1_21CollectiveEpilogueFwdINS6_IJSA_SC_SB_EEES9_SE_SG_Li384ELb1ELb1ELb0ELb0EEENS1_36VarlenDynamicPersistentTileSchedulerILi192ELi144ELi384ELi128ELb0ELb1ELb1ELb0ELb1ELb1EEEEEEEEEvNT_6ParamsE,"ax",@progbits
	.align	128
.text._ZN7cutlass13device_kernelIN5flash11enable_sm90INS1_16FlashAttnFwdSm90INS1_25CollectiveMainloopFwdSm90ILi2EN4cute5tupleIJNS5_1CILi1EEES8_S8_EEENS6_IJNS7_ILi192EEENS7_ILi144EEENS7_ILi96EEEEEELi96ENS_6half_tEfNS_4arch4Sm90ELb0ELb0ELb0ELb1ELb0ELb0ELb0ELb0ELb1ELb1ELb0ELb0EEENS1_21CollectiveEpilogueFwdINS6_IJSA_SC_SB_EEES9_SE_SG_Li384ELb1ELb1ELb0ELb0EEENS1_36VarlenDynamicPersistentTileSchedulerILi192ELi144ELi384ELi128ELb0ELb1ELb1ELb0ELb1ELb1EEEEEEEEEvNT_6ParamsE:
        .type           _ZN7cutlass13device_kernelIN5flash11enable_sm90INS1_16FlashAttnFwdSm90INS1_25CollectiveMainloopFwdSm90ILi2EN4cute5tupleIJNS5_1CILi1EEES8_S8_EEENS6_IJNS7_ILi192EEENS7_ILi144EEENS7_ILi96EEEEEELi96ENS_6half_tEfNS_4arch4Sm90ELb0ELb0ELb0ELb1ELb0ELb0ELb0ELb0ELb1ELb1ELb0ELb0EEENS1_21CollectiveEpilogueFwdINS6_IJSA_SC_SB_EEES9_SE_SG_Li384ELb1ELb1ELb0ELb0EEENS1_36VarlenDynamicPersistentTileSchedulerILi192ELi144ELi384ELi128ELb0ELb1ELb1ELb0ELb1ELb1EEEEEEEEEvNT_6ParamsE,@function
        .size           _ZN7cutlass13device_kernelIN5flash11enable_sm90INS1_16FlashAttnFwdSm90INS1_25CollectiveMainloopFwdSm90ILi2EN4cute5tupleIJNS5_1CILi1EEES8_S8_EEENS6_IJNS7_ILi192EEENS7_ILi144EEENS7_ILi96EEEEEELi96ENS_6half_tEfNS_4arch4Sm90ELb0ELb0ELb0ELb1ELb0ELb0ELb0ELb0ELb1ELb1ELb0ELb0EEENS1_21CollectiveEpilogueFwdINS6_IJSA_SC_SB_EEES9_SE_SG_Li384ELb1ELb1ELb0ELb0EEENS1_36VarlenDynamicPersistentTileSchedulerILi192ELi144ELi384ELi128ELb0ELb1ELb1ELb0ELb1ELb1EEEEEEEEEvNT_6ParamsE,(.L_x_79 - _ZN7cutlass13device_kernelIN5flash11enable_sm90INS1_16FlashAttnFwdSm90INS1_25CollectiveMainloopFwdSm90ILi2EN4cute5tupleIJNS5_1CILi1EEES8_S8_EEENS6_IJNS7_ILi192EEENS7_ILi144EEENS7_ILi96EEEEEELi96ENS_6half_tEfNS_4arch4Sm90ELb0ELb0ELb0ELb1ELb0ELb0ELb0ELb0ELb1ELb1ELb0ELb0EEENS1_21CollectiveEpilogueFwdINS6_IJSA_SC_SB_EEES9_SE_SG_Li384ELb1ELb1ELb0ELb0EEENS1_36VarlenDynamicPersistentTileSchedulerILi192ELi144ELi384ELi128ELb0ELb1ELb1ELb0ELb1ELb1EEEEEEEEEvNT_6ParamsE)
        .other          _ZN7cutlass13device_kernelIN5flash11enable_sm90INS1_16FlashAttnFwdSm90INS1_25CollectiveMainloopFwdSm90ILi2EN4cute5tupleIJNS5_1CILi1EEES8_S8_EEENS6_IJNS7_ILi192EEENS7_ILi144EEENS7_ILi96EEEEEELi96ENS_6half_tEfNS_4arch4Sm90ELb0ELb0ELb0ELb1ELb0ELb0ELb0ELb0ELb1ELb1ELb0ELb0EEENS1_21CollectiveEpilogueFwdINS6_IJSA_SC_SB_EEES9_SE_SG_Li384ELb1ELb1ELb0ELb0EEENS1_36VarlenDynamicPersistentTileSchedulerILi192ELi144ELi384ELi128ELb0ELb1ELb1ELb0ELb1ELb1EEEEEEEEEvNT_6ParamsE,@"STO_CUDA_ENTRY STV_DEFAULT"
_ZN7cutlass13device_kernelIN5flash11enable_sm90INS1_16FlashAttnFwdSm90INS1_25CollectiveMainloopFwdSm90ILi2EN4cute5tupleIJNS5_1CILi1EEES8_S8_EEENS6_IJNS7_ILi192EEENS7_ILi144EEENS7_ILi96EEEEEELi96ENS_6half_tEfNS_4arch4Sm90ELb0ELb0ELb0ELb1ELb0ELb0ELb0ELb0ELb1ELb1ELb0ELb0EEENS1_21CollectiveEpilogueFwdINS6_IJSA_SC_SB_EEES9_SE_SG_Li384ELb1ELb1ELb0ELb0EEENS1_36VarlenDynamicPersistentTileSchedulerILi192ELi144ELi384ELi128ELb0ELb1ELb1ELb0ELb1ELb1EEEEEEEEEvNT_6ParamsE:
[----:B------:R-:W-:Y:S01]  /*0000*/  LDC R1, c[0x0][0x37c] ;  /* 0x0000df00ff017b82 */ /* 0x000fe20000000800 */
[----:B------:R-:W-:Y:S05]  /*0010*/  EXIT ;  /* 0x000000000000794d */ /* 0x000fea0003800000 */
.L_x_31:
        /* <DEDUP_REMOVED lines=14> */
.L_x_79:


//--------------------- .text._ZN7cutlass13device_kernelIN5flash11enable_sm90INS1_16FlashAttnFwdSm90INS1_25CollectiveMainloopFwdSm90ILi2EN4cute5tupleIJNS5_1CILi1EEES8_S8_EEENS6_IJNS7_ILi192EEENS7_ILi144EEENS7_ILi96EEEEEELi96ENS_6half_tEfNS_4arch4Sm90ELb0ELb0ELb0ELb1ELb0ELb1ELb0ELb0ELb1ELb1ELb0ELb0EEENS1_21CollectiveEpilogueFwdINS6_IJSA_SC_SB_EEES9_SE_SG_Li384ELb1ELb1ELb0ELb0EEENS1_36VarlenDynamicPersistentTileSchedulerILi192ELi144ELi384ELi128ELb0ELb1ELb1ELb0ELb1ELb1EEEEEEEEEvNT_6ParamsE --------------------------
	.section	.text._ZN7cutlass13device_kernelIN5flash11enable_sm90INS1_16FlashAttnFwdSm90INS1_25CollectiveMainloopFwdSm90ILi2EN4cute5tupleIJNS5_1CILi1EEES8_S8_EEENS6_IJNS7_ILi192EEENS7_ILi144EEENS7_ILi96EEEEEELi96ENS_6half_tEfNS_4arch4Sm90ELb0ELb0ELb0ELb1ELb0ELb1ELb0ELb0ELb1ELb1ELb0ELb0EEENS1_21CollectiveEpilogueFwdINS6_IJSA_SC_SB_EEES9_SE_SG_Li384ELb1ELb1ELb0ELb0EEENS1_36VarlenDynamicPersistentTileSchedulerILi192ELi144ELi384ELi128ELb0ELb1ELb1ELb0ELb1ELb1EEEEEEEEEvNT_6ParamsE,"ax",@progbits
	.align	128
.text._ZN7cutlass13device_kernelIN5flash11enable_sm90INS1_16FlashAttnFwdSm90INS1_25CollectiveMainloopFwdSm90ILi2EN4cute5tupleIJNS5_1CILi1EEES8_S8_EEENS6_IJNS7_ILi192EEENS7_ILi144EEENS7_ILi96EEEEEELi96ENS_6half_tEfNS_4arch4Sm90ELb0ELb0ELb0ELb1ELb0ELb1ELb0ELb0ELb1ELb1ELb0ELb0EEENS1_21CollectiveEpilogueFwdINS6_IJSA_SC_SB_EEES9_SE_SG_Li384ELb1ELb1ELb0ELb0EEENS1_36VarlenDynamicPersistentTileSchedulerILi192ELi144ELi384ELi128ELb0ELb1ELb1ELb0ELb1ELb1EEEEEEEEEvNT_6ParamsE:
        .type           _ZN7cutlass13device_kernelIN5flash11enable_sm90INS1_16FlashAttnFwdSm90INS1_25CollectiveMainloopFwdSm90ILi2EN4cute5tupleIJNS5_1CILi1EEES8_S8_EEENS6_IJNS7_ILi192EEENS7_ILi144EEENS7_ILi96EEEEEELi96ENS_6half_tEfNS_4arch4Sm90ELb0ELb0ELb0ELb1ELb0ELb1ELb0ELb0ELb1ELb1ELb0ELb0EEENS1_21CollectiveEpilogueFwdINS6_IJSA_SC_SB_EEES9_SE_SG_Li384ELb1ELb1ELb0ELb0EEENS1_36VarlenDynamicPersistentTileSchedulerILi192ELi144ELi384ELi128ELb0ELb1ELb1ELb0ELb1ELb1EEEEEEEEEvNT_6ParamsE,@function
        .size           _ZN7cutlass13device_kernelIN5flash11enable_sm90INS1_16FlashAttnFwdSm90INS1_25CollectiveMainloopFwdSm90ILi2EN4cute5tupleIJNS5_1CILi1EEES8_S8_EEENS6_IJNS7_ILi192EEENS7_ILi144EEENS7_ILi96EEEEEELi96ENS_6half_tEfNS_4arch4Sm90ELb0ELb0ELb0ELb1ELb0ELb1ELb0ELb0ELb1ELb1ELb0ELb0EEENS1_21CollectiveEpilogueFwdINS6_IJSA_SC_SB_EEES9_SE_SG_Li384ELb1ELb1ELb0ELb0EEENS1_36VarlenDynamicPersistentTileSchedulerILi192ELi144ELi384ELi128ELb0ELb1ELb1ELb0ELb1ELb1EEEEEEEEEvNT_6ParamsE,(.L_x_80 - _ZN7cutlass13device_kernelIN5flash11enable_sm90INS1_16FlashAttnFwdSm90INS1_25CollectiveMainloopFwdSm90ILi2EN4cute5tupleIJNS5_1CILi1EEES8_S8_EEENS6_IJNS7_ILi192EEENS7_ILi144EEENS7_ILi96EEEEEELi96ENS_6half_tEfNS_4arch4Sm90ELb0ELb0ELb0ELb1ELb0ELb1ELb0ELb0ELb1ELb1ELb0ELb0EEENS1_21CollectiveEpilogueFwdINS6_IJSA_SC_SB_EEES9_SE_SG_Li384ELb1ELb1ELb0ELb0EEENS1_36VarlenDynamicPersistentTileSchedulerILi192ELi144ELi384ELi128ELb0ELb1ELb1ELb0ELb1ELb1EEEEEEEEEvNT_6ParamsE)
        .other          _ZN7cutlass13device_kernelIN5flash11enable_sm90INS1_16FlashAttnFwdSm90INS1_25CollectiveMainloopFwdSm90ILi2EN4cute5tupleIJNS5_1CILi1EEES8_S8_EEENS6_IJNS7_ILi192EEENS7_ILi144EEENS7_ILi96EEEEEELi96ENS_6half_tEfNS_4arch4Sm90ELb0ELb0ELb0ELb1ELb0ELb1ELb0ELb0ELb1ELb1ELb0ELb0EEENS1_21CollectiveEpilogueFwdINS6_IJSA_SC_SB_EEES9_SE_SG_Li384ELb1ELb1ELb0ELb0EEENS1_36VarlenDynamicPersistentTileSchedulerILi192ELi144ELi384ELi128ELb0ELb1ELb1ELb0ELb1ELb1EEEEEEEEEvNT_6ParamsE,@"STO_CUDA_ENTRY STV_DEFAULT"
_ZN7cutlass13device_kernelIN5flash11enable_sm90INS1_16FlashAttnFwdSm90INS1_25CollectiveMainloopFwdSm90ILi2EN4cute5tupleIJNS5_1CILi1EEES8_S8_EEENS6_IJNS7_ILi192EEENS7_ILi144EEENS7_ILi96EEEEEELi96ENS_6half_tEfNS_4arch4Sm90ELb0ELb0ELb0ELb1ELb0ELb1ELb0ELb0ELb1ELb1ELb0ELb0EEENS1_21CollectiveEpilogueFwdINS6_IJSA_SC_SB_EEES9_SE_SG_Li384ELb1ELb1ELb0ELb0EEENS1_36VarlenDynamicPersistentTileSchedulerILi192ELi144ELi384ELi128ELb0ELb1ELb1ELb0ELb1ELb1EEEEEEEEEvNT_6ParamsE:
[----:B------:R-:W-:Y:S01]  /*0000*/  LDC R1, c[0x0][0x37c] ;  /* 0x0000df00ff017b82 */ /* 0x000fe20000000800 */
[----:B------:R-:W-:Y:S05]  /*0010*/  EXIT ;  /* 0x000000000000794d */ /* 0x000fea0003800000 */
.L_x_32:
        /* <DEDUP_REMOVED lines=14> */
.L_x_80:


//--------------------- .text._ZN7cutlass13device_kernelIN5flash11enable_sm90INS1_16FlashAttnFwdSm90INS1_25CollectiveMainloopFwdSm90ILi2EN4cute5tupleIJNS5_1CILi1EEES8_S8_EEENS6_IJNS7_ILi192EEENS7_ILi128EEENS7_ILi96EEEEEELi96ENS_6half_tEfNS_4arch4Sm90ELb0ELb1ELb0ELb0ELb0ELb0ELb0ELb0ELb1ELb1ELb0ELb0EEENS1_21CollectiveEpilogueFwdINS6_IJSA_SC_SB_EEES9_SE_SG_Li384ELb0ELb1ELb0ELb0EEENS1_30DynamicPersistentTileSchedulerILi384ELi128ELb0ELb1ELb1EEEEEEEEEvNT_6ParamsE --------------------------
	.section	.text._ZN7cutlass13device_kernelIN5flash11enable_sm90INS1_16FlashAttnFwdSm90INS1_25CollectiveMainloopFwdSm90ILi2EN4cute5tupleIJNS5_1CILi1EEES8_S8_EEENS6_IJNS7_ILi192EEENS7_ILi128EEENS7_ILi96EEEEEELi96ENS_6half_tEfNS_4arch4Sm90ELb0ELb1ELb0ELb0ELb0ELb0ELb0ELb0ELb1ELb1ELb0ELb0EEENS1_21CollectiveEpilogueFwdINS6_IJSA_SC_SB_EEES9_SE_SG_Li384ELb0ELb1ELb0ELb0EEENS1_30DynamicPersistentTileSchedulerILi384ELi128ELb0ELb1ELb1EEEEEEEEEvNT_6ParamsE,"ax",@progbits
	.align	128
.text._ZN7cutlass13device_kernelIN5flash11enable_sm90INS1_16FlashAttnFwdSm90INS1_25CollectiveMainloopFwdSm90ILi2EN4cute5tupleIJNS5_1CILi1EEES8_S8_EEENS6_IJNS7_ILi192EEENS7_ILi128EEENS7_ILi96EEEEEELi96ENS_6half_tEfNS_4arch4Sm90ELb0ELb1ELb0ELb0ELb0ELb0ELb0ELb0ELb1ELb1ELb0ELb0EEENS1_21CollectiveEpilogueFwdINS6_IJSA_SC_SB_EEES9_SE_SG_Li384ELb0ELb1ELb0ELb0EEENS1_30DynamicPersistentTileSchedulerILi384ELi128ELb0ELb1ELb1EEEEEEEEEvNT_6ParamsE:
        .type           _ZN7cutlass13device_kernelIN5flash11enable_sm90INS1_16FlashAttnFwdSm90INS1_25CollectiveMainloopFwdSm90ILi2EN4cute5tupleIJNS5_1CILi1EEES8_S8_EEENS6_IJNS7_ILi192EEENS7_ILi128EEENS7_ILi96EEEEEELi96ENS_6half_tEfNS_4arch4Sm90ELb0ELb1ELb0ELb0ELb0ELb0ELb0ELb0ELb1ELb1ELb0ELb0EEENS1_21CollectiveEpilogueFwdINS6_IJSA_SC_SB_EEES9_SE_SG_Li384ELb0ELb1ELb0ELb0EEENS1_30DynamicPersistentTileSchedulerILi384ELi128ELb0ELb1ELb1EEEEEEEEEvNT_6ParamsE,@function
        .size           _ZN7cutlass13device_kernelIN5flash11enable_sm90INS1_16FlashAttnFwdSm90INS1_25CollectiveMainloopFwdSm90ILi2EN4cute5tupleIJNS5_1CILi1EEES8_S8_EEENS6_IJNS7_ILi192EEENS7_ILi128EEENS7_ILi96EEEEEELi96ENS_6half_tEfNS_4arch4Sm90ELb0ELb1ELb0ELb0ELb0ELb0ELb0ELb0ELb1ELb1ELb0ELb0EEENS1_21CollectiveEpilogueFwdINS6_IJSA_SC_SB_EEES9_SE_SG_Li384ELb0ELb1ELb0ELb0EEENS1_30DynamicPersistentTileSchedulerILi384ELi128ELb0ELb1ELb1EEEEEEEEEvNT_6ParamsE,(.L_x_81 - _ZN7cutlass13device_kernelIN5flash11enable_sm90INS1_16FlashAttnFwdSm90INS1_25CollectiveMainloopFwdSm90ILi2EN4cute5tupleIJNS5_1CILi1EEES8_S8_EEENS6_IJNS7_ILi192EEENS7_ILi128EEENS7_ILi96EEEEEELi96ENS_6half_tEfNS_4arch4Sm90ELb0ELb1ELb0ELb0ELb0ELb0ELb0ELb0ELb1ELb1ELb0ELb0EEENS1_21CollectiveEpilogueFwdINS6_IJSA_SC_SB_EEES9_SE_SG_Li384ELb0ELb1ELb0ELb0EEENS1_30DynamicPersistentTileSchedulerILi384ELi128ELb0ELb1ELb1EEEEEEEEEvNT_6ParamsE)
        .other          _ZN7cutlass13device_kernelIN5flash11enable_sm90INS1_16FlashAttnFwdSm90INS1_25CollectiveMainloopFwdSm90ILi2EN4cute5tupleIJNS5_1CILi1EEES8_S8_EEENS6_IJNS7_ILi192EEENS7_ILi128EEENS7_ILi96EEEEEELi96ENS_6half_tEfNS_4arch4Sm90ELb0ELb1ELb0ELb0ELb0ELb0ELb0ELb0ELb1ELb1ELb0ELb0EEENS1_21CollectiveEpilogueFwdINS6_IJSA_SC_SB_EEES9_SE_SG_Li384ELb0ELb1ELb0ELb0EEENS1_30DynamicPersistentTileSchedulerILi384ELi128ELb0ELb1ELb1EEEEEEEEEvNT_6ParamsE,@"STO_CUDA_ENTRY STV_DEFAULT"
_ZN7cutlass13device_kernelIN5flash11enable_sm90INS1_16FlashAttnFwdSm90INS1_25CollectiveMainloopFwdSm90ILi2EN4cute5tupleIJNS5_1CILi1EEES8_S8_EEENS6_IJNS7_ILi192EEENS7_ILi128EEENS7_ILi96EEEEEELi96ENS_6half_tEfNS_4arch4Sm90ELb0ELb1ELb0ELb0ELb0ELb0ELb0ELb0ELb1ELb1ELb0ELb0EEENS1_21CollectiveEpilogueFwdINS6_IJSA_SC_SB_EEES9_SE_SG_Li384ELb0ELb1ELb0ELb0EEENS1_30DynamicPersistentTileSchedulerILi384ELi128ELb0ELb1ELb1EEEEEEEEEvNT_6ParamsE:
[----:B------:R-:W-:Y:S01]  /*0000*/  LDC R1, c[0x0][0x37c] ;  /* 0x0000df00ff017b82 */ /* 0x000fe20000000800 */
[----:B------:R-:W-:Y:S05]  /*0010*/  EXIT ;  /* 0x000000000000794d */ /* 0x000fea0003800000 */
.L_x_33:
        /* <DEDUP_REMOVED lines=14> */
.L_x_81:


//--------------------- .text._ZN7cutlass13device_kernelIN5flash11enable_sm90INS1_16FlashAttnFwdSm90INS1_25CollectiveMainloopFwdSm90ILi2EN4cute5tupleIJNS5_1CILi1EEES8_S8_EEENS6_IJNS7_ILi192EEENS7_ILi128EEENS7_ILi96EEEEEELi96ENS_6half_tEfNS_4arch4Sm90ELb0ELb1ELb0ELb1ELb0ELb0ELb0ELb0ELb1ELb1ELb0ELb0EEENS1_21CollectiveEpilogueFwdINS6_IJSA_SC_SB_EEES9_SE_SG_Li384ELb1ELb1ELb0ELb0EEENS1_36VarlenDynamicPersistentTileSchedulerILi192ELi128ELi384ELi128ELb0ELb1ELb1ELb1ELb0ELb1EEEEEEEEEvNT_6ParamsE --------------------------
	.section	.text._ZN7cutlass13device_kernelIN5flash11enable_sm90INS1_16FlashAttnFwdSm90INS1_25CollectiveMainloopFwdSm90ILi2EN4cute5tupleIJNS5_1CILi1EEES8_S8_EEENS6_IJNS7_ILi192EEENS7_ILi128EEENS7_ILi96EEEEEELi96ENS_6half_tEfNS_4arch4Sm90ELb0ELb1ELb0ELb1ELb0ELb0ELb0ELb0ELb1ELb1ELb0ELb0EEENS1_21CollectiveEpilogueFwdINS6_IJSA_SC_SB_EEES9_SE_SG_Li384ELb1ELb1ELb0ELb0EEENS1_36VarlenDynamicPersistentTileSchedulerILi192ELi128ELi384ELi128ELb0ELb1ELb1ELb1ELb0ELb1EEEEEEEEEvNT_6ParamsE,"ax",@progbits
	.align	128
.text._ZN7cutlass13device_kernelIN5flash11enable_sm90INS1_16FlashAttnFwdSm90INS1_25CollectiveMainloopFwdSm90ILi2EN4cute5tupleIJNS5_1CILi1EEES8_S8_EEENS6_IJNS7_ILi192EEENS7_ILi128EEENS7_ILi96EEEEEELi96ENS_6half_tEfNS_4arch4Sm90ELb0ELb1ELb0ELb1ELb0ELb0ELb0ELb0ELb1ELb1ELb0ELb0EEENS1_21CollectiveEpilogueFwdINS6_IJSA_SC_SB_EEES9_SE_SG_Li384ELb1ELb1ELb0ELb0EEENS1_36VarlenDynamicPersistentTileSchedulerILi192ELi128ELi384ELi128ELb0ELb1ELb1ELb1ELb0ELb1EEEEEEEEEvNT_6ParamsE:
        .type           _ZN7cutlass13device_kernelIN5flash11enable_sm90INS1_16FlashAttnFwdSm90INS1_25CollectiveMainloopFwdSm90ILi2EN4cute5tupleIJNS5_1CILi1EEES8_S8_EEENS6_IJNS7_ILi192EEENS7_ILi128EEENS7_ILi96EEEEEELi96ENS_6half_tEfNS_4arch4Sm90ELb0ELb1ELb0ELb1ELb0ELb0ELb0ELb0ELb1ELb1ELb0ELb0EEENS1_21CollectiveEpilogueFwdINS6_IJSA_SC_SB_EEES9_SE_SG_Li384ELb1ELb1ELb0ELb0EEENS1_36VarlenDynamicPersistentTileSchedulerILi192ELi128ELi384ELi128ELb0ELb1ELb1ELb1ELb0ELb1EEEEEEEEEvNT_6ParamsE,@function
        .size           _ZN7cutlass13device_kernelIN5flash11enable_sm90INS1_16FlashAttnFwdSm90INS1_25CollectiveMainloopFwdSm90ILi2EN4cute5tupleIJNS5_1CILi1EEES8_S8_EEENS6_IJNS7_ILi192EEENS7_ILi128EEENS7_ILi96EEEEEELi96ENS_6half_tEfNS_4arch4Sm90ELb0ELb1ELb0ELb1ELb0ELb0ELb0ELb0ELb1ELb1ELb0ELb0EEENS1_21CollectiveEpilogueFwdINS6_IJSA_SC_SB_EEES9_SE_SG_Li384ELb1ELb1ELb0ELb0EEENS1_36VarlenDynamicPersistentTileSchedulerILi192ELi128ELi384ELi128ELb0ELb1ELb1ELb1ELb0ELb1EEEEEEEEEvNT_6ParamsE,(.L_x_82 - _ZN7cutlass13device_kernelIN5flash11enable_sm90INS1_16FlashAttnFwdSm90INS1_25CollectiveMainloopFwdSm90ILi2EN4cute5tupleIJNS5_1CILi1EEES8_S8_EEENS6_IJNS7_ILi192EEENS7_ILi128EEENS7_ILi96EEEEEELi96ENS_6half_tEfNS_4arch4Sm90ELb0ELb1ELb0ELb1ELb0ELb0ELb0ELb0ELb1ELb1ELb0ELb0EEENS1_21CollectiveEpilogueFwdINS6_IJSA_SC_SB_EEES9_SE_SG_Li384ELb1ELb1ELb0ELb0EEENS1_36VarlenDynamicPersistentTileSchedulerILi192ELi128ELi384ELi128ELb0ELb1ELb1ELb1ELb0ELb1EEEEEEEEEvNT_6ParamsE)
        .other          _ZN7cutlass13device_kernelIN5flash11enable_sm90INS1_16FlashAttnFwdSm90INS1_25CollectiveMainloopFwdSm90ILi2EN4cute5tupleIJNS5_1CILi1EEES8_S8_EEENS6_IJNS7_ILi192EEENS7_ILi128EEENS7_ILi96EEEEEELi96ENS_6half_tEfNS_4arch4Sm90ELb0ELb1ELb0ELb1ELb0ELb0ELb0ELb0ELb1ELb1ELb0ELb0EEENS1_21CollectiveEpilogueFwdINS6_IJSA_SC_SB_EEES9_SE_SG_Li384ELb1ELb1ELb0ELb0EEENS1_36VarlenDynamicPersistentTileSchedulerILi192ELi128ELi384ELi128ELb0ELb1ELb1ELb1ELb0ELb1EEEEEEEEEvNT_6ParamsE,@"STO_CUDA_ENTRY STV_DEFAULT"
_ZN7cutlass13device_kernelIN5flash11enable_sm90INS1_16FlashAttnFwdSm90INS1_25CollectiveMainloopFwdSm90ILi2EN4cute5tupleIJNS5_1CILi1EEES8_S8_EEENS6_IJNS7_ILi192EEENS7_ILi128EEENS7_ILi96EEEEEELi96ENS_6half_tEfNS_4arch4Sm90ELb0ELb1ELb0ELb1ELb0ELb0ELb0ELb0ELb1ELb1ELb0ELb0EEENS1_21CollectiveEpilogueFwdINS6_IJSA_SC_SB_EEES9_SE_SG_Li384ELb1ELb1ELb0ELb0EEENS1_36VarlenDynamicPersistentTileSchedulerILi192ELi128ELi384ELi128ELb0ELb1ELb1ELb1ELb0ELb1EEEEEEEEEvNT_6ParamsE:
[----:B------:R-:W-:Y:S01]  /*0000*/  LDC R1, c[0x0][0x37c] ;  /* 0x0000df00ff017b82 */ /* 0x000fe20000000800 */
[----:B------:R-:W-:Y:S05]  /*0010*/  EXIT ;  /* 0x000000000000794d */ /* 0x000fea0003800000 */
.L_x_34:
        /* <DEDUP_REMOVED lines=14> */
.L_x_82:


//--------------------- .text._ZN7cutlass13device_kernelIN5flash11enable_sm90INS1_16FlashAttnFwdSm90INS1_25CollectiveMainloopFwdSm90ILi2EN4cute5tupleIJNS5_1CILi1EEES8_S8_EEENS6_IJNS7_ILi192EEENS7_ILi128EEENS7_ILi96EEEEEELi96ENS_6half_tEfNS_4arch4Sm90ELb0ELb1ELb0ELb1ELb0ELb1ELb0ELb0ELb1ELb1ELb0ELb0EEENS1_21CollectiveEpilogueFwdINS6_IJSA_SC_SB_EEES9_SE_SG_Li384ELb1ELb1ELb0ELb0EEENS1_36VarlenDynamicPersistentTileSchedulerILi192ELi128ELi384ELi128ELb0ELb1ELb1ELb1ELb0ELb1EEEEEEEEEvNT_6ParamsE --------------------------
	.section	.text._ZN7cutlass13device_kernelIN5flash11enable_sm90INS1_16FlashAttnFwdSm90INS1_25CollectiveMainloopFwdSm90ILi2EN4cute5tupleIJNS5_1CILi1EEES8_S8_EEENS6_IJNS7_ILi192EEENS7_ILi128EEENS7_ILi96EEEEEELi96ENS_6half_tEfNS_4arch4Sm90ELb0ELb1ELb0ELb1ELb0ELb1ELb0ELb0ELb1ELb1ELb0ELb0EEENS1_21CollectiveEpilogueFwdINS6_IJSA_SC_SB_EEES9_SE_SG_Li384ELb1ELb1ELb0ELb0EEENS1_36VarlenDynamicPersistentTileSchedulerILi192ELi128ELi384ELi128ELb0ELb1ELb1ELb1ELb0ELb1EEEEEEEEEvNT_6ParamsE,"ax",@progbits
	.align	128
.text._ZN7cutlass13device_kernelIN5flash11enable_sm90INS1_16FlashAttnFwdSm90INS1_25CollectiveMainloopFwdSm90ILi2EN4cute5tupleIJNS5_1CILi1EEES8_S8_EEENS6_IJNS7_ILi192EEENS7_ILi128EEENS7_ILi96EEEEEELi96ENS_6half_tEfNS_4arch4Sm90ELb0ELb1ELb0ELb1ELb0ELb1ELb0ELb0ELb1ELb1ELb0ELb0EEENS1_21CollectiveEpilogueFwdINS6_IJSA_SC_SB_EEES9_SE_SG_Li384ELb1ELb1ELb0ELb0EEENS1_36VarlenDynamicPersistentTileSchedulerILi192ELi128ELi384ELi128ELb0ELb1ELb1ELb1ELb0ELb1EEEEEEEEEvNT_6ParamsE:
        .type           _ZN7cutlass13device_kernelIN5flash11enable_sm90INS1_16FlashAttnFwdSm90INS1_25CollectiveMainloopFwdSm90ILi2EN4cute5tupleIJNS5_1CILi1EEES8_S8_EEENS6_IJNS7_ILi192EEENS7_ILi128EEENS7_ILi96EEEEEELi96ENS_6half_tEfNS_4arch4Sm90ELb0ELb1ELb0ELb1ELb0ELb1ELb0ELb0ELb1ELb1ELb0ELb0EEENS1_21CollectiveEpilogueFwdINS6_IJSA_SC_SB_EEES9_SE_SG_Li384ELb1ELb1ELb0ELb0EEENS1_36VarlenDynamicPersistentTileSchedulerILi192ELi128ELi384ELi128ELb0ELb1ELb1ELb1ELb0ELb1EEEEEEEEEvNT_6ParamsE,@function
        .size           _ZN7cutlass13device_kernelIN5flash11enable_sm90INS1_16FlashAttnFwdSm90INS1_25CollectiveMainloopFwdSm90ILi2EN4cute5tupleIJNS5_1CILi1EEES8_S8_EEENS6_IJNS7_ILi192EEENS7_ILi128EEENS7_ILi96EEEEEELi96ENS_6half_tEfNS_4arch4Sm90ELb0ELb1ELb0ELb1ELb0ELb1ELb0ELb0ELb1ELb1ELb0ELb0EEENS1_21CollectiveEpilogueFwdINS6_IJSA_SC_SB_EEES9_SE_SG_Li384ELb1ELb1ELb0ELb0EEENS1_36VarlenDynamicPersistentTileSchedulerILi192ELi128ELi384ELi128ELb0ELb1ELb1ELb1ELb0ELb1EEEEEEEEEvNT_6ParamsE,(.L_x_83 - _ZN7cutlass13device_kernelIN5flash11enable_sm90INS1_16FlashAttnFwdSm90INS1_25CollectiveMainloopFwdSm90ILi2EN4cute5tupleIJNS5_1CILi1EEES8_S8_EEENS6_IJNS7_ILi192EEENS7_ILi128EEENS7_ILi96EEEEEELi96ENS_6half_tEfNS_4arch4Sm90ELb0ELb1ELb0ELb1ELb0ELb1ELb0ELb0ELb1ELb1ELb0ELb0EEENS1_21CollectiveEpilogueFwdINS6_IJSA_SC_SB_EEES9_SE_SG_Li384ELb1ELb1ELb0ELb0EEENS1_36VarlenDynamicPersistentTileSchedulerILi192ELi128ELi384ELi128ELb0ELb1ELb1ELb1ELb0ELb1EEEEEEEEEvNT_6ParamsE)
        .other          _ZN7cutlass13device_kernelIN5flash11enable_sm90INS1_16FlashAttnFwdSm90INS1_25CollectiveMainloopFwdSm90ILi2EN4cute5tupleIJNS5_1CILi1EEES8_S8_EEENS6_IJNS7_ILi192EEENS7_ILi128EEENS7_ILi96EEEEEELi96ENS_6half_tEfNS_4arch4Sm90ELb0ELb1ELb0ELb1ELb0ELb1ELb0ELb0ELb1ELb1ELb0ELb0EEENS1_21CollectiveEpilogueFwdINS6_IJSA_SC_SB_EEES9_SE_SG_Li384ELb1ELb1ELb0ELb0EEENS1_36VarlenDynamicPersistentTileSchedulerILi192ELi128ELi384ELi128ELb0ELb1ELb1ELb1ELb0ELb1EEEEEEEEEvNT_6ParamsE,@"STO_CUDA_ENTRY STV_DEFAULT"
_ZN7cutlass13device_kernelIN5flash11enable_sm90INS1_16FlashAttnFwdSm90INS1_25CollectiveMainloopFwdSm90ILi2EN4cute5tupleIJNS5_1CILi1EEES8_S8_EEENS6_IJNS7_ILi192EEENS7_ILi128EEENS7_ILi96EEEEEELi96ENS_6half_tEfNS_4arch4Sm90ELb0ELb1ELb0ELb1ELb0ELb1ELb0ELb0ELb1ELb1ELb0ELb0EEENS1_21CollectiveEpilogueFwdINS6_IJSA_SC_SB_EEES9_SE_SG_Li384ELb1ELb1ELb0ELb0EEENS1_36VarlenDynamicPersistentTileSchedulerILi192ELi128ELi384ELi128ELb0ELb1ELb1ELb1ELb0ELb1EEEEEEEEEvNT_6ParamsE:
[----:B------:R-:W-:Y:S01]  /*0000*/  LDC R1, c[0x0][0x37c] ;  /* 0x0000df00ff017b82 */ /* 0x000fe20000000800 */
[----:B------:R-:W-:Y:S05]  /*0010*/  EXIT ;  /* 0x000000000000794d */ /* 0x000fea0003800000 */
.L_x_35:
        /* <DEDUP_REMOVED lines=14> */
.L_x_83:


//--------------------- .text._ZN7cutlass13device_kernelIN5flash11enable_sm90INS1_16FlashAttnFwdSm90INS1_25CollectiveMainloopFwdSm90ILi2EN4cute5tupleIJNS5_1CILi1EEES8_S8_EEENS6_IJNS7_ILi192EEENS7_ILi144EEENS7_ILi96EEEEEELi96ENS_6half_tEfNS_4arch4Sm90ELb1ELb0ELb0ELb0ELb0ELb0ELb0ELb0ELb1ELb1ELb0ELb0EEENS1_21CollectiveEpilogueFwdINS6_IJSA_SC_SB_EEES9_SE_SG_Li384ELb0ELb1ELb0ELb0EEENS1_30DynamicPersistentTileSchedulerILi384ELi128ELb0ELb1ELb1EEEEEEEEEvNT_6ParamsE --------------------------
	.section	.text._ZN7cutlass13device_kernelIN5flash11enable_sm90INS1_16FlashAttnFwdSm90INS1_25CollectiveMainloopFwdSm90ILi2EN4cute5tupleIJNS5_1CILi1EEES8_S8_EEENS6_IJNS7_ILi192EEENS7_ILi144EEENS7_ILi96EEEEEELi96ENS_6half_tEfNS_4arch4Sm90ELb1ELb0ELb0ELb0ELb0ELb0ELb0ELb0ELb1ELb1ELb0ELb0EEENS1_21CollectiveEpilogueFwdINS6_IJSA_SC_SB_EEES9_SE_SG_Li384ELb0ELb1ELb0ELb0EEENS1_30DynamicPersistentTileSchedulerILi384ELi128ELb0ELb1ELb1EEEEEEEEEvNT_6ParamsE,"ax",@progbits
	.align	128
.text._ZN7cutlass13device_kernelIN5flash11enable_sm90INS1_16FlashAttnFwdSm90INS1_25CollectiveMainloopFwdSm90ILi2EN4cute5tupleIJNS5_1CILi1EEES8_S8_EEENS6_IJNS7_ILi192EEENS7_ILi144EEENS7_ILi96EEEEEELi96ENS_6half_tEfNS_4arch4Sm90ELb1ELb0ELb0ELb0ELb0ELb0ELb0ELb0ELb1ELb1ELb0ELb0EEENS1_21CollectiveEpilogueFwdINS6_IJSA_SC_SB_EEES9_SE_SG_Li384ELb0ELb1ELb0ELb0EEENS1_30DynamicPersistentTileSchedulerILi384ELi128ELb0ELb1ELb1EEEEEEEEEvNT_6ParamsE:
        .type           _ZN7cutlass13device_kernelIN5flash11enable_sm90INS1_16FlashAttnFwdSm90INS1_25CollectiveMainloopFwdSm90ILi2EN4cute5tupleIJNS5_1CILi1EEES8_S8_EEENS6_IJNS7_ILi192EEENS7_ILi144EEENS7_ILi96EEEEEELi96ENS_6half_tEfNS_4arch4Sm90ELb1ELb0ELb0ELb0ELb0ELb0ELb0ELb0ELb1ELb1ELb0ELb0EEENS1_21CollectiveEpilogueFwdINS6_IJSA_SC_SB_EEES9_SE_SG_Li384ELb0ELb1ELb0ELb0EEENS1_30DynamicPersistentTileSchedulerILi384ELi128ELb0ELb1ELb1EEEEEEEEEvNT_6ParamsE,@function
        .size           _ZN7cutlass13device_kernelIN5flash11enable_sm90INS1_16FlashAttnFwdSm90INS1_25CollectiveMainloopFwdSm90ILi2EN4cute5tupleIJNS5_1CILi1EEES8_S8_EEENS6_IJNS7_ILi192EEENS7_ILi144EEENS7_ILi96EEEEEELi96ENS_6half_tEfNS_4arch4Sm90ELb1ELb0ELb0ELb0ELb0ELb0ELb0ELb0ELb1ELb1ELb0ELb0EEENS1_21CollectiveEpilogueFwdINS6_IJSA_SC_SB_EEES9_SE_SG_Li384ELb0ELb1ELb0ELb0EEENS1_30DynamicPersistentTileSchedulerILi384ELi128ELb0ELb1ELb1EEEEEEEEEvNT_6ParamsE,(.L_x_84 - _ZN7cutlass13device_kernelIN5flash11enable_sm90INS1_16FlashAttnFwdSm90INS1_25CollectiveMainloopFwdSm90ILi2EN4cute5tupleIJNS5_1CILi1EEES8_S8_EEENS6_IJNS7_ILi192EEENS7_ILi144EEENS7_ILi96EEEEEELi96ENS_6half_tEfNS_4arch4Sm90ELb1ELb0ELb0ELb0ELb0ELb0ELb0ELb0ELb1ELb1ELb0ELb0EEENS1_21CollectiveEpilogueFwdINS6_IJSA_SC_SB_EEES9_SE_SG_Li384ELb0ELb1ELb0ELb0EEENS1_30DynamicPersistentTileSchedulerILi384ELi128ELb0ELb1ELb1EEEEEEEEEvNT_6ParamsE)
        .other          _ZN7cutlass13device_kernelIN5flash11enable_sm90INS1_16FlashAttnFwdSm90INS1_25CollectiveMainloopFwdSm90ILi2EN4cute5tupleIJNS5_1CILi1EEES8_S8_EEENS6_IJNS7_ILi192EEENS7_ILi144EEENS7_ILi96EEEEEELi96ENS_6half_tEfNS_4arch4Sm90ELb1ELb0ELb0ELb0ELb0ELb0ELb0ELb0ELb1ELb1ELb0ELb0EEENS1_21CollectiveEpilogueFwdINS6_IJSA_SC_SB_EEES9_SE_SG_Li384ELb0ELb1ELb0ELb0EEENS1_30DynamicPersistentTileSchedulerILi384ELi128ELb0ELb1ELb1EEEEEEEEEvNT_6ParamsE,@"STO_CUDA_ENTRY STV_DEFAULT"
_ZN7cutlass13device_kernelIN5flash11enable_sm90INS1_16FlashAttnFwdSm90INS1_25CollectiveMainloopFwdSm90ILi2EN4cute5tupleIJNS5_1CILi1EEES8_S8_EEENS6_IJNS7_ILi192EEENS7_ILi144EEENS7_ILi96EEEEEELi96ENS_6half_tEfNS_4arch4Sm90ELb1ELb0ELb0ELb0ELb0ELb0ELb0ELb0ELb1ELb1ELb0ELb0EEENS1_21CollectiveEpilogueFwdINS6_IJSA_SC_SB_EEES9_SE_SG_Li384ELb0ELb1ELb0ELb0EEENS1_30DynamicPersistentTileSchedulerILi384ELi128ELb0ELb1ELb1EEEEEEEEEvNT_6ParamsE:
[----:B------:R-:W-:Y:S01]  /*0000*/  LDC R1, c[0x0][0x37c] ;  /* 0x0000df00ff017b82 */ /* 0x000fe20000000800 */
[----:B------:R-:W-:Y:S05]  /*0010*/  EXIT ;  /* 0x000000000000794d */ /* 0x000fea0003800000 */
.L_x_36:
        /* <DEDUP_REMOVED lines=14> */
.L_x_84:


//--------------------- .text._ZN7cutlass13device_kernelIN5flash11enable_sm90INS1_16FlashAttnFwdSm90INS1_25CollectiveMainloopFwdSm90ILi2EN4cute5tupleIJNS5_1CILi1EEES8_S8_EEENS6_IJNS7_ILi192EEENS7_ILi144EEENS7_ILi96EEEEEELi96ENS_6half_tEfNS_4arch4Sm90ELb1ELb0ELb0ELb1ELb0ELb0ELb0ELb0ELb1ELb1ELb0ELb0EEENS1_21CollectiveEpilogueFwdINS6_IJSA_SC_SB_EEES9_SE_SG_Li384ELb1ELb1ELb0ELb0EEENS1_36VarlenDynamicPersistentTileSchedulerILi192ELi144ELi384ELi128ELb0ELb1ELb1ELb1ELb1ELb1EEEEEEEEEvNT_6ParamsE --------------------------
	.section	.text._ZN7cutlass13device_kernelIN5flash11enable_sm90INS1_16FlashAttnFwdSm90INS1_25CollectiveMainloopFwdSm90ILi2EN4cute5tupleIJNS5_1CILi1EEES8_S8_EEENS6_IJNS7_ILi192EEENS7_ILi144EEENS7_ILi96EEEEEELi96ENS_6half_tEfNS_4arch4Sm90ELb1ELb0ELb0ELb1ELb0ELb0ELb0ELb0ELb1ELb1ELb0ELb0EEENS1_21CollectiveEpilogueFwdINS6_IJSA_SC_SB_EEES9_SE_SG_Li384ELb1ELb1ELb0ELb0EEENS1_36VarlenDynamicPersistentTileSchedulerILi192ELi144ELi384ELi128ELb0ELb1ELb1ELb1ELb1ELb1EEEEEEEEEvNT_6ParamsE,"ax",@progbits
	.align	128
.text._ZN7cutlass13device_kernelIN5flash11enable_sm90INS1_16FlashAttnFwdSm90INS1_25CollectiveMainloopFwdSm90ILi2EN4cute5tupleIJNS5_1CILi1EEES8_S8_EEENS6_IJNS7_ILi192EEENS7_ILi144EEENS7_ILi96EEEEEELi96ENS_6half_tEfNS_4arch4Sm90ELb1ELb0ELb0ELb1ELb0ELb0ELb0ELb0ELb1ELb1ELb0ELb0EEENS1_21CollectiveEpilogueFwdINS6_IJSA_SC_SB_EEES9_SE_SG_Li384ELb1ELb1ELb0ELb0EEENS1_36VarlenDynamicPersistentTileSchedulerILi192ELi144ELi384ELi128ELb0ELb1ELb1ELb1ELb1ELb1EEEEEEEEEvNT_6ParamsE:
        .type           _ZN7cutlass13device_kernelIN5flash11enable_sm90INS1_16FlashAttnFwdSm90INS1_25CollectiveMainloopFwdSm90ILi2EN4cute5tupleIJNS5_1CILi1EEES8_S8_EEENS6_IJNS7_ILi192EEENS7_ILi144EEENS7_ILi96EEEEEELi96ENS_6half_tEfNS_4arch4Sm90ELb1ELb0ELb0ELb1ELb0ELb0ELb0ELb0ELb1ELb1ELb0ELb0EEENS1_21CollectiveEpilogueFwdINS6_IJSA_SC_SB_EEES9_SE_SG_Li384ELb1ELb1ELb0ELb0EEENS1_36VarlenDynamicPersistentTileSchedulerILi192ELi144ELi384ELi128ELb0ELb1ELb1ELb1ELb1ELb1EEEEEEEEEvNT_6ParamsE,@function
        .size           _ZN7cutlass13device_kernelIN5flash11enable_sm90INS1_16FlashAttnFwdSm90INS1_25CollectiveMainloopFwdSm90ILi2EN4cute5tupleIJNS5_1CILi1EEES8_S8_EEENS6_IJNS7_ILi192EEENS7_ILi144EEENS7_ILi96EEEEEELi96ENS_6half_tEfNS_4arch4Sm90ELb1ELb0ELb0ELb1ELb0ELb0ELb0ELb0ELb1ELb1ELb0ELb0EEENS1_21CollectiveEpilogueFwdINS6_IJSA_SC_SB_EEES9_SE_SG_Li384ELb1ELb1ELb0ELb0EEENS1_36VarlenDynamicPersistentTileSchedulerILi192ELi144ELi384ELi128ELb0ELb1ELb1ELb1ELb1ELb1EEEEEEEEEvNT_6ParamsE,(.L_x_85 - _ZN7cutlass13device_kernelIN5flash11enable_sm90INS1_16FlashAttnFwdSm90INS1_25CollectiveMainloopFwdSm90ILi2EN4cute5tupleIJNS5_1CILi1EEES8_S8_EEENS6_IJNS7_ILi192EEENS7_ILi144EEENS7_ILi96EEEEEELi96ENS_6half_tEfNS_4arch4Sm90ELb1ELb0ELb0ELb1ELb0ELb0ELb0ELb0ELb1ELb1ELb0ELb0EEENS1_21CollectiveEpilogueFwdINS6_IJSA_SC_SB_EEES9_SE_SG_Li384ELb1ELb1ELb0ELb0EEENS1_36VarlenDynamicPersistentTileSchedulerILi192ELi144ELi384ELi128ELb0ELb1ELb1ELb1ELb1ELb1EEEEEEEEEvNT_6ParamsE)
        .other          _ZN7cutlass13device_kernelIN5flash11enable_sm90INS1_16FlashAttnFwdSm90INS1_25CollectiveMainloopFwdSm90ILi2EN4cute5tupleIJNS5_1CILi1EEES8_S8_EEENS6_IJNS7_ILi192EEENS7_ILi144EEENS7_ILi96EEEEEELi96ENS_6half_tEfNS_4arch4Sm90ELb1ELb0ELb0ELb1ELb0ELb0ELb0ELb0ELb1ELb1ELb0ELb0EEENS1_21CollectiveEpilogueFwdINS6_IJSA_SC_SB_EEES9_SE_SG_Li384ELb1ELb1ELb0ELb0EEENS1_36VarlenDynamicPersistentTileSchedulerILi192ELi144ELi384ELi128ELb0ELb1ELb1ELb1ELb1ELb1EEEEEEEEEvNT_6ParamsE,@"STO_CUDA_ENTRY STV_DEFAULT"
_ZN7cutlass13device_kernelIN5flash11enable_sm90INS1_16FlashAttnFwdSm90INS1_25CollectiveMainloopFwdSm90ILi2EN4cute5tupleIJNS5_1CILi1EEES8_S8_EEENS6_IJNS7_ILi192EEENS7_ILi144EEENS7_ILi96EEEEEELi96ENS_6half_tEfNS_4arch4Sm90ELb1ELb0ELb0ELb1ELb0ELb0ELb0ELb0ELb1ELb1ELb0ELb0EEENS1_21CollectiveEpilogueFwdINS6_IJSA_SC_SB_EEES9_SE_SG_Li384ELb1ELb1ELb0ELb0EEENS1_36VarlenDynamicPersistentTileSchedulerILi192ELi144ELi384ELi128ELb0ELb1ELb1ELb1ELb1ELb1EEEEEEEEEvNT_6ParamsE:
[----:B------:R-:W-:Y:S01]  /*0000*/  LDC R1, c[0x0][0x37c] ;  /* 0x0000df00ff017b82 */ /* 0x000fe20000000800 */
[----:B------:R-:W-:Y:S05]  /*0010*/  EXIT ;  /* 0x000000000000794d */ /* 0x000fea0003800000 */
.L_x_37:
        /* <DEDUP_REMOVED lines=14> */
.L_x_85:


//--------------------- .text._ZN7cutlass13device_kernelIN5flash11enable_sm90INS1_16FlashAttnFwdSm90INS1_25CollectiveMainloopFwdSm90ILi2EN4cute5tupleIJNS5_1CILi1EEES8_S8_EEENS6_IJNS7_ILi192EEENS7_ILi144EEENS7_ILi96EEEEEELi96ENS_6half_tEfNS_4arch4Sm90ELb1ELb0ELb0ELb1ELb0ELb1ELb0ELb0ELb1ELb1ELb0ELb0EEENS1_21CollectiveEpilogueFwdINS6_IJSA_SC_SB_EEES9_SE_SG_Li384ELb1ELb1ELb0ELb0EEENS1_36VarlenDynamicPersistentTileSchedulerILi192ELi144ELi384ELi128ELb0ELb1ELb1ELb1ELb1ELb1EEEEEEEEEvNT_6ParamsE --------------------------
	.section	.text._ZN7cutlass13device_kernelIN5flash11enable_sm90INS1_16FlashAttnFwdSm90INS1_25CollectiveMainloopFwdSm90ILi2EN4cute5tupleIJNS5_1CILi1EEES8_S8_EEENS6_IJNS7_ILi192EEENS7_ILi144EEENS7_ILi96EEEEEELi96ENS_6half_tEfNS_4arch4Sm90ELb1ELb0ELb0ELb1ELb0ELb1ELb0ELb0ELb1ELb1ELb0ELb0EEENS1_21CollectiveEpilogueFwdINS6_IJSA_SC_SB_EEES9_SE_SG_Li384ELb1ELb1ELb0ELb0EEENS1_36VarlenDynamicPersistentTileSchedulerILi192ELi144ELi384ELi128ELb0ELb1ELb1ELb1ELb1ELb1EEEEEEEEEvNT_6ParamsE,"ax",@progbits
	.align	128
.text._ZN7cutlass13device_kernelIN5flash11enable_sm90INS1_16FlashAttnFwdSm90INS1_25CollectiveMainloopFwdSm90ILi2EN4cute5tupleIJNS5_1CILi1EEES8_S8_EEENS6_IJNS7_ILi192EEENS7_ILi144EEENS7_ILi96EEEEEELi96ENS_6half_tEfNS_4arch4Sm90ELb1ELb0ELb0ELb1ELb0ELb1ELb0ELb0ELb1ELb1ELb0ELb0EEENS1_21CollectiveEpilogueFwdINS6_IJSA_SC_SB_EEES9_SE_SG_Li384ELb1ELb1ELb0ELb0EEENS1_36VarlenDynamicPersistentTileSchedulerILi192ELi144ELi384ELi128ELb0ELb1ELb1ELb1ELb1ELb1EEEEEEEEEvNT_6ParamsE:
        .type           _ZN7cutlass13device_kernelIN5flash11enable_sm90INS1_16FlashAttnFwdSm90INS1_25CollectiveMainloopFwdSm90ILi2EN4cute5tupleIJNS5_1CILi1EEES8_S8_EEENS6_IJNS7_ILi192EEENS7_ILi144EEENS7_ILi96EEEEEELi96ENS_6half_tEfNS_4arch4Sm90ELb1ELb0ELb0ELb1ELb0ELb1ELb0ELb0ELb1ELb1ELb0ELb0EEENS1_21CollectiveEpilogueFwdINS6_IJSA_SC_SB_EEES9_SE_SG_Li384ELb1ELb1ELb0ELb0EEENS1_36VarlenDynamicPersistentTileSchedulerILi192ELi144ELi384ELi128ELb0ELb1ELb1ELb1ELb1ELb1EEEEEEEEEvNT_6ParamsE,@function
        .size           _ZN7cutlass13device_kernelIN5flash11enable_sm90INS1_16FlashAttnFwdSm90INS1_25CollectiveMainloopFwdSm90ILi2EN4cute5tupleIJNS5_1CILi1EEES8_S8_EEENS6_IJNS7_ILi192EEENS7_ILi144EEENS7_ILi96EEEEEELi96ENS_6half_tEfNS_4arch4Sm90ELb1ELb0ELb0ELb1ELb0ELb1ELb0ELb0ELb1ELb1ELb0ELb0EEENS1_21CollectiveEpilogueFwdINS6_IJSA_SC_SB_EEES9_SE_SG_Li384ELb1ELb1ELb0ELb0EEENS1_36VarlenDynamicPersistentTileSchedulerILi192ELi144ELi384ELi128ELb0ELb1ELb1ELb1ELb1ELb1EEEEEEEEEvNT_6ParamsE,(.L_x_86 - _ZN7cutlass13device_kernelIN5flash11enable_sm90INS1_16FlashAttnFwdSm90INS1_25CollectiveMainloopFwdSm90ILi2EN4cute5tupleIJNS5_1CILi1EEES8_S8_EEENS6_IJNS7_ILi192EEENS7_ILi144EEENS7_ILi96EEEEEELi96ENS_6half_tEfNS_4arch4Sm90ELb1ELb0ELb0ELb1ELb0ELb1ELb0ELb0ELb1ELb1ELb0ELb0EEENS1_21CollectiveEpilogueFwdINS6_IJSA_SC_SB_EEES9_SE_SG_Li384ELb1ELb1ELb0ELb0EEENS1_36VarlenDynamicPersistentTileSchedulerILi192ELi144ELi384ELi128ELb0ELb1ELb1ELb1ELb1ELb1EEEEEEEEEvNT_6ParamsE)
        .other          _ZN7cutlass13device_kernelIN5flash11enable_sm90INS1_16FlashAttnFwdSm90INS1_25CollectiveMainloopFwdSm90ILi2EN4cute5tupleIJNS5_1CILi1EEES8_S8_EEENS6_IJNS7_ILi192EEENS7_ILi144EEENS7_ILi96EEEEEELi96ENS_6half_tEfNS_4arch4Sm90ELb1ELb0ELb0ELb1ELb0ELb1ELb0ELb0ELb1ELb1ELb0ELb0EEENS1_21CollectiveEpilogueFwdINS6_IJSA_SC_SB_EEES9_SE_SG_Li384ELb1ELb1ELb0ELb0EEENS1_36VarlenDynamicPersistentTileSchedulerILi192ELi144ELi384ELi128ELb0ELb1ELb1ELb1ELb1ELb1EEEEEEEEEvNT_6ParamsE,@"STO_CUDA_ENTRY STV_DEFAULT"
_ZN7cutlass13device_kernelIN5flash11enable_sm90INS1_16FlashAttnFwdSm90INS1_25CollectiveMainloopFwdSm90ILi2EN4cute5tupleIJNS5_1CILi1EEES8_S8_EEENS6_IJNS7_ILi192EEENS7_ILi144EEENS7_ILi96EEEEEELi96ENS_6half_tEfNS_4arch4Sm90ELb1ELb0ELb0ELb1ELb0ELb1ELb0ELb0ELb1ELb1ELb0ELb0EEENS1_21CollectiveEpilogueFwdINS6_IJSA_SC_SB_EEES9_SE_SG_Li384ELb1ELb1ELb0ELb0EEENS1_36VarlenDynamicPersistentTileSchedulerILi192ELi144ELi384ELi128ELb0ELb1ELb1ELb1ELb1ELb1EEEEEEEEEvNT_6ParamsE:
[----:B------:R-:W-:Y:S01]  /*0000*/  LDC R1, c[0x0][0x37c] ;  /* 0x0000df00ff017b82 */ /* 0x000fe20000000800 */
[----:B------:R-:W-:Y:S05]  /*0010*/  EXIT ;  /* 0x000000000000794d */ /* 0x000fea0003800000 */
.L_x_38:
        /* <DEDUP_REMOVED lines=14> */
.L_x_86:


//--------------------- .text._ZN7cutlass13device_kernelIN5flash11enable_sm90INS1_16FlashAttnFwdSm90INS1_25CollectiveMainloopFwdSm90ILi2EN4cute5tupleIJNS5_1CILi1EEES8_S8_EEENS6_IJNS7_ILi192EEESA_NS7_ILi64EEEEEELi64ENS_6half_tEfNS_4arch4Sm90ELb0ELb0ELb0ELb0ELb0ELb0ELb0ELb0ELb1ELb1ELb0ELb0EEENS1_21CollectiveEpilogueFwdINS6_IJSA_SB_SA_EEES9_SD_SF_Li384ELb0ELb1ELb0ELb0EEENS1_29StaticPersistentTileSchedulerILb0EEEEEEEEEvNT_6ParamsE --------------------------
	.section	.text._ZN7cutlass13device_kernelIN5flash11enable_sm90INS1_16FlashAttnFwdSm90INS1_25CollectiveMainloopFwdSm90ILi2EN4cute5tupleIJNS5_1CILi1EEES8_S8_EEENS6_IJNS7_ILi192EEESA_NS7_ILi64EEEEEELi64ENS_6half_tEfNS_4arch4Sm90ELb0ELb0ELb0ELb0ELb0ELb0ELb0ELb0ELb1ELb1ELb0ELb0EEENS1_21CollectiveEpilogueFwdINS6_IJSA_SB_SA_EEES9_SD_SF_Li384ELb0ELb1ELb0ELb0EEENS1_29StaticPersistentTileSchedulerILb0EEEEEEEEEvNT_6ParamsE,"ax",@progbits
	.align	128
.text._ZN7cutlass13device_kernelIN5flash11enable_sm90INS1_16FlashAttnFwdSm90INS1_25CollectiveMainloopFwdSm90ILi2EN4cute5tupleIJNS5_1CILi1EEES8_S8_EEENS6_IJNS7_ILi192EEESA_NS7_ILi64EEEEEELi64ENS_6half_tEfNS_4arch4Sm90ELb0ELb0ELb0ELb0ELb0ELb0ELb0ELb0ELb1ELb1ELb0ELb0EEENS1_21CollectiveEpilogueFwdINS6_IJSA_SB_SA_EEES9_SD_SF_Li384ELb0ELb1ELb0ELb0EEENS1_29StaticPersistentTileSchedulerILb0EEEEEEEEEvNT_6ParamsE:
        .type           _ZN7cutlass13device_kernelIN5flash11enable_sm90INS1_16FlashAttnFwdSm90INS1_25CollectiveMainloopFwdSm90ILi2EN4cute5tupleIJNS5_1CILi1EEES8_S8_EEENS6_IJNS7_ILi192EEESA_NS7_ILi64EEEEEELi64ENS_6half_tEfNS_4arch4Sm90ELb0ELb0ELb0ELb0ELb0ELb0ELb0ELb0ELb1ELb1ELb0ELb0EEENS1_21CollectiveEpilogueFwdINS6_IJSA_SB_SA_EEES9_SD_SF_Li384ELb0ELb1ELb0ELb0EEENS1_29StaticPersistentTileSchedulerILb0EEEEEEEEEvNT_6ParamsE,@function
        .size           _ZN7cutlass13device_kernelIN5flash11enable_sm90INS1_16FlashAttnFwdSm90INS1_25CollectiveMainloopFwdSm90ILi2EN4cute5tupleIJNS5_1CILi1EEES8_S8_EEENS6_IJNS7_ILi192EEESA_NS7_ILi64EEEEEELi64ENS_6half_tEfNS_4arch4Sm90ELb0ELb0ELb0ELb0ELb0ELb0ELb0ELb0ELb1ELb1ELb0ELb0EEENS1_21CollectiveEpilogueFwdINS6_IJSA_SB_SA_EEES9_SD_SF_Li384ELb0ELb1ELb0ELb0EEENS1_29StaticPersistentTileSchedulerILb0EEEEEEEEEvNT_6ParamsE,(.L_x_87 - _ZN7cutlass13device_kernelIN5flash11enable_sm90INS1_16FlashAttnFwdSm90INS1_25CollectiveMainloopFwdSm90ILi2EN4cute5tupleIJNS5_1CILi1EEES8_S8_EEENS6_IJNS7_ILi192EEESA_NS7_ILi64EEEEEELi64ENS_6half_tEfNS_4arch4Sm90ELb0ELb0ELb0ELb0ELb0ELb0ELb0ELb0ELb1ELb1ELb0ELb0EEENS1_21CollectiveEpilogueFwdINS6_IJSA_SB_SA_EEES9_SD_SF_Li384ELb0ELb1ELb0ELb0EEENS1_29StaticPersistentTileSchedulerILb0EEEEEEEEEvNT_6ParamsE)
        .other          _ZN7cutlass13device_kernelIN5flash11enable_sm90INS1_16FlashAttnFwdSm90INS1_25CollectiveMainloopFwdSm90ILi2EN4cute5tupleIJNS5_1CILi1EEES8_S8_EEENS6_IJNS7_ILi192EEESA_NS7_ILi64EEEEEELi64ENS_6half_tEfNS_4arch4Sm90ELb0ELb0ELb0ELb0ELb0ELb0ELb0ELb0ELb1ELb1ELb0ELb0EEENS1_21CollectiveEpilogueFwdINS6_IJSA_SB_SA_EEES9_SD_SF_Li384ELb0ELb1ELb0ELb0EEENS1_29StaticPersistentTileSchedulerILb0EEEEEEEEEvNT_6ParamsE,@"STO_CUDA_ENTRY STV_DEFAULT"
_ZN7cutlass13device_kernelIN5flash11enable_sm90INS1_16FlashAttnFwdSm90INS1_25CollectiveMainloopFwdSm90ILi2EN4cute5tupleIJNS5_1CILi1EEES8_S8_EEENS6_IJNS7_ILi192EEESA_NS7_ILi64EEEEEELi64ENS_6half_tEfNS_4arch4Sm90ELb0ELb0ELb0ELb0ELb0ELb0ELb0ELb0ELb1ELb1ELb0ELb0EEENS1_21CollectiveEpilogueFwdINS6_IJSA_SB_SA_EEES9_SD_SF_Li384ELb0ELb1ELb0ELb0EEENS1_29StaticPersistentTileSchedulerILb0EEEEEEEEEvNT_6ParamsE:
[----:B------:R-:W-:Y:S01]  /*0000*/  LDC R1, c[0x0][0x37c] ;  /* 0x0000df00ff017b82 */ /* 0x000fe20000000800 */
[----:B------:R-:W-:Y:S05]  /*0010*/  EXIT ;  /* 0x000000000000794d */ /* 0x000fea0003800000 */
.L_x_39:
        /* <DEDUP_REMOVED lines=14> */
.L_x_87:


//--------------------- .text._ZN7cutlass13device_kernelIN5flash11enable_sm90INS1_16FlashAttnFwdSm90INS1_25CollectiveMainloopFwdSm90ILi2EN4cute5tupleIJNS5_1CILi1EEES8_S8_EEENS6_IJNS7_ILi192EEESA_NS7_ILi64EEEEEELi64ENS_6half_tEfNS_4arch4Sm90ELb0ELb0ELb0ELb1ELb0ELb0ELb0ELb0ELb1ELb1ELb0ELb0EEENS1_21CollectiveEpilogueFwdINS6_IJSA_SB_SA_EEES9_SD_SF_Li384ELb1ELb1ELb0ELb0EEENS1_36VarlenDynamicPersistentTileSchedulerILi192ELi192ELi384ELi128ELb0ELb1ELb1ELb0ELb1ELb1EEEEEEEEEvNT_6ParamsE --------------------------
	.section	.text._ZN7cutlass13device_kernelIN5flash11enable_sm90INS1_16FlashAttnFwdSm90INS1_25CollectiveMainloopFwdSm90ILi2EN4cute5tupleIJNS5_1CILi1EEES8_S8_EEENS6_IJNS7_ILi192EEESA_NS7_ILi64EEEEEELi64ENS_6half_tEfNS_4arch4Sm90ELb0ELb0ELb0ELb1ELb0ELb0ELb0ELb0ELb1ELb1ELb0ELb0EEENS1_21CollectiveEpilogueFwdINS6_IJSA_SB_SA_EEES9_SD_SF_Li384ELb1ELb1ELb0ELb0EEENS1_36VarlenDynamicPersistentTileSchedulerILi192ELi192ELi384ELi128ELb0ELb1ELb1ELb0ELb1ELb1EEEEEEEEEvNT_6ParamsE,"ax",@progbits
	.align	128
.text._ZN7cutlass13device_kernelIN5flash11enable_sm90INS1_16FlashAttnFwdSm90INS1_25CollectiveMainloopFwdSm90ILi2EN4cute5tupleIJNS5_1CILi1EEES8_S8_EEENS6_IJNS7_ILi192EEESA_NS7_ILi64EEEEEELi64ENS_6half_tEfNS_4arch4Sm90ELb0ELb0ELb0ELb1ELb0ELb0ELb0ELb0ELb1ELb1ELb0ELb0EEENS1_21CollectiveEpilogueFwdINS6_IJSA_SB_SA_EEES9_SD_SF_Li384ELb1ELb1ELb0ELb0EEENS1_36VarlenDynamicPersistentTileSchedulerILi192ELi192ELi384ELi128ELb0ELb1ELb1ELb0ELb1ELb1EEEEEEEEEvNT_6ParamsE:
        .type           _ZN7cutlass13device_kernelIN5flash11enable_sm90INS1_16FlashAttnFwdSm90INS1_25CollectiveMainloopFwdSm90ILi2EN4cute5tupleIJNS5_1CILi1EEES8_S8_EEENS6_IJNS7_ILi192EEESA_NS7_ILi64EEEEEELi64ENS_6half_tEfNS_4arch4Sm90ELb0ELb0ELb0ELb1ELb0ELb0ELb0ELb0ELb1ELb1ELb0ELb0EEENS1_21CollectiveEpilogueFwdINS6_IJSA_SB_SA_EEES9_SD_SF_Li384ELb1ELb1ELb0ELb0EEENS1_36VarlenDynamicPersistentTileSchedulerILi192ELi192ELi384ELi128ELb0ELb1ELb1ELb0ELb1ELb1EEEEEEEEEvNT_6ParamsE,@function
        .size           _ZN7cutlass13device_kernelIN5flash11enable_sm90INS1_16FlashAttnFwdSm90INS1_25CollectiveMainloopFwdSm90ILi2EN4cute5tupleIJNS5_1CILi1EEES8_S8_EEENS6_IJNS7_ILi192EEESA_NS7_ILi64EEEEEELi64ENS_6half_tEfNS_4arch4Sm90ELb0ELb0ELb0ELb1ELb0ELb0ELb0ELb0ELb1ELb1ELb0ELb0EEENS1_21CollectiveEpilogueFwdINS6_IJSA_SB_SA_EEES9_SD_SF_Li384ELb1ELb1ELb0ELb0EEENS1_36VarlenDynamicPersistentTileSchedulerILi192ELi192ELi384ELi128ELb0ELb1ELb1ELb0ELb1ELb1EEEEEEEEEvNT_6ParamsE,(.L_x_88 - _ZN7cutlass13device_kernelIN5flash11enable_sm90INS1_16FlashAttnFwdSm90INS1_25CollectiveMainloopFwdSm90ILi2EN4cute5tupleIJNS5_1CILi1EEES8_S8_EEENS6_IJNS7_ILi192EEESA_NS7_ILi64EEEEEELi64ENS_6half_tEfNS_4arch4Sm90ELb0ELb0ELb0ELb1ELb0ELb0ELb0ELb0ELb1ELb1ELb0ELb0EEENS1_21CollectiveEpilogueFwdINS6_IJSA_SB_SA_EEES9_SD_SF_Li384ELb1ELb1ELb0ELb0EEENS1_36VarlenDynamicPersistentTileSchedulerILi192ELi192ELi384ELi128ELb0ELb1ELb1ELb0ELb1ELb1EEEEEEEEEvNT_6ParamsE)
        .other          _ZN7cutlass13device_kernelIN5flash11enable_sm90INS1_16FlashAttnFwdSm90INS1_25CollectiveMainloopFwdSm90ILi2EN4cute5tupleIJNS5_1CILi1EEES8_S8_EEENS6_IJNS7_ILi192EEESA_NS7_ILi64EEEEEELi64ENS_6half_tEfNS_4arch4Sm90ELb0ELb0ELb0ELb1ELb0ELb0ELb0ELb0ELb1ELb1ELb0ELb0EEENS1_21CollectiveEpilogueFwdINS6_IJSA_SB_SA_EEES9_SD_SF_Li384ELb1ELb1ELb0ELb0EEENS1_36VarlenDynamicPersistentTileSchedulerILi192ELi192ELi384ELi128ELb0ELb1ELb1ELb0ELb1ELb1EEEEEEEEEvNT_6ParamsE,@"STO_CUDA_ENTRY STV_DEFAULT"
_ZN7cutlass13device_kernelIN5flash11enable_sm90INS1_16FlashAttnFwdSm90INS1_25CollectiveMainloopFwdSm90ILi2EN4cute5tupleIJNS5_1CILi1EEES8_S8_EEENS6_IJNS7_ILi192EEESA_NS7_ILi64EEEEEELi64ENS_6half_tEfNS_4arch4Sm90ELb0ELb0ELb0ELb1ELb0ELb0ELb0ELb0ELb1ELb1ELb0ELb0EEENS1_21CollectiveEpilogueFwdINS6_IJSA_SB_SA_EEES9_SD_SF_Li384ELb1ELb1ELb0ELb0EEENS1_36VarlenDynamicPersistentTileSchedulerILi192ELi192ELi384ELi128ELb0ELb1ELb1ELb0ELb1ELb1EEEEEEEEEvNT_6ParamsE:
[----:B------:R-:W-:Y:S01]  /*0000*/  LDC R1, c[0x0][0x37c] ;  /* 0x0000df00ff017b82 */ /* 0x000fe20000000800 */
[----:B------:R-:W-:Y:S05]  /*0010*/  EXIT ;  /* 0x000000000000794d */ /* 0x000fea0003800000 */
.L_x_40:
        /* <DEDUP_REMOVED lines=14> */
.L_x_88:


//--------------------- .text._ZN7cutlass13device_kernelIN5flash11enable_sm90INS1_16FlashAttnFwdSm90INS1_25CollectiveMainloopFwdSm90ILi2EN4cute5tupleIJNS5_1CILi1EEES8_S8_EEENS6_IJNS7_ILi192EEESA_NS7_ILi64EEEEEELi64ENS_6half_tEfNS_4arch4Sm90ELb0ELb0ELb0ELb1ELb0ELb1ELb0ELb0ELb1ELb1ELb0ELb0EEENS1_21CollectiveEpilogueFwdINS6_IJSA_SB_SA_EEES9_SD_SF_Li384ELb1ELb1ELb0ELb0EEENS1_36VarlenDynamicPersistentTileSchedulerILi192ELi192ELi384ELi128ELb0ELb1ELb1ELb0ELb1ELb1EEEEEEEEEvNT_6ParamsE --------------------------
	.section	.text._ZN7cutlass13device_kernelIN5flash11enable_sm90INS1_16FlashAttnFwdSm90INS1_25CollectiveMainloopFwdSm90ILi2EN4cute5tupleIJNS5_1CILi1EEES8_S8_EEENS6_IJNS7_ILi192EEESA_NS7_ILi64EEEEEELi64ENS_6half_tEfNS_4arch4Sm90ELb0ELb0ELb0ELb1ELb0ELb1ELb0ELb0ELb1ELb1ELb0ELb0EEENS1_21CollectiveEpilogueFwdINS6_IJSA_SB_SA_EEES9_SD_SF_Li384ELb1ELb1ELb0ELb0EEENS1_36VarlenDynamicPersistentTileSchedulerILi192ELi192ELi384ELi128ELb0ELb1ELb1ELb0ELb1ELb1EEEEEEEEEvNT_6ParamsE,"ax",@progbits
	.align	128
.text._ZN7cutlass13device_kernelIN5flash11enable_sm90INS1_16FlashAttnFwdSm90INS1_25CollectiveMainloopFwdSm90ILi2EN4cute5tupleIJNS5_1CILi1EEES8_S8_EEENS6_IJNS7_ILi192EEESA_NS7_ILi64EEEEEELi64ENS_6half_tEfNS_4arch4Sm90ELb0ELb0ELb0ELb1ELb0ELb1ELb0ELb0ELb1ELb1ELb0ELb0EEENS1_21CollectiveEpilogueFwdINS6_IJSA_SB_SA_EEES9_SD_SF_Li384ELb1ELb1ELb0ELb0EEENS1_36VarlenDynamicPersistentTileSchedulerILi192ELi192ELi384ELi128ELb0ELb1ELb1ELb0ELb1ELb1EEEEEEEEEvNT_6ParamsE:
        .type           _ZN7cutlass13device_kernelIN5flash11enable_sm90INS1_16FlashAttnFwdSm90INS1_25CollectiveMainloopFwdSm90ILi2EN4cute5tupleIJNS5_1CILi1EEES8_S8_EEENS6_IJNS7_ILi192EEESA_NS7_ILi64EEEEEELi64ENS_6half_tEfNS_4arch4Sm90ELb0ELb0ELb0ELb1ELb0ELb1ELb0ELb0ELb1ELb1ELb0ELb0EEENS1_21CollectiveEpilogueFwdINS6_IJSA_SB_SA_EEES9_SD_SF_Li384ELb1ELb1ELb0ELb0EEENS1_36VarlenDynamicPersistentTileSchedulerILi192ELi192ELi384ELi128ELb0ELb1ELb1ELb0ELb1ELb1EEEEEEEEEvNT_6ParamsE,@function
        .size           _ZN7cutlass13device_kernelIN5flash11enable_sm90INS1_16FlashAttnFwdSm90INS1_25CollectiveMainloopFwdSm90ILi2EN4cute5tupleIJNS5_1CILi1EEES8_S8_EEENS6_IJNS7_ILi192EEESA_NS7_ILi64EEEEEELi64ENS_6half_tEfNS_4arch4Sm90ELb0ELb0ELb0ELb1ELb0ELb1ELb0ELb0ELb1ELb1ELb0ELb0EEENS1_21CollectiveEpilogueFwdINS6_IJSA_SB_SA_EEES9_SD_SF_Li384ELb1ELb1ELb0ELb0EEENS1_36VarlenDynamicPersistentTileSchedulerILi192ELi192ELi384ELi128ELb0ELb1ELb1ELb0ELb1ELb1EEEEEEEEEvNT_6ParamsE,(.L_x_89 - _ZN7cutlass13device_kernelIN5flash11enable_sm90INS1_16FlashAttnFwdSm90INS1_25CollectiveMainloopFwdSm90ILi2EN4cute5tupleIJNS5_1CILi1EEES8_S8_EEENS6_IJNS7_ILi192EEESA_NS7_ILi64EEEEEELi64ENS_6half_tEfNS_4arch4Sm90ELb0ELb0ELb0ELb1ELb0ELb1ELb0ELb0ELb1ELb1ELb0ELb0EEENS1_21CollectiveEpilogueFwdINS6_IJSA_SB_SA_EEES9_SD_SF_Li384ELb1ELb1ELb0ELb0EEENS1_36VarlenDynamicPersistentTileSchedulerILi192ELi192ELi384ELi128ELb0ELb1ELb1ELb0ELb1ELb1EEEEEEEEEvNT_6ParamsE)
        .other          _ZN7cutlass13device_kernelIN5flash11enable_sm90INS1_16FlashAttnFwdSm90INS1_25CollectiveMainloopFwdSm90ILi2EN4cute5tupleIJNS5_1CILi1EEES8_S8_EEENS6_IJNS7_ILi192EEESA_NS7_ILi64EEEEEELi64ENS_6half_tEfNS_4arch4Sm90ELb0ELb0ELb0ELb1ELb0ELb1ELb0ELb0ELb1ELb1ELb0ELb0EEENS1_21CollectiveEpilogueFwdINS6_IJSA_SB_SA_EEES9_SD_SF_Li384ELb1ELb1ELb0ELb0EEENS1_36VarlenDynamicPersistentTileSchedulerILi192ELi192ELi384ELi128ELb0ELb1ELb1ELb0ELb1ELb1EEEEEEEEEvNT_6ParamsE,@"STO_CUDA_ENTRY STV_DEFAULT"
_ZN7cutlass13device_kernelIN5flash11enable_sm90INS1_16FlashAttnFwdSm90INS1_25CollectiveMainloopFwdSm90ILi2EN4cute5tupleIJNS5_1CILi1EEES8_S8_EEENS6_IJNS7_ILi192EEESA_NS7_ILi64EEEEEELi64ENS_6half_tEfNS_4arch4Sm90ELb0ELb0ELb0ELb1ELb0ELb1ELb0ELb0ELb1ELb1ELb0ELb0EEENS1_21CollectiveEpilogueFwdINS6_IJSA_SB_SA_EEES9_SD_SF_Li384ELb1ELb1ELb0ELb0EEENS1_36VarlenDynamicPersistentTileSchedulerILi192ELi192ELi384ELi128ELb0ELb1ELb1ELb0ELb1ELb1EEEEEEEEEvNT_6ParamsE:
[----:B------:R-:W-:Y:S01]  /*0000*/  LDC R1, c[0x0][0x37c] ;  /* 0x0000df00ff017b82 */ /* 0x000fe20000000800 */
[----:B------:R-:W-:Y:S05]  /*0010*/  EXIT ;  /* 0x000000000000794d */ /* 0x000fea0003800000 */
.L_x_41:
        /* <DEDUP_REMOVED lines=14> */
.L_x_89:


//--------------------- .text._ZN7cutlass13device_kernelIN5flash11enable_sm90INS1_16FlashAttnFwdSm90INS1_25CollectiveMainloopFwdSm90ILi2EN4cute5tupleIJNS5_1CILi1EEES8_S8_EEENS6_IJNS7_ILi192EEENS7_ILi128EEENS7_ILi64EEEEEELi64ENS_6half_tEfNS_4arch4Sm90ELb0ELb1ELb0ELb0ELb0ELb0ELb0ELb1ELb1ELb1ELb0ELb0EEENS1_21CollectiveEpilogueFwdINS6_IJSA_SC_SB_EEES9_SE_SG_Li384ELb0ELb1ELb0ELb0EEENS1_30DynamicPersistentTileSchedulerILi384ELi128ELb0ELb1ELb1EEEEEEEEEvNT_6ParamsE --------------------------
	.section	.text._ZN7cutlass13device_kernelIN5flash11enable_sm90INS1_16FlashAttnFwdSm90INS1_25CollectiveMainloopFwdSm90ILi2EN4cute5tupleIJNS5_1CILi1EEES8_S8_EEENS6_IJNS7_ILi192EEENS7_ILi128EEENS7_ILi64EEEEEELi64ENS_6half_tEfNS_4arch4Sm90ELb0ELb1ELb0ELb0ELb0ELb0ELb0ELb1ELb1ELb1ELb0ELb0EEENS1_21CollectiveEpilogueFwdINS6_IJSA_SC_SB_EEES9_SE_SG_Li384ELb0ELb1ELb0ELb0EEENS1_30DynamicPersistentTileSchedulerILi384ELi128ELb0ELb1ELb1EEEEEEEEEvNT_6ParamsE,"ax",@progbits
	.align	128
.text._ZN7cutlass13device_kernelIN5flash11enable_sm90INS1_16FlashAttnFwdSm90INS1_25CollectiveMainloopFwdSm90ILi2EN4cute5tupleIJNS5_1CILi1EEES8_S8_EEENS6_IJNS7_ILi192EEENS7_ILi128EEENS7_ILi64EEEEEELi64ENS_6half_tEfNS_4arch4Sm90ELb0ELb1ELb0ELb0ELb0ELb0ELb0ELb1ELb1ELb1ELb0ELb0EEENS1_21CollectiveEpilogueFwdINS6_IJSA_SC_SB_EEES9_SE_SG_Li384ELb0ELb1ELb0ELb0EEENS1_30DynamicPersistentTileSchedulerILi384ELi128ELb0ELb1ELb1EEEEEEEEEvNT_6ParamsE:
        .type           _ZN7cutlass13device_kernelIN5flash11enable_sm90INS1_16FlashAttnFwdSm90INS1_25CollectiveMainloopFwdSm90ILi2EN4cute5tupleIJNS5_1CILi1EEES8_S8_EEENS6_IJNS7_ILi192EEENS7_ILi128EEENS7_ILi64EEEEEELi64ENS_6half_tEfNS_4arch4Sm90ELb0ELb1ELb0ELb0ELb0ELb0ELb0ELb1ELb1ELb1ELb0ELb0EEENS1_21CollectiveEpilogueFwdINS6_IJSA_SC_SB_EEES9_SE_SG_Li384ELb0ELb1ELb0ELb0EEENS1_30DynamicPersistentTileSchedulerILi384ELi128ELb0ELb1ELb1EEEEEEEEEvNT_6ParamsE,@function
        .size           _ZN7cutlass13device_kernelIN5flash11enable_sm90INS1_16FlashAttnFwdSm90INS1_25CollectiveMainloopFwdSm90ILi2EN4cute5tupleIJNS5_1CILi1EEES8_S8_EEENS6_IJNS7_ILi192EEENS7_ILi128EEENS7_ILi64EEEEEELi64ENS_6half_tEfNS_4arch4Sm90ELb0ELb1ELb0ELb0ELb0ELb0ELb0ELb1ELb1ELb1ELb0ELb0EEENS1_21CollectiveEpilogueFwdINS6_IJSA_SC_SB_EEES9_SE_SG_Li384ELb0ELb1ELb0ELb0EEENS1_30DynamicPersistentTileSchedulerILi384ELi128ELb0ELb1ELb1EEEEEEEEEvNT_6ParamsE,(.L_x_90 - _ZN7cutlass13device_kernelIN5flash11enable_sm90INS1_16FlashAttnFwdSm90INS1_25CollectiveMainloopFwdSm90ILi2EN4cute5tupleIJNS5_1CILi1EEES8_S8_EEENS6_IJNS7_ILi192EEENS7_ILi128EEENS7_ILi64EEEEEELi64ENS_6half_tEfNS_4arch4Sm90ELb0ELb1ELb0ELb0ELb0ELb0ELb0ELb1ELb1ELb1ELb0ELb0EEENS1_21CollectiveEpilogueFwdINS6_IJSA_SC_SB_EEES9_SE_SG_Li384ELb0ELb1ELb0ELb0EEENS1_30DynamicPersistentTileSchedulerILi384ELi128ELb0ELb1ELb1EEEEEEEEEvNT_6ParamsE)
        .other          _ZN7cutlass13device_kernelIN5flash11enable_sm90INS1_16FlashAttnFwdSm90INS1_25CollectiveMainloopFwdSm90ILi2EN4cute5tupleIJNS5_1CILi1EEES8_S8_EEENS6_IJNS7_ILi192EEENS7_ILi128EEENS7_ILi64EEEEEELi64ENS_6half_tEfNS_4arch4Sm90ELb0ELb1ELb0ELb0ELb0ELb0ELb0ELb1ELb1ELb1ELb0ELb0EEENS1_21CollectiveEpilogueFwdINS6_IJSA_SC_SB_EEES9_SE_SG_Li384ELb0ELb1ELb0ELb0EEENS1_30DynamicPersistentTileSchedulerILi384ELi128ELb0ELb1ELb1EEEEEEEEEvNT_6ParamsE,@"STO_CUDA_ENTRY STV_DEFAULT"
_ZN7cutlass13device_kernelIN5flash11enable_sm90INS1_16FlashAttnFwdSm90INS1_25CollectiveMainloopFwdSm90ILi2EN4cute5tupleIJNS5_1CILi1EEES8_S8_EEENS6_IJNS7_ILi192EEENS7_ILi128EEENS7_ILi64EEEEEELi64ENS_6half_tEfNS_4arch4Sm90ELb0ELb1ELb0ELb0ELb0ELb0ELb0ELb1ELb1ELb1ELb0ELb0EEENS1_21CollectiveEpilogueFwdINS6_IJSA_SC_SB_EEES9_SE_SG_Li384ELb0ELb1ELb0ELb0EEENS1_30DynamicPersistentTileSchedulerILi384ELi128ELb0ELb1ELb1EEEEEEEEEvNT_6ParamsE:
[----:B------:R-:W-:Y:S01]  /*0000*/  LDC R1, c[0x0][0x37c] ;  /* 0x0000df00ff017b82 */ /* 0x000fe20000000800 */
[----:B------:R-:W-:Y:S05]  /*0010*/  EXIT ;  /* 0x000000000000794d */ /* 0x000fea0003800000 */
.L_x_42:
        /* <DEDUP_REMOVED lines=14> */
.L_x_90:


//--------------------- .text._ZN7cutlass13device_kernelIN5flash11enable_sm90INS1_16FlashAttnFwdSm90INS1_25CollectiveMainloopFwdSm90ILi2EN4cute5tupleIJNS5_1CILi1EEES8_S8_EEENS6_IJNS7_ILi192EEENS7_ILi128EEENS7_ILi64EEEEEELi64ENS_6half_tEfNS_4arch4Sm90ELb0ELb1ELb0ELb1ELb0ELb0ELb0ELb1ELb1ELb1ELb0ELb0EEENS1_21CollectiveEpilogueFwdINS6_IJSA_SC_SB_EEES9_SE_SG_Li384ELb1ELb1ELb0ELb0EEENS1_36VarlenDynamicPersistentTileSchedulerILi192ELi128ELi384ELi128ELb0ELb1ELb1ELb1ELb0ELb1EEEEEEEEEvNT_6ParamsE --------------------------
	.section	.text._ZN7cutlass13device_kernelIN5flash11enable_sm90INS1_16FlashAttnFwdSm90INS1_25CollectiveMainloopFwdSm90ILi2EN4cute5tupleIJNS5_1CILi1EEES8_S8_EEENS6_IJNS7_ILi192EEENS7_ILi128EEENS7_ILi64EEEEEELi64ENS_6half_tEfNS_4arch4Sm90ELb0ELb1ELb0ELb1ELb0ELb0ELb0ELb1ELb1ELb1ELb0ELb0EEENS1_21CollectiveEpilogueFwdINS6_IJSA_SC_SB_EEES9_SE_SG_Li384ELb1ELb1ELb0ELb0EEENS1_36VarlenDynamicPersistentTileSchedulerILi192ELi128ELi384ELi128ELb0ELb1ELb1ELb1ELb0ELb1EEEEEEEEEvNT_6ParamsE,"ax",@progbits
	.align	128
.text._ZN7cutlass13device_kernelIN5flash11enable_sm90INS1_16FlashAttnFwdSm90INS1_25CollectiveMainloopFwdSm90ILi2EN4cute5tupleIJNS5_1CILi1EEES8_S8_EEENS6_IJNS7_ILi192EEENS7_ILi128EEENS7_ILi64EEEEEELi64ENS_6half_tEfNS_4arch4Sm90ELb0ELb1ELb0ELb1ELb0ELb0ELb0ELb1ELb1ELb1ELb0ELb0EEENS1_21CollectiveEpilogueFwdINS6_IJSA_SC_SB_EEES9_SE_SG_Li384ELb1ELb1ELb0ELb0EEENS1_36VarlenDynamicPersistentTileSchedulerILi192ELi128ELi384ELi128ELb0ELb1ELb1ELb1ELb0ELb1EEEEEEEEEvNT_6ParamsE:
        .type           _ZN7cutlass13device_kernelIN5flash11enable_sm90INS1_16FlashAttnFwdSm90INS1_25CollectiveMainloopFwdSm90ILi2EN4cute5tupleIJNS5_1CILi1EEES8_S8_EEENS6_IJNS7_ILi192EEENS7_ILi128EEENS7_ILi64EEEEEELi64ENS_6half_tEfNS_4arch4Sm90ELb0ELb1ELb0ELb1ELb0ELb0ELb0ELb1ELb1ELb1ELb0ELb0EEENS1_21CollectiveEpilogueFwdINS6_IJSA_SC_SB_EEES9_SE_SG_Li384ELb1ELb1ELb0ELb0EEENS1_36VarlenDynamicPersistentTileSchedulerILi192ELi128ELi384ELi128ELb0ELb1ELb1ELb1ELb0ELb1EEEEEEEEEvNT_6ParamsE,@function
        .size           _ZN7cutlass13device_kernelIN5flash11enable_sm90INS1_16FlashAttnFwdSm90INS1_25CollectiveMainloopFwdSm90ILi2EN4cute5tupleIJNS5_1CILi1EEES8_S8_EEENS6_IJNS7_ILi192EEENS7_ILi128EEENS7_ILi64EEEEEELi64ENS_6half_tEfNS_4arch4Sm90ELb0ELb1ELb0ELb1ELb0ELb0ELb0ELb1ELb1ELb1ELb0ELb0EEENS1_21CollectiveEpilogueFwdINS6_IJSA_SC_SB_EEES9_SE_SG_Li384ELb1ELb1ELb0ELb0EEENS1_36VarlenDynamicPersistentTileSchedulerILi192ELi128ELi384ELi128ELb0ELb1ELb1ELb1ELb0ELb1EEEEEEEEEvNT_6ParamsE,(.L_x_91 - _ZN7cutlass13device_kernelIN5flash11enable_sm90INS1_16FlashAttnFwdSm90INS1_25CollectiveMainloopFwdSm90ILi2EN4cute5tupleIJNS5_1CILi1EEES8_S8_EEENS6_IJNS7_ILi192EEENS7_ILi128EEENS7_ILi64EEEEEELi64ENS_6half_tEfNS_4arch4Sm90ELb0ELb1ELb0ELb1ELb0ELb0ELb0ELb1ELb1ELb1ELb0ELb0EEENS1_21CollectiveEpilogueFwdINS6_IJSA_SC_SB_EEES9_SE_SG_Li384ELb1ELb1ELb0ELb0EEENS1_36VarlenDynamicPersistentTileSchedulerILi192ELi128ELi384ELi128ELb0ELb1ELb1ELb1ELb0ELb1EEEEEEEEEvNT_6ParamsE)
        .other          _ZN7cutlass13device_kernelIN5flash11enable_sm90INS1_16FlashAttnFwdSm90INS1_25CollectiveMainloopFwdSm90ILi2EN4cute5tupleIJNS5_1CILi1EEES8_S8_EEENS6_IJNS7_ILi192EEENS7_ILi128EEENS7_ILi64EEEEEELi64ENS_6half_tEfNS_4arch4Sm90ELb0ELb1ELb0ELb1ELb0ELb0ELb0ELb1ELb1ELb1ELb0ELb0EEENS1_21CollectiveEpilogueFwdINS6_IJSA_SC_SB_EEES9_SE_SG_Li384ELb1ELb1ELb0ELb0EEENS1_36VarlenDynamicPersistentTileSchedulerILi192ELi128ELi384ELi128ELb0ELb1ELb1ELb1ELb0ELb1EEEEEEEEEvNT_6ParamsE,@"STO_CUDA_ENTRY STV_DEFAULT"
_ZN7cutlass13device_kernelIN5flash11enable_sm90INS1_16FlashAttnFwdSm90INS1_25CollectiveMainloopFwdSm90ILi2EN4cute5tupleIJNS5_1CILi1EEES8_S8_EEENS6_IJNS7_ILi192EEENS7_ILi128EEENS7_ILi64EEEEEELi64ENS_6half_tEfNS_4arch4Sm90ELb0ELb1ELb0ELb1ELb0ELb0ELb0ELb1ELb1ELb1ELb0ELb0EEENS1_21CollectiveEpilogueFwdINS6_IJSA_SC_SB_EEES9_SE_SG_Li384ELb1ELb1ELb0ELb0EEENS1_36VarlenDynamicPersistentTileSchedulerILi192ELi128ELi384ELi128ELb0ELb1ELb1ELb1ELb0ELb1EEEEEEEEEvNT_6ParamsE:
[----:B------:R-:W-:Y:S01]  /*0000*/  LDC R1, c[0x0][0x37c] ;  /* 0x0000df00ff017b82 */ /* 0x000fe20000000800 */
[----:B------:R-:W-:Y:S05]  /*0010*/  EXIT ;  /* 0x000000000000794d */ /* 0x000fea0003800000 */
.L_x_43:
        /* <DEDUP_REMOVED lines=14> */
.L_x_91:


//--------------------- .text._ZN7cutlass13device_kernelIN5flash11enable_sm90INS1_16FlashAttnFwdSm90INS1_25CollectiveMainloopFwdSm90ILi2EN4cute5tupleIJNS5_1CILi1EEES8_S8_EEENS6_IJNS7_ILi192EEENS7_ILi128EEENS7_ILi64EEEEEELi64ENS_6half_tEfNS_4arch4Sm90ELb0ELb1ELb0ELb1ELb0ELb1ELb0ELb1ELb1ELb1ELb0ELb0EEENS1_21CollectiveEpilogueFwdINS6_IJSA_SC_SB_EEES9_SE_SG_Li384ELb1ELb1ELb0ELb0EEENS1_36VarlenDynamicPersistentTileSchedulerILi192ELi128ELi384ELi128ELb0ELb1ELb1ELb1ELb0ELb1EEEEEEEEEvNT_6ParamsE --------------------------
	.section	.text._ZN7cutlass13device_kernelIN5flash11enable_sm90INS1_16FlashAttnFwdSm90INS1_25CollectiveMainloopFwdSm90ILi2EN4cute5tupleIJNS5_1CILi1EEES8_S8_EEENS6_IJNS7_ILi192EEENS7_ILi128EEENS7_ILi64EEEEEELi64ENS_6half_tEfNS_4arch4Sm90ELb0ELb1ELb0ELb1ELb0ELb1ELb0ELb1ELb1ELb1ELb0ELb0EEENS1_21CollectiveEpilogueFwdINS6_IJSA_SC_SB_EEES9_SE_SG_Li384ELb1ELb1ELb0ELb0EEENS1_36VarlenDynamicPersistentTileSchedulerILi192ELi128ELi384ELi128ELb0ELb1ELb1ELb1ELb0ELb1EEEEEEEEEvNT_6ParamsE,"ax",@progbits
	.align	128
.text._ZN7cutlass13device_kernelIN5flash11enable_sm90INS1_16FlashAttnFwdSm90INS1_25CollectiveMainloopFwdSm90ILi2EN4cute5tupleIJNS5_1CILi1EEES8_S8_EEENS6_IJNS7_ILi192EEENS7_ILi128EEENS7_ILi64EEEEEELi64ENS_6half_tEfNS_4arch4Sm90ELb0ELb1ELb0ELb1ELb0ELb1ELb0ELb1ELb1ELb1ELb0ELb0EEENS1_21CollectiveEpilogueFwdINS6_IJSA_SC_SB_EEES9_SE_SG_Li384ELb1ELb1ELb0ELb0EEENS1_36VarlenDynamicPersistentTileSchedulerILi192ELi128ELi384ELi128ELb0ELb1ELb1ELb1ELb0ELb1EEEEEEEEEvNT_6ParamsE:
        .type           _ZN7cutlass13device_kernelIN5flash11enable_sm90INS1_16FlashAttnFwdSm90INS1_25CollectiveMainloopFwdSm90ILi2EN4cute5tupleIJNS5_1CILi1EEES8_S8_EEENS6_IJNS7_ILi192EEENS7_ILi128EEENS7_ILi64EEEEEELi64ENS_6half_tEfNS_4arch4Sm90ELb0ELb1ELb0ELb1ELb0ELb1ELb0ELb1ELb1ELb1ELb0ELb0EEENS1_21CollectiveEpilogueFwdINS6_IJSA_SC_SB_EEES9_SE_SG_Li384ELb1ELb1ELb0ELb0EEENS1_36VarlenDynamicPersistentTileSchedulerILi192ELi128ELi384ELi128ELb0ELb1ELb1ELb1ELb0ELb1EEEEEEEEEvNT_6ParamsE,@function
        .size           _ZN7cutlass13device_kernelIN5flash11enable_sm90INS1_16FlashAttnFwdSm90INS1_25CollectiveMainloopFwdSm90ILi2EN4cute5tupleIJNS5_1CILi1EEES8_S8_EEENS6_IJNS7_ILi192EEENS7_ILi128EEENS7_ILi64EEEEEELi64ENS_6half_tEfNS_4arch4Sm90ELb0ELb1ELb0ELb1ELb0ELb1ELb0ELb1ELb1ELb1ELb0ELb0EEENS1_21CollectiveEpilogueFwdINS6_IJSA_SC_SB_EEES9_SE_SG_Li384ELb1ELb1ELb0ELb0EEENS1_36VarlenDynamicPersistentTileSchedulerILi192ELi128ELi384ELi128ELb0ELb1ELb1ELb1ELb0ELb1EEEEEEEEEvNT_6ParamsE,(.L_x_92 - _ZN7cutlass13device_kernelIN5flash11enable_sm90INS1_16FlashAttnFwdSm90INS1_25CollectiveMainloopFwdSm90ILi2EN4cute5tupleIJNS5_1CILi1EEES8_S8_EEENS6_IJNS7_ILi192EEENS7_ILi128EEENS7_ILi64EEEEEELi64ENS_6half_tEfNS_4arch4Sm90ELb0ELb1ELb0ELb1ELb0ELb1ELb0ELb1ELb1ELb1ELb0ELb0EEENS1_21CollectiveEpilogueFwdINS6_IJSA_SC_SB_EEES9_SE_SG_Li384ELb1ELb1ELb0ELb0EEENS1_36VarlenDynamicPersistentTileSchedulerILi192ELi128ELi384ELi128ELb0ELb1ELb1ELb1ELb0ELb1EEEEEEEEEvNT_6ParamsE)
        .other          _ZN7cutlass13device_kernelIN5flash11enable_sm90INS1_16FlashAttnFwdSm90INS1_25CollectiveMainloopFwdSm90ILi2EN4cute5tupleIJNS5_1CILi1EEES8_S8_EEENS6_IJNS7_ILi192EEENS7_ILi128EEENS7_ILi64EEEEEELi64ENS_6half_tEfNS_4arch4Sm90ELb0ELb1ELb0ELb1ELb0ELb1ELb0ELb1ELb1ELb1ELb0ELb0EEENS1_21CollectiveEpilogueFwdINS6_IJSA_SC_SB_EEES9_SE_SG_Li384ELb1ELb1ELb0ELb0EEENS1_36VarlenDynamicPersistentTileSchedulerILi192ELi128ELi384ELi128ELb0ELb1ELb1ELb1ELb0ELb1EEEEEEEEEvNT_6ParamsE,@"STO_CUDA_ENTRY STV_DEFAULT"
_ZN7cutlass13device_kernelIN5flash11enable_sm90INS1_16FlashAttnFwdSm90INS1_25CollectiveMainloopFwdSm90ILi2EN4cute5tupleIJNS5_1CILi1EEES8_S8_EEENS6_IJNS7_ILi192EEENS7_ILi128EEENS7_ILi64EEEEEELi64ENS_6half_tEfNS_4arch4Sm90ELb0ELb1ELb0ELb1ELb0ELb1ELb0ELb1ELb1ELb1ELb0ELb0EEENS1_21CollectiveEpilogueFwdINS6_IJSA_SC_SB_EEES9_SE_SG_Li384ELb1ELb1ELb0ELb0EEENS1_36VarlenDynamicPersistentTileSchedulerILi192ELi128ELi384ELi128ELb0ELb1ELb1ELb1ELb0ELb1EEEEEEEEEvNT_6ParamsE:
[----:B------:R-:W-:Y:S01]  /*0000*/  LDC R1, c[0x0][0x37c] ;  /* 0x0000df00ff017b82 */ /* 0x000fe20000000800 */
[----:B------:R-:W-:Y:S05]  /*0010*/  EXIT ;  /* 0x000000000000794d */ /* 0x000fea0003800000 */
.L_x_44:
        /* <DEDUP_REMOVED lines=14> */
.L_x_92:


//--------------------- .text._ZN7cutlass13device_kernelIN5flash11enable_sm90INS1_16FlashAttnFwdSm90INS1_25CollectiveMainloopFwdSm90ILi2EN4cute5tupleIJNS5_1CILi1EEES8_S8_EEENS6_IJNS7_ILi192EEENS7_ILi128EEENS7_ILi64EEEEEELi64ENS_6half_tEfNS_4arch4Sm90ELb1ELb0ELb0ELb0ELb0ELb0ELb0ELb1ELb1ELb1ELb0ELb0EEENS1_21CollectiveEpilogueFwdINS6_IJSA_SC_SB_EEES9_SE_SG_Li384ELb0ELb1ELb0ELb0EEENS1_30DynamicPersistentTileSchedulerILi384ELi128ELb0ELb1ELb1EEEEEEEEEvNT_6ParamsE --------------------------
	.section	.text._ZN7cutlass13device_kernelIN5flash11enable_sm90INS1_16FlashAttnFwdSm90INS1_25CollectiveMainloopFwdSm90ILi2EN4cute5tupleIJNS5_1CILi1EEES8_S8_EEENS6_IJNS7_ILi192EEENS7_ILi128EEENS7_ILi64EEEEEELi64ENS_6half_tEfNS_4arch4Sm90ELb1ELb0ELb0ELb0ELb0ELb0ELb0ELb1ELb1ELb1ELb0ELb0EEENS1_21CollectiveEpilogueFwdINS6_IJSA_SC_SB_EEES9_SE_SG_Li384ELb0ELb1ELb0ELb0EEENS1_30DynamicPersistentTileSchedulerILi384ELi128ELb0ELb1ELb1EEEEEEEEEvNT_6ParamsE,"ax",@progbits
	.align	128
.text._ZN7cutlass13device_kernelIN5flash11enable_sm90INS1_16FlashAttnFwdSm90INS1_25CollectiveMainloopFwdSm90ILi2EN4cute5tupleIJNS5_1CILi1EEES8_S8_EEENS6_IJNS7_ILi192EEENS7_ILi128EEENS7_ILi64EEEEEELi64ENS_6half_tEfNS_4arch4Sm90ELb1ELb0ELb0ELb0ELb0ELb0ELb0ELb1ELb1ELb1ELb0ELb0EEENS1_21CollectiveEpilogueFwdINS6_IJSA_SC_SB_EEES9_SE_SG_Li384ELb0ELb1ELb0ELb0EEENS1_30DynamicPersistentTileSchedulerILi384ELi128ELb0ELb1ELb1EEEEEEEEEvNT_6ParamsE:
        .type           _ZN7cutlass13device_kernelIN5flash11enable_sm90INS1_16FlashAttnFwdSm90INS1_25CollectiveMainloopFwdSm90ILi2EN4cute5tupleIJNS5_1CILi1EEES8_S8_EEENS6_IJNS7_ILi192EEENS7_ILi128EEENS7_ILi64EEEEEELi64ENS_6half_tEfNS_4arch4Sm90ELb1ELb0ELb0ELb0ELb0ELb0ELb0ELb1ELb1ELb1ELb0ELb0EEENS1_21CollectiveEpilogueFwdINS6_IJSA_SC_SB_EEES9_SE_SG_Li384ELb0ELb1ELb0ELb0EEENS1_30DynamicPersistentTileSchedulerILi384ELi128ELb0ELb1ELb1EEEEEEEEEvNT_6ParamsE,@function
        .size           _ZN7cutlass13device_kernelIN5flash11enable_sm90INS1_16FlashAttnFwdSm90INS1_25CollectiveMainloopFwdSm90ILi2EN4cute5tupleIJNS5_1CILi1EEES8_S8_EEENS6_IJNS7_ILi192EEENS7_ILi128EEENS7_ILi64EEEEEELi64ENS_6half_tEfNS_4arch4Sm90ELb1ELb0ELb0ELb0ELb0ELb0ELb0ELb1ELb1ELb1ELb0ELb0EEENS1_21CollectiveEpilogueFwdINS6_IJSA_SC_SB_EEES9_SE_SG_Li384ELb0ELb1ELb0ELb0EEENS1_30DynamicPersistentTileSchedulerILi384ELi128ELb0ELb1ELb1EEEEEEEEEvNT_6ParamsE,(.L_x_93 - _ZN7cutlass13device_kernelIN5flash11enable_sm90INS1_16FlashAttnFwdSm90INS1_25CollectiveMainloopFwdSm90ILi2EN4cute5tupleIJNS5_1CILi1EEES8_S8_EEENS6_IJNS7_ILi192EEENS7_ILi128EEENS7_ILi64EEEEEELi64ENS_6half_tEfNS_4arch4Sm90ELb1ELb0ELb0ELb0ELb0ELb0ELb0ELb1ELb1ELb1ELb0ELb0EEENS1_21CollectiveEpilogueFwdINS6_IJSA_SC_SB_EEES9_SE_SG_Li384ELb0ELb1ELb0ELb0EEENS1_30DynamicPersistentTileSchedulerILi384ELi128ELb0ELb1ELb1EEEEEEEEEvNT_6ParamsE)
        .other          _ZN7cutlass13device_kernelIN5flash11enable_sm90INS1_16FlashAttnFwdSm90INS1_25CollectiveMainloopFwdSm90ILi2EN4cute5tupleIJNS5_1CILi1EEES8_S8_EEENS6_IJNS7_ILi192EEENS7_ILi128EEENS7_ILi64EEEEEELi64ENS_6half_tEfNS_4arch4Sm90ELb1ELb0ELb0ELb0ELb0ELb0ELb0ELb1ELb1ELb1ELb0ELb0EEENS1_21CollectiveEpilogueFwdINS6_IJSA_SC_SB_EEES9_SE_SG_Li384ELb0ELb1ELb0ELb0EEENS1_30DynamicPersistentTileSchedulerILi384ELi128ELb0ELb1ELb1EEEEEEEEEvNT_6ParamsE,@"STO_CUDA_ENTRY STV_DEFAULT"
_ZN7cutlass13device_kernelIN5flash11enable_sm90INS1_16FlashAttnFwdSm90INS1_25CollectiveMainloopFwdSm90ILi2EN4cute5tupleIJNS5_1CILi1EEES8_S8_EEENS6_IJNS7_ILi192EEENS7_ILi128EEENS7_ILi64EEEEEELi64ENS_6half_tEfNS_4arch4Sm90ELb1ELb0ELb0ELb0ELb0ELb0ELb0ELb1ELb1ELb1ELb0ELb0EEENS1_21CollectiveEpilogueFwdINS6_IJSA_SC_SB_EEES9_SE_SG_Li384ELb0ELb1ELb0ELb0EEENS1_30DynamicPersistentTileSchedulerILi384ELi128ELb0ELb1ELb1EEEEEEEEEvNT_6ParamsE:
[----:B------:R-:W-:Y:S01]  /*0000*/  LDC R1, c[0x0][0x37c] ;  /* 0x0000df00ff017b82 */ /* 0x000fe20000000800 */
[----:B------:R-:W-:Y:S05]  /*0010*/  EXIT ;  /* 0x000000000000794d */ /* 0x000fea0003800000 */
.L_x_45:
        /* <DEDUP_REMOVED lines=14> */
.L_x_93:


//--------------------- .text._ZN7cutlass13device_kernelIN5flash11enable_sm90INS1_16FlashAttnFwdSm90INS1_25CollectiveMainloopFwdSm90ILi2EN4cute5tupleIJNS5_1CILi1EEES8_S8_EEENS6_IJNS7_ILi192EEENS7_ILi128EEENS7_ILi64EEEEEELi64ENS_6half_tEfNS_4arch4Sm90ELb1ELb0ELb0ELb1ELb0ELb0ELb0ELb1ELb1ELb1ELb0ELb0EEENS1_21CollectiveEpilogueFwdINS6_IJSA_SC_SB_EEES9_SE_SG_Li384ELb1ELb1ELb0ELb0EEENS1_36VarlenDynamicPersistentTileSchedulerILi192ELi128ELi384ELi128ELb0ELb1ELb1ELb1ELb1ELb1EEEEEEEEEvNT_6ParamsE --------------------------
	.section	.text._ZN7cutlass13device_kernelIN5flash11enable_sm90INS1_16FlashAttnFwdSm90INS1_25CollectiveMainloopFwdSm90ILi2EN4cute5tupleIJNS5_1CILi1EEES8_S8_EEENS6_IJNS7_ILi192EEENS7_ILi128EEENS7_ILi64EEEEEELi64ENS_6half_tEfNS_4arch4Sm90ELb1ELb0ELb0ELb1ELb0ELb0ELb0ELb1ELb1ELb1ELb0ELb0EEENS1_21CollectiveEpilogueFwdINS6_IJSA_SC_SB_EEES9_SE_SG_Li384ELb1ELb1ELb0ELb0EEENS1_36VarlenDynamicPersistentTileSchedulerILi192ELi128ELi384ELi128ELb0ELb1ELb1ELb1ELb1ELb1EEEEEEEEEvNT_6ParamsE,"ax",@progbits
	.align	128
.text._ZN7cutlass13device_kernelIN5flash11enable_sm90INS1_16FlashAttnFwdSm90INS1_25CollectiveMainloopFwdSm90ILi2EN4cute5tupleIJNS5_1CILi1EEES8_S8_EEENS6_IJNS7_ILi192EEENS7_ILi128EEENS7_ILi64EEEEEELi64ENS_6half_tEfNS_4arch4Sm90ELb1ELb0ELb0ELb1ELb0ELb0ELb0ELb1ELb1ELb1ELb0ELb0EEENS1_21CollectiveEpilogueFwdINS6_IJSA_SC_SB_EEES9_SE_SG_Li384ELb1ELb1ELb0ELb0EEENS1_36VarlenDynamicPersistentTileSchedulerILi192ELi128ELi384ELi128ELb0ELb1ELb1ELb1ELb1ELb1EEEEEEEEEvNT_6ParamsE:
        .type           _ZN7cutlass13device_kernelIN5flash11enable_sm90INS1_16FlashAttnFwdSm90INS1_25CollectiveMainloopFwdSm90ILi2EN4cute5tupleIJNS5_1CILi1EEES8_S8_EEENS6_IJNS7_ILi192EEENS7_ILi128EEENS7_ILi64EEEEEELi64ENS_6half_tEfNS_4arch4Sm90ELb1ELb0ELb0ELb1ELb0ELb0ELb0ELb1ELb1ELb1ELb0ELb0EEENS1_21CollectiveEpilogueFwdINS6_IJSA_SC_SB_EEES9_SE_SG_Li384ELb1ELb1ELb0ELb0EEENS1_36VarlenDynamicPersistentTileSchedulerILi192ELi128ELi384ELi128ELb0ELb1ELb1ELb1ELb1ELb1EEEEEEEEEvNT_6ParamsE,@function
        .size           _ZN7cutlass13device_kernelIN5flash11enable_sm90INS1_16FlashAttnFwdSm90INS1_25CollectiveMainloopFwdSm90ILi2EN4cute5tupleIJNS5_1CILi1EEES8_S8_EEENS6_IJNS7_ILi192EEENS7_ILi128EEENS7_ILi64EEEEEELi64ENS_6half_tEfNS_4arch4Sm90ELb1ELb0ELb0ELb1ELb0ELb0ELb0ELb1ELb1ELb1ELb0ELb0EEENS1_21CollectiveEpilogueFwdINS6_IJSA_SC_SB_EEES9_SE_SG_Li384ELb1ELb1ELb0ELb0EEENS1_36VarlenDynamicPersistentTileSchedulerILi192ELi128ELi384ELi128ELb0ELb1ELb1ELb1ELb1ELb1EEEEEEEEEvNT_6ParamsE,(.L_x_94 - _ZN7cutlass13device_kernelIN5flash11enable_sm90INS1_16FlashAttnFwdSm90INS1_25CollectiveMainloopFwdSm90ILi2EN4cute5tupleIJNS5_1CILi1EEES8_S8_EEENS6_IJNS7_ILi192EEENS7_ILi128EEENS7_ILi64EEEEEELi64ENS_6half_tEfNS_4arch4Sm90ELb1ELb0ELb0ELb1ELb0ELb0ELb0ELb1ELb1ELb1ELb0ELb0EEENS1_21CollectiveEpilogueFwdINS6_IJSA_SC_SB_EEES9_SE_SG_Li384ELb1ELb1ELb0ELb0EEENS1_36VarlenDynamicPersistentTileSchedulerILi192ELi128ELi384ELi128ELb0ELb1ELb1ELb1ELb1ELb1EEEEEEEEEvNT_6ParamsE)
        .other          _ZN7cutlass13device_kernelIN5flash11enable_sm90INS1_16FlashAttnFwdSm90INS1_25CollectiveMainloopFwdSm90ILi2EN4cute5tupleIJNS5_1CILi1EEES8_S8_EEENS6_IJNS7_ILi192EEENS7_ILi128EEENS7_ILi64EEEEEELi64ENS_6half_tEfNS_4arch4Sm90ELb1ELb0ELb0ELb1ELb0ELb0ELb0ELb1ELb1ELb1ELb0ELb0EEENS1_21CollectiveEpilogueFwdINS6_IJSA_SC_SB_EEES9_SE_SG_Li384ELb1ELb1ELb0ELb0EEENS1_36VarlenDynamicPersistentTileSchedulerILi192ELi128ELi384ELi128ELb0ELb1ELb1ELb1ELb1ELb1EEEEEEEEEvNT_6ParamsE,@"STO_CUDA_ENTRY STV_DEFAULT"
_ZN7cutlass13device_kernelIN5flash11enable_sm90INS1_16FlashAttnFwdSm90INS1_25CollectiveMainloopFwdSm90ILi2EN4cute5tupleIJNS5_1CILi1EEES8_S8_EEENS6_IJNS7_ILi192EEENS7_ILi128EEENS7_ILi64EEEEEELi64ENS_6half_tEfNS_4arch4Sm90ELb1ELb0ELb0ELb1ELb0ELb0ELb0ELb1ELb1ELb1ELb0ELb0EEENS1_21CollectiveEpilogueFwdINS6_IJSA_SC_SB_EEES9_SE_SG_Li384ELb1ELb1ELb0ELb0EEENS1_36VarlenDynamicPersistentTileSchedulerILi192ELi128ELi384ELi128ELb0ELb1ELb1ELb1ELb1ELb1EEEEEEEEEvNT_6ParamsE:
[----:B------:R-:W-:Y:S01]  /*0000*/  LDC R1, c[0x0][0x37c] ;  /* 0x0000df00ff017b82 */ /* 0x000fe20000000800 */
[----:B------:R-:W-:Y:S05]  /*0010*/  EXIT ;  /* 0x000000000000794d */ /* 0x000fea0003800000 */
.L_x_46:
        /* <DEDUP_REMOVED lines=14> */
.L_x_94:


//--------------------- .text._ZN7cutlass13device_kernelIN5flash11enable_sm90INS1_16FlashAttnFwdSm90INS1_25CollectiveMainloopFwdSm90ILi2EN4cute5tupleIJNS5_1CILi1EEES8_S8_EEENS6_IJNS7_ILi192EEENS7_ILi128EEENS7_ILi64EEEEEELi64ENS_6half_tEfNS_4arch4Sm90ELb1ELb0ELb0ELb1ELb0ELb1ELb0ELb1ELb1ELb1ELb0ELb0EEENS1_21CollectiveEpilogueFwdINS6_IJSA_SC_SB_EEES9_SE_SG_Li384ELb1ELb1ELb0ELb0EEENS1_36VarlenDynamicPersistentTileSchedulerILi192ELi128ELi384ELi128ELb0ELb1ELb1ELb1ELb1ELb1EEEEEEEEEvNT_6ParamsE --------------------------
	.section	.text._ZN7cutlass13device_kernelIN5flash11enable_sm90INS1_16FlashAttnFwdSm90INS1_25CollectiveMainloopFwdSm90ILi2EN4cute5tupleIJNS5_1CILi1EEES8_S8_EEENS6_IJNS7_ILi192EEENS7_ILi128EEENS7_ILi64EEEEEELi64ENS_6half_tEfNS_4arch4Sm90ELb1ELb0ELb0ELb1ELb0ELb1ELb0ELb1ELb1ELb1ELb0ELb0EEENS1_21CollectiveEpilogueFwdINS6_IJSA_SC_SB_EEES9_SE_SG_Li384ELb1ELb1ELb0ELb0EEENS1_36VarlenDynamicPersistentTileSchedulerILi192ELi128ELi384ELi128ELb0ELb1ELb1ELb1ELb1ELb1EEEEEEEEEvNT_6ParamsE,"ax",@progbits
	.align	128
.text._ZN7cutlass13device_kernelIN5flash11enable_sm90INS1_16FlashAttnFwdSm90INS1_25CollectiveMainloopFwdSm90ILi2EN4cute5tupleIJNS5_1CILi1EEES8_S8_EEENS6_IJNS7_ILi192EEENS7_ILi128EEENS7_ILi64EEEEEELi64ENS_6half_tEfNS_4arch4Sm90ELb1ELb0ELb0ELb1ELb0ELb1ELb0ELb1ELb1ELb1ELb0ELb0EEENS1_21CollectiveEpilogueFwdINS6_IJSA_SC_SB_EEES9_SE_SG_Li384ELb1ELb1ELb0ELb0EEENS1_36VarlenDynamicPersistentTileSchedulerILi192ELi128ELi384ELi128ELb0ELb1ELb1ELb1ELb1ELb1EEEEEEEEEvNT_6ParamsE:
        .type           _ZN7cutlass13device_kernelIN5flash11enable_sm90INS1_16FlashAttnFwdSm90INS1_25CollectiveMainloopFwdSm90ILi2EN4cute5tupleIJNS5_1CILi1EEES8_S8_EEENS6_IJNS7_ILi192EEENS7_ILi128EEENS7_ILi64EEEEEELi64ENS_6half_tEfNS_4arch4Sm90ELb1ELb0ELb0ELb1ELb0ELb1ELb0ELb1ELb1ELb1ELb0ELb0EEENS1_21CollectiveEpilogueFwdINS6_IJSA_SC_SB_EEES9_SE_SG_Li384ELb1ELb1ELb0ELb0EEENS1_36VarlenDynamicPersistentTileSchedulerILi192ELi128ELi384ELi128ELb0ELb1ELb1ELb1ELb1ELb1EEEEEEEEEvNT_6ParamsE,@function
        .size           _ZN7cutlass13device_kernelIN5flash11enable_sm90INS1_16FlashAttnFwdSm90INS1_25CollectiveMainloopFwdSm90ILi2EN4cute5tupleIJNS5_1CILi1EEES8_S8_EEENS6_IJNS7_ILi192EEENS7_ILi128EEENS7_ILi64EEEEEELi64ENS_6half_tEfNS_4arch4Sm90ELb1ELb0ELb0ELb1ELb0ELb1ELb0ELb1ELb1ELb1ELb0ELb0EEENS1_21CollectiveEpilogueFwdINS6_IJSA_SC_SB_EEES9_SE_SG_Li384ELb1ELb1ELb0ELb0EEENS1_36VarlenDynamicPersistentTileSchedulerILi192ELi128ELi384ELi128ELb0ELb1ELb1ELb1ELb1ELb1EEEEEEEEEvNT_6ParamsE,(.L_x_95 - _ZN7cutlass13device_kernelIN5flash11enable_sm90INS1_16FlashAttnFwdSm90INS1_25CollectiveMainloopFwdSm90ILi2EN4cute5tupleIJNS5_1CILi1EEES8_S8_EEENS6_IJNS7_ILi192EEENS7_ILi128EEENS7_ILi64EEEEEELi64ENS_6half_tEfNS_4arch4Sm90ELb1ELb0ELb0ELb1ELb0ELb1ELb0ELb1ELb1ELb1ELb0ELb0EEENS1_21CollectiveEpilogueFwdINS6_IJSA_SC_SB_EEES9_SE_SG_Li384ELb1ELb1ELb0ELb0EEENS1_36VarlenDynamicPersistentTileSchedulerILi192ELi128ELi384ELi128ELb0ELb1ELb1ELb1ELb1ELb1EEEEEEEEEvNT_6ParamsE)
        .other          _ZN7cutlass13device_kernelIN5flash11enable_sm90INS1_16FlashAttnFwdSm90INS1_25CollectiveMainloopFwdSm90ILi2EN4cute5tupleIJNS5_1CILi1EEES8_S8_EEENS6_IJNS7_ILi192EEENS7_ILi128EEENS7_ILi64EEEEEELi64ENS_6half_tEfNS_4arch4Sm90ELb1ELb0ELb0ELb1ELb0ELb1ELb0ELb1ELb1ELb1ELb0ELb0EEENS1_21CollectiveEpilogueFwdINS6_IJSA_SC_SB_EEES9_SE_SG_Li384ELb1ELb1ELb0ELb0EEENS1_36VarlenDynamicPersistentTileSchedulerILi192ELi128ELi384ELi128ELb0ELb1ELb1ELb1ELb1ELb1EEEEEEEEEvNT_6ParamsE,@"STO_CUDA_ENTRY STV_DEFAULT"
_ZN7cutlass13device_kernelIN5flash11enable_sm90INS1_16FlashAttnFwdSm90INS1_25CollectiveMainloopFwdSm90ILi2EN4cute5tupleIJNS5_1CILi1EEES8_S8_EEENS6_IJNS7_ILi192EEENS7_ILi128EEENS7_ILi64EEEEEELi64ENS_6half_tEfNS_4arch4Sm90ELb1ELb0ELb0ELb1ELb0ELb1ELb0ELb1ELb1ELb1ELb0ELb0EEENS1_21CollectiveEpilogueFwdINS6_IJSA_SC_SB_EEES9_SE_SG_Li384ELb1ELb1ELb0ELb0EEENS1_36VarlenDynamicPersistentTileSchedulerILi192ELi128ELi384ELi128ELb0ELb1ELb1ELb1ELb1ELb1EEEEEEEEEvNT_6ParamsE:
[----:B------:R-:W-:Y:S01]  /*0000*/  LDC R1, c[0x0][0x37c] ;  /* 0x0000df00ff017b82 */ /* 0x000fe20000000800 */
[----:B------:R-:W-:Y:S05]  /*0010*/  EXIT ;  /* 0x000000000000794d */ /* 0x000fea0003800000 */
.L_x_47:
        /* <DEDUP_REMOVED lines=14> */
.L_x_95:


//--------------------- .nv.shared.reserved.0     --------------------------
	.section	.nv.shared.reserved.0,"aw",@nobits
	.weak		__nv_reservedSMEM_offset_0_alias
	.size		__nv_reservedSMEM_offset_0_alias, 0, 64
	.other		__nv_reservedSMEM_offset_0_alias,@"STO_CUDA_RESERVED_SHARED STV_DEFAULT"
__nv_reservedSMEM_offset_0_alias:
	.zero		0
	.zero		64


//--------------------- .nv.global                --------------------------
	.section	.nv.global,"aw",@nobits
.nv.global:
	.type		_ZN74_INTERNAL_f4c5edc3_38_flash_fwd_hdimall_fp16_packgqa_sm90_cu_ceb34e2a_36724cute1_E,@object
	.size		_ZN74_INTERNAL_f4c5edc3_38_flash_fwd_hdimall_fp16_packgqa_sm90_cu_ceb34e2a_36724cute1_E,(_ZN74_INTERNAL_f4c5edc3_38_flash_fwd_hdimall_fp16_packgqa_sm90_cu_ceb34e2a_36724cuda3std3__45__cpo6cbeginE - _ZN74_INTERNAL_f4c5edc3_38_flash_fwd_hdimall_fp16_packgqa_sm90_cu_ceb34e2a_36724cute1_E)
_ZN74_INTERNAL_f4c5edc3_38_flash_fwd_hdimall_fp16_packgqa_sm90_cu_ceb34e2a_36724cute1_E:
	.zero		1
	.type		_ZN74_INTERNAL_f4c5edc3_38_flash_fwd_hdimall_fp16_packgqa_sm90_cu_ceb34e2a_36724cuda3std3__45__cpo6cbeginE,@object
	.size		_ZN74_INTERNAL_f4c5edc3_38_flash_fwd_hdimall_fp16_packgqa_sm90_cu_ceb34e2a_36724cuda3std3__45__cpo6cbeginE,(_ZN74_INTERNAL_f4c5edc3_38_flash_fwd_hdimall_fp16_packgqa_sm90_cu_ceb34e2a_36724cuda3std3__48in_placeE - _ZN74_INTERNAL_f4c5edc3_38_flash_fwd_hdimall_fp16_packgqa_sm90_cu_ceb34e2a_36724cuda3std3__45__cpo6cbeginE)
_ZN74_INTERNAL_f4c5edc3_38_flash_fwd_hdimall_fp16_packgqa_sm90_cu_ceb34e2a_36724cuda3std3__45__cpo6cbeginE:
	.zero		1
	.type		_ZN74_INTERNAL_f4c5edc3_38_flash_fwd_hdimall_fp16_packgqa_sm90_cu_ceb34e2a_36724cuda3std3__48in_placeE,@object
	.size		_ZN74_INTERNAL_f4c5edc3_38_flash_fwd_hdimall_fp16_packgqa_sm90_cu_ceb34e2a_36724cuda3std3__48in_placeE,(_ZN74_INTERNAL_f4c5edc3_38_flash_fwd_hdimall_fp16_packgqa_sm90_cu_ceb34e2a_36724cuda3std6ranges3__45__cpo9iter_moveE - _ZN74_INTERNAL_f4c5edc3_38_flash_fwd_hdimall_fp16_packgqa_sm90_cu_ceb34e2a_36724cuda3std3__48in_placeE)
_ZN74_INTERNAL_f4c5edc3_38_flash_fwd_hdimall_fp16_packgqa_sm90_cu_ceb34e2a_36724cuda3std3__48in_placeE:
	.zero		1
	.type		_ZN74_INTERNAL_f4c5edc3_38_flash_fwd_hdimall_fp16_packgqa_sm90_cu_ceb34e2a_36724cuda3std6ranges3__45__cpo9iter_moveE,@object
	.size		_ZN74_INTERNAL_f4c5edc3_38_flash_fwd_hdimall_fp16_packgqa_sm90_cu_ceb34e2a_36724cuda3std6ranges3__45__cpo9iter_moveE,(_ZN74_INTERNAL_f4c5edc3_38_flash_fwd_hdimall_fp16_packgqa_sm90_cu_ceb34e2a_36724cuda3std3__45__cpo5beginE - _ZN74_INTERNAL_f4c5edc3_38_flash_fwd_hdimall_fp16_packgqa_sm90_cu_ceb34e2a_36724cuda3std6ranges3__45__cpo9iter_moveE)
_ZN74_INTERNAL_f4c5edc3_38_flash_fwd_hdimall_fp16_packgqa_sm90_cu_ceb34e2a_36724cuda3std6ranges3__45__cpo9iter_moveE:
	.zero		1
	.type		_ZN74_INTERNAL_f4c5edc3_38_flash_fwd_hdimall_fp16_packgqa_sm90_cu_ceb34e2a_36724cuda3std3__45__cpo5beginE,@object
	.size		_ZN74_INTERNAL_f4c5edc3_38_flash_fwd_hdimall_fp16_packgqa_sm90_cu_ceb34e2a_36724cuda3std3__45__cpo5beginE,(_ZN74_INTERNAL_f4c5edc3_38_flash_fwd_hdimall_fp16_packgqa_sm90_cu_ceb34e2a_36724cuda3std3__476_GLOBAL__N__f4c5edc3_38_flash_fwd_hdimall_fp16_packgqa_sm90_cu_ceb34e2a_36726ignoreE - _ZN74_INTERNAL_f4c5edc3_38_flash_fwd_hdimall_fp16_packgqa_sm90_cu_ceb34e2a_36724cuda3std3__45__cpo5beginE)
_ZN74_INTERNAL_f4c5edc3_38_flash_fwd_hdimall_fp16_packgqa_sm90_cu_ceb34e2a_36724cuda3std3__45__cpo5beginE:
	.zero		1
	.type		_ZN74_INTERNAL_f4c5edc3_38_flash_fwd_hdimall_fp16_packgqa_sm90_cu_ceb34e2a_36724cuda3std3__476_GLOBAL__N__f4c5edc3_38_flash_fwd_hdimall_fp16_packgqa_sm90_cu_ceb34e2a_36726ignoreE,@object
	.size		_ZN74_INTERNAL_f4c5edc3_38_flash_fwd_hdimall_fp16_packgqa_sm90_cu_ceb34e2a_36724cuda3std3__476_GLOBAL__N__f4c5edc3_38_flash_fwd_hdimall_fp16_packgqa_sm90_cu_ceb34e2a_36726ignoreE,(_ZN74_INTERNAL_f4c5edc3_38_flash_fwd_hdimall_fp16_packgqa_sm90_cu_ceb34e2a_36724cute7productE - _ZN74_INTERNAL_f4c5edc3_38_flash_fwd_hdimall_fp16_packgqa_sm90_cu_ceb34e2a_36724cuda3std3__476_GLOBAL__N__f4c5edc3_38_flash_fwd_hdimall_fp16_packgqa_sm90_cu_ceb34e2a_36726ignoreE)
_ZN74_INTERNAL_f4c5edc3_38_flash_fwd_hdimall_fp16_packgqa_sm90_cu_ceb34e2a_36724cuda3std3__476_GLOBAL__N__f4c5edc3_38_flash_fwd_hdimall_fp16_packgqa_sm90_cu_ceb34e2a_36726ignoreE:
	.zero		1
	.type		_ZN74_INTERNAL_f4c5edc3_38_flash_fwd_hdimall_fp16_packgqa_sm90_cu_ceb34e2a_36724cute7productE,@object
	.size		_ZN74_INTERNAL_f4c5edc3_38_flash_fwd_hdimall_fp16_packgqa_sm90_cu_ceb34e2a_36724cute7productE,(_ZN74_INTERNAL_f4c5edc3_38_flash_fwd_hdimall_fp16_packgqa_sm90_cu_ceb34e2a_36724cuda3std3__45__cpo3endE - _ZN74_INTERNAL_f4c5edc3_38_flash_fwd_hdimall_fp16_packgqa_sm90_cu_ceb34e2a_36724cute7productE)
_ZN74_INTERNAL_f4c5edc3_38_flash_fwd_hdimall_fp16_packgqa_sm90_cu_ceb34e2a_36724cute7productE:
	.zero		1
	.type		_ZN74_INTERNAL_f4c5edc3_38_flash_fwd_hdimall_fp16_packgqa_sm90_cu_ceb34e2a_36724cuda3std3__45__cpo3endE,@object
	.size		_ZN74_INTERNAL_f4c5edc3_38_flash_fwd_hdimall_fp16_packgqa_sm90_cu_ceb34e2a_36724cuda3std3__45__cpo3endE,(_ZN74_INTERNAL_f4c5edc3_38_flash_fwd_hdimall_fp16_packgqa_sm90_cu_ceb34e2a_36724cuda3std3__419piecewise_constructE - _ZN74_INTERNAL_f4c5edc3_38_flash_fwd_hdimall_fp16_packgqa_sm90_cu_ceb34e2a_36724cuda3std3__45__cpo3endE)
_ZN74_INTERNAL_f4c5edc3_38_flash_fwd_hdimall_fp16_packgqa_sm90_cu_ceb34e2a_36724cuda3std3__45__cpo3endE:
	.zero		1
	.type		_ZN74_INTERNAL_f4c5edc3_38_flash_fwd_hdimall_fp16_packgqa_sm90_cu_ceb34e2a_36724cuda3std3__419piecewise_constructE,@object
	.size		_ZN74_INTERNAL_f4c5edc3_38_flash_fwd_hdimall_fp16_packgqa_sm90_cu_ceb34e2a_36724cuda3std3__419piecewise_constructE,(_ZN74_INTERNAL_f4c5edc3_38_flash_fwd_hdimall_fp16_packgqa_sm90_cu_ceb34e2a_36724cuda3std3__45__cpo4cendE - _ZN74_INTERNAL_f4c5edc3_38_flash_fwd_hdimall_fp16_packgqa_sm90_cu_ceb34e2a_36724cuda3std3__419piecewise_constructE)
_ZN74_INTERNAL_f4c5edc3_38_flash_fwd_hdimall_fp16_packgqa_sm90_cu_ceb34e2a_36724cuda3std3__419piecewise_constructE:
	.zero		1
	.type		_ZN74_INTERNAL_f4c5edc3_38_flash_fwd_hdimall_fp16_packgqa_sm90_cu_ceb34e2a_36724cuda3std3__45__cpo4cendE,@object
	.size		_ZN74_INTERNAL_f4c5edc3_38_flash_fwd_hdimall_fp16_packgqa_sm90_cu_ceb34e2a_36724cuda3std3__45__cpo4cendE,(_ZN74_INTERNAL_f4c5edc3_38_flash_fwd_hdimall_fp16_packgqa_sm90_cu_ceb34e2a_36724cuda3std6ranges3__45__cpo4swapE - _ZN74_INTERNAL_f4c5edc3_38_flash_fwd_hdimall_fp16_packgqa_sm90_cu_ceb34e2a_36724cuda3std3__45__cpo4cendE)
_ZN74_INTERNAL_f4c5edc3_38_flash_fwd_hdimall_fp16_packgqa_sm90_cu_ceb34e2a_36724cuda3std3__45__cpo4cendE:
	.zero		1
	.type		_ZN74_INTERNAL_f4c5edc3_38_flash_fwd_hdimall_fp16_packgqa_sm90_cu_ceb34e2a_36724cuda3std6ranges3__45__cpo4swapE,@object
	.size		_ZN74_INTERNAL_f4c5edc3_38_flash_fwd_hdimall_fp16_packgqa_sm90_cu_ceb34e2a_36724cuda3std6ranges3__45__cpo4swapE,(.L_7 - _ZN74_INTERNAL_f4c5edc3_38_flash_fwd_hdimall_fp16_packgqa_sm90_cu_ceb34e2a_36724cuda3std6ranges3__45__cpo4swapE)
_ZN74_INTERNAL_f4c5edc3_38_flash_fwd_hdimall_fp16_packgqa_sm90_cu_ceb34e2a_36724cuda3std6ranges3__45__cpo4swapE:
	.zero		1
.L_7:


//--------------------- .nv.constant0._ZN7cutlass13device_kernelIN5flash11enable_sm90INS1_16FlashAttnFwdSm90INS1_25CollectiveMainloopFwdSm90ILi2EN4cute5tupleIJNS5_1CILi1EEES8_S8_EEENS6_IJNS7_ILi128EEENS7_ILi80EEENS7_ILi256EEEEEELi256ENS_6half_tEfNS_4arch4Sm90ELb0ELb0ELb0ELb0ELb0ELb0ELb0ELb1ELb1ELb1ELb0ELb0EEENS1_21CollectiveEpilogueFwdINS6_IJSA_SC_SB_EEES9_SE_SG_Li256ELb0ELb1ELb0ELb0EEENS1_29StaticPersistentTileSchedulerILb0EEEEEEEEEvNT_6ParamsE --------------------------
	.section	.nv.constant0._ZN7cutlass13device_kernelIN5flash11enable_sm90INS1_16FlashAttnFwdSm90INS1_25CollectiveMainloopFwdSm90ILi2EN4cute5tupleIJNS5_1CILi1EEES8_S8_EEENS6_IJNS7_ILi128EEENS7_ILi80EEENS7_ILi256EEEEEELi256ENS_6half_tEfNS_4arch4Sm90ELb0ELb0ELb0ELb0ELb0ELb0ELb0ELb1ELb1ELb1ELb0ELb0EEENS1_21CollectiveEpilogueFwdINS6_IJSA_SC_SB_EEES9_SE_SG_Li256ELb0ELb1ELb0ELb0EEENS1_29StaticPersistentTileSchedulerILb0EEEEEEEEEvNT_6ParamsE,"a",@progbits
	.sectionflags	@""
	.align	4
.nv.constant0._ZN7cutlass13device_kernelIN5flash11enable_sm90INS1_16FlashAttnFwdSm90INS1_25CollectiveMainloopFwdSm90ILi2EN4cute5tupleIJNS5_1CILi1EEES8_S8_EEENS6_IJNS7_ILi128EEENS7_ILi80EEENS7_ILi256EEEEEELi256ENS_6half_tEfNS_4arch4Sm90ELb0ELb0ELb0ELb0ELb0ELb0ELb0ELb1ELb1ELb1ELb0ELb0EEENS1_21CollectiveEpilogueFwdINS6_IJSA_SC_SB_EEES9_SE_SG_Li256ELb0ELb1ELb0ELb0EEENS1_29StaticPersistentTileSchedulerILb0EEEEEEEEEvNT_6ParamsE:
	.zero		3456


//--------------------- .nv.constant0._ZN7cutlass13device_kernelIN5flash11enable_sm90INS1_16FlashAttnFwdSm90INS1_25CollectiveMainloopFwdSm90ILi2EN4cute5tupleIJNS5_1CILi2EEENS7_ILi1EEES9_EEENS6_IJNS7_ILi128EEENS7_ILi80EEENS7_ILi256EEEEEELi256ENS_6half_tEfNS_4arch4Sm90ELb0ELb0ELb0ELb0ELb0ELb0ELb0ELb1ELb1ELb1ELb0ELb0EEENS1_21CollectiveEpilogueFwdINS6_IJSB_SD_SC_EEESA_SF_SH_Li256ELb0ELb1ELb0ELb0EEENS1_29StaticPersistentTileSchedulerILb0EEEEEEEEEvNT_6ParamsE --------------------------
	.section	.nv.constant0._ZN7cutlass13device_kernelIN5flash11enable_sm90INS1_16FlashAttnFwdSm90INS1_25CollectiveMainloopFwdSm90ILi2EN4cute5tupleIJNS5_1CILi2EEENS7_ILi1EEES9_EEENS6_IJNS7_ILi128EEENS7_ILi80EEENS7_ILi256EEEEEELi256ENS_6half_tEfNS_4arch4Sm90ELb0ELb0ELb0ELb0ELb0ELb0ELb0ELb1ELb1ELb1ELb0ELb0EEENS1_21CollectiveEpilogueFwdINS6_IJSB_SD_SC_EEESA_SF_SH_Li256ELb0ELb1ELb0ELb0EEENS1_29StaticPersistentTileSchedulerILb0EEEEEEEEEvNT_6ParamsE,"a",@progbits
	.sectionflags	@""
	.align	4
.nv.constant0._ZN7cutlass13device_kernelIN5flash11enable_sm90INS1_16FlashAttnFwdSm90INS1_25CollectiveMainloopFwdSm90ILi2EN4cute5tupleIJNS5_1CILi2EEENS7_ILi1EEES9_EEENS6_IJNS7_ILi128EEENS7_ILi80EEENS7_ILi256EEEEEELi256ENS_6half_tEfNS_4arch4Sm90ELb0ELb0ELb0ELb0ELb0ELb0ELb0ELb1ELb1ELb1ELb0ELb0EEENS1_21CollectiveEpilogueFwdINS6_IJSB_SD_SC_EEESA_SF_SH_Li256ELb0ELb1ELb0ELb0EEENS1_29StaticPersistentTileSchedulerILb0EEEEEEEEEvNT_6ParamsE:
	.zero		3456


//--------------------- .nv.constant0._ZN7cutlass13device_kernelIN5flash11enable_sm90INS1_16FlashAttnFwdSm90INS1_25CollectiveMainloopFwdSm90ILi2EN4cute5tupleIJNS5_1CILi1EEES8_S8_EEENS6_IJNS7_ILi128EEENS7_ILi80EEENS7_ILi256EEEEEELi256ENS_6half_tEfNS_4arch4Sm90ELb0ELb0ELb0ELb1ELb0ELb0ELb0ELb1ELb1ELb1ELb0ELb0EEENS1_21CollectiveEpilogueFwdINS6_IJSA_SC_SB_EEES9_SE_SG_Li256ELb1ELb1ELb0ELb0EEENS1_36VarlenDynamicPersistentTileSchedulerILi128ELi80ELi256ELi128ELb0ELb1ELb1ELb0ELb1ELb1EEEEEEEEEvNT_6ParamsE --------------------------
	.section	.nv.constant0._ZN7cutlass13device_kernelIN5flash11enable_sm90INS1_16FlashAttnFwdSm90INS1_25CollectiveMainloopFwdSm90ILi2EN4cute5tupleIJNS5_1CILi1EEES8_S8_EEENS6_IJNS7_ILi128EEENS7_ILi80EEENS7_ILi256EEEEEELi256ENS_6half_tEfNS_4arch4Sm90ELb0ELb0ELb0ELb1ELb0ELb0ELb0ELb1ELb1ELb1ELb0ELb0EEENS1_21CollectiveEpilogueFwdINS6_IJSA_SC_SB_EEES9_SE_SG_Li256ELb1ELb1ELb0ELb0EEENS1_36VarlenDynamicPersistentTileSchedulerILi128ELi80ELi256ELi128ELb0ELb1ELb1ELb0ELb1ELb1EEEEEEEEEvNT_6ParamsE,"a",@progbits
	.sectionflags	@""
	.align	4
.nv.constant0._ZN7cutlass13device_kernelIN5flash11enable_sm90INS1_16FlashAttnFwdSm90INS1_25CollectiveMainloopFwdSm90ILi2EN4cute5tupleIJNS5_1CILi1EEES8_S8_EEENS6_IJNS7_ILi128EEENS7_ILi80EEENS7_ILi256EEEEEELi256ENS_6half_tEfNS_4arch4Sm90ELb0ELb0ELb0ELb1ELb0ELb0ELb0ELb1ELb1ELb1ELb0ELb0EEENS1_21CollectiveEpilogueFwdINS6_IJSA_SC_SB_EEES9_SE_SG_Li256ELb1ELb1ELb0ELb0EEENS1_36VarlenDynamicPersistentTileSchedulerILi128ELi80ELi256ELi128ELb0ELb1ELb1ELb0ELb1ELb1EEEEEEEEEvNT_6ParamsE:
	.zero		3584


//--------------------- .nv.constant0._ZN7cutlass13device_kernelIN5flash11enable_sm90INS1_16FlashAttnFwdSm90INS1_25CollectiveMainloopFwdSm90ILi2EN4cute5tupleIJNS5_1CILi1EEES8_S8_EEENS6_IJNS7_ILi128EEENS7_ILi80EEENS7_ILi256EEEEEELi256ENS_6half_tEfNS_4arch4Sm90ELb0ELb0ELb0ELb1ELb0ELb1ELb0ELb1ELb1ELb1ELb0ELb0EEENS1_21CollectiveEpilogueFwdINS6_IJSA_SC_SB_EEES9_SE_SG_Li256ELb1ELb1ELb0ELb0EEENS1_36VarlenDynamicPersistentTileSchedulerILi128ELi80ELi256ELi128ELb0ELb1ELb1ELb0ELb1ELb1EEEEEEEEEvNT_6ParamsE --------------------------
	.section	.nv.constant0._ZN7cutlass13device_kernelIN5flash11enable_sm90INS1_16FlashAttnFwdSm90INS1_25CollectiveMainloopFwdSm90ILi2EN4cute5tupleIJNS5_1CILi1EEES8_S8_EEENS6_IJNS7_ILi128EEENS7_ILi80EEENS7_ILi256EEEEEELi256ENS_6half_tEfNS_4arch4Sm90ELb0ELb0ELb0ELb1ELb0ELb1ELb0ELb1ELb1ELb1ELb0ELb0EEENS1_21CollectiveEpilogueFwdINS6_IJSA_SC_SB_EEES9_SE_SG_Li256ELb1ELb1ELb0ELb0EEENS1_36VarlenDynamicPersistentTileSchedulerILi128ELi80ELi256ELi128ELb0ELb1ELb1ELb0ELb1ELb1EEEEEEEEEvNT_6ParamsE,"a",@progbits
	.sectionflags	@""
	.align	4
.nv.constant0._ZN7cutlass13device_kernelIN5flash11enable_sm90INS1_16FlashAttnFwdSm90INS1_25CollectiveMainloopFwdSm90ILi2EN4cute5tupleIJNS5_1CILi1EEES8_S8_EEENS6_IJNS7_ILi128EEENS7_ILi80EEENS7_ILi256EEEEEELi256ENS_6half_tEfNS_4arch4Sm90ELb0ELb0ELb0ELb1ELb0ELb1ELb0ELb1ELb1ELb1ELb0ELb0EEENS1_21CollectiveEpilogueFwdINS6_IJSA_SC_SB_EEES9_SE_SG_Li256ELb1ELb1ELb0ELb0EEENS1_36VarlenDynamicPersistentTileSchedulerILi128ELi80ELi256ELi128ELb0ELb1ELb1ELb0ELb1ELb1EEEEEEEEEvNT_6ParamsE:
	.zero		3584


//--------------------- .nv.constant0._ZN7cutlass13device_kernelIN5flash11enable_sm90INS1_16FlashAttnFwdSm90INS1_25CollectiveMainloopFwdSm90ILi2EN4cute5tupleIJNS5_1CILi1EEES8_S8_EEENS6_IJNS7_ILi128EEENS7_ILi64EEENS7_ILi256EEEEEELi256ENS_6half_tEfNS_4arch4Sm90ELb0ELb1ELb0ELb0ELb0ELb0ELb0ELb1ELb1ELb1ELb0ELb0EEENS1_21CollectiveEpilogueFwdINS6_IJSA_SC_SB_EEES9_SE_SG_Li256ELb0ELb1ELb0ELb0EEENS1_30DynamicPersistentTileSchedulerILi256ELi128ELb0ELb1ELb1EEEEEEEEEvNT_6ParamsE --------------------------
	.section	.nv.constant0._ZN7cutlass13device_kernelIN5flash11enable_sm90INS1_16FlashAttnFwdSm90INS1_25CollectiveMainloopFwdSm90ILi2EN4cute5tupleIJNS5_1CILi1EEES8_S8_EEENS6_IJNS7_ILi128EEENS7_ILi64EEENS7_ILi256EEEEEELi256ENS_6half_tEfNS_4arch4Sm90ELb0ELb1ELb0ELb0ELb0ELb0ELb0ELb1ELb1ELb1ELb0ELb0EEENS1_21CollectiveEpilogueFwdINS6_IJSA_SC_SB_EEES9_SE_SG_Li256ELb0ELb1ELb0ELb0EEENS1_30DynamicPersistentTileSchedulerILi256ELi128ELb0ELb1ELb1EEEEEEEEEvNT_6ParamsE,"a",@progbits
	.sectionflags	@""
	.align	4
.nv.constant0._ZN7cutlass13device_kernelIN5flash11enable_sm90INS1_16FlashAttnFwdSm90INS1_25CollectiveMainloopFwdSm90ILi2EN4cute5tupleIJNS5_1CILi1EEES8_S8_EEENS6_IJNS7_ILi128EEENS7_ILi64EEENS7_ILi256EEEEEELi256ENS_6half_tEfNS_4arch4Sm90ELb0ELb1ELb0ELb0ELb0ELb0ELb0ELb1ELb1ELb1ELb0ELb0EEENS1_21CollectiveEpilogueFwdINS6_IJSA_SC_SB_EEES9_SE_SG_Li256ELb0ELb1ELb0ELb0EEENS1_30DynamicPersistentTileSchedulerILi256ELi128ELb0ELb1ELb1EEEEEEEEEvNT_6ParamsE:
	.zero		3584


//--------------------- .nv.constant0._ZN7cutlass13device_kernelIN5flash11enable_sm90INS1_16FlashAttnFwdSm90INS1_25CollectiveMainloopFwdSm90ILi2EN4cute5tupleIJNS5_1CILi1EEES8_S8_EEENS6_IJNS7_ILi128EEENS7_ILi64EEENS7_ILi256EEEEEELi256ENS_6half_tEfNS_4arch4Sm90ELb0ELb1ELb0ELb1ELb0ELb0ELb0ELb1ELb1ELb1ELb0ELb0EEENS1_21CollectiveEpilogueFwdINS6_IJSA_SC_SB_EEES9_SE_SG_Li256ELb1ELb1ELb0ELb0EEENS1_36VarlenDynamicPersistentTileSchedulerILi128ELi64ELi256ELi128ELb0ELb1ELb1ELb1ELb0ELb1EEEEEEEEEvNT_6ParamsE --------------------------
	.section	.nv.constant0._ZN7cutlass13device_kernelIN5flash11enable_sm90INS1_16FlashAttnFwdSm90INS1_25CollectiveMainloopFwdSm90ILi2EN4cute5tupleIJNS5_1CILi1EEES8_S8_EEENS6_IJNS7_ILi128EEENS7_ILi64EEENS7_ILi256EEEEEELi256ENS_6half_tEfNS_4arch4Sm90ELb0ELb1ELb0ELb1ELb0ELb0ELb0ELb1ELb1ELb1ELb0ELb0EEENS1_21CollectiveEpilogueFwdINS6_IJSA_SC_SB_EEES9_SE_SG_Li256ELb1ELb1ELb0ELb0EEENS1_36VarlenDynamicPersistentTileSchedulerILi128ELi64ELi256ELi128ELb0ELb1ELb1ELb1ELb0ELb1EEEEEEEEEvNT_6ParamsE,"a",@progbits
	.sectionflags	@""
	.align	4
.nv.constant0._ZN7cutlass13device_kernelIN5flash11enable_sm90INS1_16FlashAttnFwdSm90INS1_25CollectiveMainloopFwdSm90ILi2EN4cute5tupleIJNS5_1CILi1EEES8_S8_EEENS6_IJNS7_ILi128EEENS7_ILi64EEENS7_ILi256EEEEEELi256ENS_6half_tEfNS_4arch4Sm90ELb0ELb1ELb0ELb1ELb0ELb0ELb0ELb1ELb1ELb1ELb0ELb0EEENS1_21CollectiveEpilogueFwdINS6_IJSA_SC_SB_EEES9_SE_SG_Li256ELb1ELb1ELb0ELb0EEENS1_36VarlenDynamicPersistentTileSchedulerILi128ELi64ELi256ELi128ELb0ELb1ELb1ELb1ELb0ELb1EEEEEEEEEvNT_6ParamsE:
	.zero		3584


//--------------------- .nv.constant0._ZN7cutlass13device_kernelIN5flash11enable_sm90INS1_16FlashAttnFwdSm90INS1_25CollectiveMainloopFwdSm90ILi2EN4cute5tupleIJNS5_1CILi1EEES8_S8_EEENS6_IJNS7_ILi128EEENS7_ILi64EEENS7_ILi256EEEEEELi256ENS_6half_tEfNS_4arch4Sm90ELb0ELb1ELb0ELb1ELb0ELb1ELb0ELb1ELb1ELb1ELb0ELb0EEENS1_21CollectiveEpilogueFwdINS6_IJSA_SC_SB_EEES9_SE_SG_Li256ELb1ELb1ELb0ELb0EEENS1_36VarlenDynamicPersistentTileSchedulerILi128ELi64ELi256ELi128ELb0ELb1ELb1ELb1ELb0ELb1EEEEEEEEEvNT_6ParamsE --------------------------
	.section	.nv.constant0._ZN7cutlass13device_kernelIN5flash11enable_sm90INS1_16FlashAttnFwdSm90INS1_25CollectiveMainloopFwdSm90ILi2EN4cute5tupleIJNS5_1CILi1EEES8_S8_EEENS6_IJNS7_ILi128EEENS7_ILi64EEENS7_ILi256EEEEEELi256ENS_6half_tEfNS_4arch4Sm90ELb0ELb1ELb0ELb1ELb0ELb1ELb0ELb1ELb1ELb1ELb0ELb0EEENS1_21CollectiveEpilogueFwdINS6_IJSA_SC_SB_EEES9_SE_SG_Li256ELb1ELb1ELb0ELb0EEENS1_36VarlenDynamicPersistentTileSchedulerILi128ELi64ELi256ELi128ELb0ELb1ELb1ELb1ELb0ELb1EEEEEEEEEvNT_6ParamsE,"a",@progbits
	.sectionflags	@""
	.align	4
.nv.constant0._ZN7cutlass13device_kernelIN5flash11enable_sm90INS1_16FlashAttnFwdSm90INS1_25CollectiveMainloopFwdSm90ILi2EN4cute5tupleIJNS5_1CILi1EEES8_S8_EEENS6_IJNS7_ILi128EEENS7_ILi64EEENS7_ILi256EEEEEELi256ENS_6half_tEfNS_4arch4Sm90ELb0ELb1ELb0ELb1ELb0ELb1ELb0ELb1ELb1ELb1ELb0ELb0EEENS1_21CollectiveEpilogueFwdINS6_IJSA_SC_SB_EEES9_SE_SG_Li256ELb1ELb1ELb0ELb0EEENS1_36VarlenDynamicPersistentTileSchedulerILi128ELi64ELi256ELi128ELb0ELb1ELb1ELb1ELb0ELb1EEEEEEEEEvNT_6ParamsE:
	.zero		3584


//--------------------- .nv.constant0._ZN7cutlass13device_kernelIN5flash11enable_sm90INS1_16FlashAttnFwdSm90INS1_25CollectiveMainloopFwdSm90ILi2EN4cute5tupleIJNS5_1CILi1EEES8_S8_EEENS6_IJNS7_ILi128EEENS7_ILi80EEENS7_ILi256EEEEEELi256ENS_6half_tEfNS_4arch4Sm90ELb1ELb0ELb0ELb0ELb0ELb0ELb0ELb1ELb1ELb1ELb0ELb0EEENS1_21CollectiveEpilogueFwdINS6_IJSA_SC_SB_EEES9_SE_SG_Li256ELb0ELb1ELb0ELb0EEENS1_30DynamicPersistentTileSchedulerILi256ELi128ELb0ELb1ELb1EEEEEEEEEvNT_6ParamsE --------------------------
	.section	.nv.constant0._ZN7cutlass13device_kernelIN5flash11enable_sm90INS1_16FlashAttnFwdSm90INS1_25CollectiveMainloopFwdSm90ILi2EN4cute5tupleIJNS5_1CILi1EEES8_S8_EEENS6_IJNS7_ILi128EEENS7_ILi80EEENS7_ILi256EEEEEELi256ENS_6half_tEfNS_4arch4Sm90ELb1ELb0ELb0ELb0ELb0ELb0ELb0ELb1ELb1ELb1ELb0ELb0EEENS1_21CollectiveEpilogueFwdINS6_IJSA_SC_SB_EEES9_SE_SG_Li256ELb0ELb1ELb0ELb0EEENS1_30DynamicPersistentTileSchedulerILi256ELi128ELb0ELb1ELb1EEEEEEEEEvNT_6ParamsE,"a",@progbits
	.sectionflags	@""
	.align	4
.nv.constant0._ZN7cutlass13device_kernelIN5flash11enable_sm90INS1_16FlashAttnFwdSm90INS1_25CollectiveMainloopFwdSm90ILi2EN4cute5tupleIJNS5_1CILi1EEES8_S8_EEENS6_IJNS7_ILi128EEENS7_ILi80EEENS7_ILi256EEEEEELi256ENS_6half_tEfNS_4arch4Sm90ELb1ELb0ELb0ELb0ELb0ELb0ELb0ELb1ELb1ELb1ELb0ELb0EEENS1_21CollectiveEpilogueFwdINS6_IJSA_SC_SB_EEES9_SE_SG_Li256ELb0ELb1ELb0ELb0EEENS1_30DynamicPersistentTileSchedulerILi256ELi128ELb0ELb1ELb1EEEEEEEEEvNT_6ParamsE:
	.zero		3584


//--------------------- .nv.constant0._ZN7cutlass13device_kernelIN5flash11enable_sm90INS1_16FlashAttnFwdSm90INS1_25CollectiveMainloopFwdSm90ILi2EN4cute5tupleIJNS5_1CILi1EEES8_S8_EEENS6_IJNS7_ILi128EEENS7_ILi80EEENS7_ILi256EEEEEELi256ENS_6half_tEfNS_4arch4Sm90ELb1ELb0ELb0ELb1ELb0ELb0ELb0ELb1ELb1ELb1ELb0ELb0EEENS1_21CollectiveEpilogueFwdINS6_IJSA_SC_SB_EEES9_SE_SG_Li256ELb1ELb1ELb0ELb0EEENS1_36VarlenDynamicPersistentTileSchedulerILi128ELi80ELi256ELi128ELb0ELb1ELb1ELb1ELb1ELb1EEEEEEEEEvNT_6ParamsE --------------------------
	.section	.nv.constant0._ZN7cutlass13device_kernelIN5flash11enable_sm90INS1_16FlashAttnFwdSm90INS1_25CollectiveMainloopFwdSm90ILi2EN4cute5tupleIJNS5_1CILi1EEES8_S8_EEENS6_IJNS7_ILi128EEENS7_ILi80EEENS7_ILi256EEEEEELi256ENS_6half_tEfNS_4arch4Sm90ELb1ELb0ELb0ELb1ELb0ELb0ELb0ELb1ELb1ELb1ELb0ELb0EEENS1_21CollectiveEpilogueFwdINS6_IJSA_SC_SB_EEES9_SE_SG_Li256ELb1ELb1ELb0ELb0EEENS1_36VarlenDynamicPersistentTileSchedulerILi128ELi80ELi256ELi128ELb0ELb1ELb1ELb1ELb1ELb1EEEEEEEEEvNT_6ParamsE,"a",@progbits
	.sectionflags	@""
	.align	4
.nv.constant0._ZN7cutlass13device_kernelIN5flash11enable_sm90INS1_16FlashAttnFwdSm90INS1_25CollectiveMainloopFwdSm90ILi2EN4cute5tupleIJNS5_1CILi1EEES8_S8_EEENS6_IJNS7_ILi128EEENS7_ILi80EEENS7_ILi256EEEEEELi256ENS_6half_tEfNS_4arch4Sm90ELb1ELb0ELb0ELb1ELb0ELb0ELb0ELb1ELb1ELb1ELb0ELb0EEENS1_21CollectiveEpilogueFwdINS6_IJSA_SC_SB_EEES9_SE_SG_Li256ELb1ELb1ELb0ELb0EEENS1_36VarlenDynamicPersistentTileSchedulerILi128ELi80ELi256ELi128ELb0ELb1ELb1ELb1ELb1ELb1EEEEEEEEEvNT_6ParamsE:
	.zero		3584


//--------------------- .nv.constant0._ZN7cutlass13device_kernelIN5flash11enable_sm90INS1_16FlashAttnFwdSm90INS1_25CollectiveMainloopFwdSm90ILi2EN4cute5tupleIJNS5_1CILi1EEES8_S8_EEENS6_IJNS7_ILi128EEENS7_ILi80EEENS7_ILi256EEEEEELi256ENS_6half_tEfNS_4arch4Sm90ELb1ELb0ELb0ELb1ELb0ELb1ELb0ELb1ELb1ELb1ELb0ELb0EEENS1_21CollectiveEpilogueFwdINS6_IJSA_SC_SB_EEES9_SE_SG_Li256ELb1ELb1ELb0ELb0EEENS1_36VarlenDynamicPersistentTileSchedulerILi128ELi80ELi256ELi128ELb0ELb1ELb1ELb1ELb1ELb1EEEEEEEEEvNT_6ParamsE --------------------------
	.section	.nv.constant0._ZN7cutlass13device_kernelIN5flash11enable_sm90INS1_16FlashAttnFwdSm90INS1_25CollectiveMainloopFwdSm90ILi2EN4cute5tupleIJNS5_1CILi1EEES8_S8_EEENS6_IJNS7_ILi128EEENS7_ILi80EEENS7_ILi256EEEEEELi256ENS_6half_tEfNS_4arch4Sm90ELb1ELb0ELb0ELb1ELb0ELb1ELb0ELb1ELb1ELb1ELb0ELb0EEENS1_21CollectiveEpilogueFwdINS6_IJSA_SC_SB_EEES9_SE_SG_Li256ELb1ELb1ELb0ELb0EEENS1_36VarlenDynamicPersistentTileSchedulerILi128ELi80ELi256ELi128ELb0ELb1ELb1ELb1ELb1ELb1EEEEEEEEEvNT_6ParamsE,"a",@progbits
	.sectionflags	@""
	.align	4
.nv.constant0._ZN7cutlass13device_kernelIN5flash11enable_sm90INS1_16FlashAttnFwdSm90INS1_25CollectiveMainloopFwdSm90ILi2EN4cute5tupleIJNS5_1CILi1EEES8_S8_EEENS6_IJNS7_ILi128EEENS7_ILi80EEENS7_ILi256EEEEEELi256ENS_6half_tEfNS_4arch4Sm90ELb1ELb0ELb0ELb1ELb0ELb1ELb0ELb1ELb1ELb1ELb0ELb0EEENS1_21CollectiveEpilogueFwdINS6_IJSA_SC_SB_EEES9_SE_SG_Li256ELb1ELb1ELb0ELb0EEENS1_36VarlenDynamicPersistentTileSchedulerILi128ELi80ELi256ELi128ELb0ELb1ELb1ELb1ELb1ELb1EEEEEEEEEvNT_6ParamsE:
	.zero		3584


//--------------------- .nv.constant0._ZN7cutlass13device_kernelIN5flash11enable_sm90INS1_16FlashAttnFwdSm90INS1_25CollectiveMainloopFwdSm90ILi2EN4cute5tupleIJNS5_1CILi1EEES8_S8_EEENS6_IJNS7_ILi128EEENS7_ILi112EEENS7_ILi192EEEEEELi192ENS_6half_tEfNS_4arch4Sm90ELb0ELb0ELb0ELb0ELb0ELb0ELb0ELb1ELb1ELb1ELb0ELb0EEENS1_21CollectiveEpilogueFwdINS6_IJSA_SC_SB_EEES9_SE_SG_Li256ELb0ELb1ELb0ELb0EEENS1_29StaticPersistentTileSchedulerILb0EEEEEEEEEvNT_6ParamsE --------------------------
	.section	.nv.constant0._ZN7cutlass13device_kernelIN5flash11enable_sm90INS1_16FlashAttnFwdSm90INS1_25CollectiveMainloopFwdSm90ILi2EN4cute5tupleIJNS5_1CILi1EEES8_S8_EEENS6_IJNS7_ILi128EEENS7_ILi112EEENS7_ILi192EEEEEELi192ENS_6half_tEfNS_4arch4Sm90ELb0ELb0ELb0ELb0ELb0ELb0ELb0ELb1ELb1ELb1ELb0ELb0EEENS1_21CollectiveEpilogueFwdINS6_IJSA_SC_SB_EEES9_SE_SG_Li256ELb0ELb1ELb0ELb0EEENS1_29StaticPersistentTileSchedulerILb0EEEEEEEEEvNT_6ParamsE,"a",@progbits
	.sectionflags	@""
	.align	4
.nv.constant0._ZN7cutlass13device_kernelIN5flash11enable_sm90INS1_16FlashAttnFwdSm90INS1_25CollectiveMainloopFwdSm90ILi2EN4cute5tupleIJNS5_1CILi1EEES8_S8_EEENS6_IJNS7_ILi128EEENS7_ILi112EEENS7_ILi192EEEEEELi192ENS_6half_tEfNS_4arch4Sm90ELb0ELb0ELb0ELb0ELb0ELb0ELb0ELb1ELb1ELb1ELb0ELb0EEENS1_21CollectiveEpilogueFwdINS6_IJSA_SC_SB_EEES9_SE_SG_Li256ELb0ELb1ELb0ELb0EEENS1_29StaticPersistentTileSchedulerILb0EEEEEEEEEvNT_6ParamsE:
	.zero		3456


//--------------------- .nv.constant0._ZN7cutlass13device_kernelIN5flash11enable_sm90INS1_16FlashAttnFwdSm90INS1_25CollectiveMainloopFwdSm90ILi2EN4cute5tupleIJNS5_1CILi2EEENS7_ILi1EEES9_EEENS6_IJNS7_ILi128EEENS7_ILi112EEENS7_ILi192EEEEEELi192ENS_6half_tEfNS_4arch4Sm90ELb0ELb0ELb0ELb0ELb0ELb0ELb0ELb1ELb1ELb1ELb0ELb0EEENS1_21CollectiveEpilogueFwdINS6_IJSB_SD_SC_EEESA_SF_SH_Li256ELb0ELb1ELb0ELb0EEENS1_29StaticPersistentTileSchedulerILb0EEEEEEEEEvNT_6ParamsE --------------------------
	.section	.nv.constant0._ZN7cutlass13device_kernelIN5flash11enable_sm90INS1_16FlashAttnFwdSm90INS1_25CollectiveMainloopFwdSm90ILi2EN4cute5tupleIJNS5_1CILi2EEENS7_ILi1EEES9_EEENS6_IJNS7_ILi128EEENS7_ILi112EEENS7_ILi192EEEEEELi192ENS_6half_tEfNS_4arch4Sm90ELb0ELb0ELb0ELb0ELb0ELb0ELb0ELb1ELb1ELb1ELb0ELb0EEENS1_21CollectiveEpilogueFwdINS6_IJSB_SD_SC_EEESA_SF_SH_Li256ELb0ELb1ELb0ELb0EEENS1_29StaticPersistentTileSchedulerILb0EEEEEEEEEvNT_6ParamsE,"a",@progbits
	.sectionflags	@""
	.align	4
.nv.constant0._ZN7cutlass13device_kernelIN5flash11enable_sm90INS1_16FlashAttnFwdSm90INS1_25CollectiveMainloopFwdSm90ILi2EN4cute5tupleIJNS5_1CILi2EEENS7_ILi1EEES9_EEENS6_IJNS7_ILi128EEENS7_ILi112EEENS7_ILi192EEEEEELi192ENS_6half_tEfNS_4arch4Sm90ELb0ELb0ELb0ELb0ELb0ELb0ELb0ELb1ELb1ELb1ELb0ELb0EEENS1_21CollectiveEpilogueFwdINS6_IJSB_SD_SC_EEESA_SF_SH_Li256ELb0ELb1ELb0ELb0EEENS1_29StaticPersistentTileSchedulerILb0EEEEEEEEEvNT_6ParamsE:
	.zero		3456


//--------------------- .nv.constant0._ZN7cutlass13device_kernelIN5flash11enable_sm90INS1_16FlashAttnFwdSm90INS1_25CollectiveMainloopFwdSm90ILi2EN4cute5tupleIJNS5_1CILi1EEES8_S8_EEENS6_IJNS7_ILi128EEENS7_ILi112EEENS7_ILi192EEEEEELi192ENS_6half_tEfNS_4arch4Sm90ELb0ELb0ELb0ELb1ELb0ELb0ELb0ELb1ELb1ELb1ELb0ELb0EEENS1_21CollectiveEpilogueFwdINS6_IJSA_SC_SB_EEES9_SE_SG_Li256ELb1ELb1ELb0ELb0EEENS1_36VarlenDynamicPersistentTileSchedulerILi128ELi112ELi256ELi128ELb0ELb1ELb1ELb0ELb1ELb1EEEEEEEEEvNT_6ParamsE --------------------------
	.section	.nv.constant0._ZN7cutlass13device_kernelIN5flash11enable_sm90INS1_16FlashAttnFwdSm90INS1_25CollectiveMainloopFwdSm90ILi2EN4cute5tupleIJNS5_1CILi1EEES8_S8_EEENS6_IJNS7_ILi128EEENS7_ILi112EEENS7_ILi192EEEEEELi192ENS_6half_tEfNS_4arch4Sm90ELb0ELb0ELb0ELb1ELb0ELb0ELb0ELb1ELb1ELb1ELb0ELb0EEENS1_21CollectiveEpilogueFwdINS6_IJSA_SC_SB_EEES9_SE_SG_Li256ELb1ELb1ELb0ELb0EEENS1_36VarlenDynamicPersistentTileSchedulerILi128ELi112ELi256ELi128ELb0ELb1ELb1ELb0ELb1ELb1EEEEEEEEEvNT_6ParamsE,"a",@progbits
	.sectionflags	@""
	.align	4
.nv.constant0._ZN7cutlass13device_kernelIN5flash11enable_sm90INS1_16FlashAttnFwdSm90INS1_25CollectiveMainloopFwdSm90ILi2EN4cute5tupleIJNS5_1CILi1EEES8_S8_EEENS6_IJNS7_ILi128EEENS7_ILi112EEENS7_ILi192EEEEEELi192ENS_6half_tEfNS_4arch4Sm90ELb0ELb0ELb0ELb1ELb0ELb0ELb0ELb1ELb1ELb1ELb0ELb0EEENS1_21CollectiveEpilogueFwdINS6_IJSA_SC_SB_EEES9_SE_SG_Li256ELb1ELb1ELb0ELb0EEENS1_36VarlenDynamicPersistentTileSchedulerILi128ELi112ELi256ELi128ELb0ELb1ELb1ELb0ELb1ELb1EEEEEEEEEvNT_6ParamsE:
	.zero		3584


//--------------------- .nv.constant0._ZN7cutlass13device_kernelIN5flash11enable_sm90INS1_16FlashAttnFwdSm90INS1_25CollectiveMainloopFwdSm90ILi2EN4cute5tupleIJNS5_1CILi1EEES8_S8_EEENS6_IJNS7_ILi128EEENS7_ILi112EEENS7_ILi192EEEEEELi192ENS_6half_tEfNS_4arch4Sm90ELb0ELb0ELb0ELb1ELb0ELb1ELb0ELb1ELb1ELb1ELb0ELb0EEENS1_21CollectiveEpilogueFwdINS6_IJSA_SC_SB_EEES9_SE_SG_Li256ELb1ELb1ELb0ELb0EEENS1_36VarlenDynamicPersistentTileSchedulerILi128ELi112ELi256ELi128ELb0ELb1ELb1ELb0ELb1ELb1EEEEEEEEEvNT_6ParamsE --------------------------
	.section	.nv.constant0._ZN7cutlass13device_kernelIN5flash11enable_sm90INS1_16FlashAttnFwdSm90INS1_25CollectiveMainloopFwdSm90ILi2EN4cute5tupleIJNS5_1CILi1EEES8_S8_EEENS6_IJNS7_ILi128EEENS7_ILi112EEENS7_ILi192EEEEEELi192ENS_6half_tEfNS_4arch4Sm90ELb0ELb0ELb0ELb1ELb0ELb1ELb0ELb1ELb1ELb1ELb0ELb0EEENS1_21CollectiveEpilogueFwdINS6_IJSA_SC_SB_EEES9_SE_SG_Li256ELb1ELb1ELb0ELb0EEENS1_36VarlenDynamicPersistentTileSchedulerILi128ELi112ELi256ELi128ELb0ELb1ELb1ELb0ELb1ELb1EEEEEEEEEvNT_6ParamsE,"a",@progbits
	.sectionflags	@""
	.align	4
.nv.constant0._ZN7cutlass13device_kernelIN5flash11enable_sm90INS1_16FlashAttnFwdSm90INS1_25CollectiveMainloopFwdSm90ILi2EN4cute5tupleIJNS5_1CILi1EEES8_S8_EEENS6_IJNS7_ILi128EEENS7_ILi112EEENS7_ILi192EEEEEELi192ENS_6half_tEfNS_4arch4Sm90ELb0ELb0ELb0ELb1ELb0ELb1ELb0ELb1ELb1ELb1ELb0ELb0EEENS1_21CollectiveEpilogueFwdINS6_IJSA_SC_SB_EEES9_SE_SG_Li256ELb1ELb1ELb0ELb0EEENS1_36VarlenDynamicPersistentTileSchedulerILi128ELi112ELi256ELi128ELb0ELb1ELb1ELb0ELb1ELb1EEEEEEEEEvNT_6ParamsE:
	.zero		3584


//--------------------- .nv.constant0._ZN7cutlass13device_kernelIN5flash11enable_sm90INS1_16FlashAttnFwdSm90INS1_25CollectiveMainloopFwdSm90ILi2EN4cute5tupleIJNS5_1CILi1EEES8_S8_EEENS6_IJNS7_ILi128EEENS7_ILi96EEENS7_ILi192EEEEEELi192ENS_6half_tEfNS_4arch4Sm90ELb0ELb1ELb0ELb0ELb0ELb0ELb0ELb1ELb1ELb1ELb0ELb0EEENS1_21CollectiveEpilogueFwdINS6_IJSA_SC_SB_EEES9_SE_SG_Li256ELb0ELb1ELb0ELb0EEENS1_30DynamicPersistentTileSchedulerILi256ELi128ELb0ELb1ELb1EEEEEEEEEvNT_6ParamsE --------------------------
	.section	.nv.constant0._ZN7cutlass13device_kernelIN5flash11enable_sm90INS1_16FlashAttnFwdSm90INS1_25CollectiveMainloopFwdSm90ILi2EN4cute5tupleIJNS5_1CILi1EEES8_S8_EEENS6_IJNS7_ILi128EEENS7_ILi96EEENS7_ILi192EEEEEELi192ENS_6half_tEfNS_4arch4Sm90ELb0ELb1ELb0ELb0ELb0ELb0ELb0ELb1ELb1ELb1ELb0ELb0EEENS1_21CollectiveEpilogueFwdINS6_IJSA_SC_SB_EEES9_SE_SG_Li256ELb0ELb1ELb0ELb0EEENS1_30DynamicPersistentTileSchedulerILi256ELi128ELb0ELb1ELb1EEEEEEEEEvNT_6ParamsE,"a",@progbits
	.sectionflags	@""
	.align	4
.nv.constant0._ZN7cutlass13device_kernelIN5flash11enable_sm90INS1_16FlashAttnFwdSm90INS1_25CollectiveMainloopFwdSm90ILi2EN4cute5tupleIJNS5_1CILi1EEES8_S8_EEENS6_IJNS7_ILi128EEENS7_ILi96EEENS7_ILi192EEEEEELi192ENS_6half_tEfNS_4arch4Sm90ELb0ELb1ELb0ELb0ELb0ELb0ELb0ELb1ELb1ELb1ELb0ELb0EEENS1_21CollectiveEpilogueFwdINS6_IJSA_SC_SB_EEES9_SE_SG_Li256ELb0ELb1ELb0ELb0EEENS1_30DynamicPersistentTileSchedulerILi256ELi128ELb0ELb1ELb1EEEEEEEEEvNT_6ParamsE:
	.zero		3584


//--------------------- .nv.constant0._ZN7cutlass13device_kernelIN5flash11enable_sm90INS1_16FlashAttnFwdSm90INS1_25CollectiveMainloopFwdSm90ILi2EN4cute5tupleIJNS5_1CILi1EEES8_S8_EEENS6_IJNS7_ILi128EEENS7_ILi96EEENS7_ILi192EEEEEELi192ENS_6half_tEfNS_4arch4Sm90ELb0ELb1ELb0ELb1ELb0ELb0ELb0ELb1ELb1ELb1ELb0ELb0EEENS1_21CollectiveEpilogueFwdINS6_IJSA_SC_SB_EEES9_SE_SG_Li256ELb1ELb1ELb0ELb0EEENS1_36VarlenDynamicPersistentTileSchedulerILi128ELi96ELi256ELi128ELb0ELb1ELb1ELb1ELb0ELb1EEEEEEEEEvNT_6ParamsE --------------------------
	.section	.nv.constant0._ZN7cutlass13device_kernelIN5flash11enable_sm90INS1_16FlashAttnFwdSm90INS1_25CollectiveMainloopFwdSm90ILi2EN4cute5tupleIJNS5_1CILi1EEES8_S8_EEENS6_IJNS7_ILi128EEENS7_ILi96EEENS7_ILi192EEEEEELi192ENS_6half_tEfNS_4arch4Sm90ELb0ELb1ELb0ELb1ELb0ELb0ELb0ELb1ELb1ELb1ELb0ELb0EEENS1_21CollectiveEpilogueFwdINS6_IJSA_SC_SB_EEES9_SE_SG_Li256ELb1ELb1ELb0ELb0EEENS1_36VarlenDynamicPersistentTileSchedulerILi128ELi96ELi256ELi128ELb0ELb1ELb1ELb1ELb0ELb1EEEEEEEEEvNT_6ParamsE,"a",@progbits
	.sectionflags	@""
	.align	4
.nv.constant0._ZN7cutlass13device_kernelIN5flash11enable_sm90INS1_16FlashAttnFwdSm90INS1_25CollectiveMainloopFwdSm90ILi2EN4cute5tupleIJNS5_1CILi1EEES8_S8_EEENS6_IJNS7_ILi128EEENS7_ILi96EEENS7_ILi192EEEEEELi192ENS_6half_tEfNS_4arch4Sm90ELb0ELb1ELb0ELb1ELb0ELb0ELb0ELb1ELb1ELb1ELb0ELb0EEENS1_21CollectiveEpilogueFwdINS6_IJSA_SC_SB_EEES9_SE_SG_Li256ELb1ELb1ELb0ELb0EEENS1_36VarlenDynamicPersistentTileSchedulerILi128ELi96ELi256ELi128ELb0ELb1ELb1ELb1ELb0ELb1EEEEEEEEEvNT_6ParamsE:
	.zero		3584


//--------------------- .nv.constant0._ZN7cutlass13device_kernelIN5flash11enable_sm90INS1_16FlashAttnFwdSm90INS1_25CollectiveMainloopFwdSm90ILi2EN4cute5tupleIJNS5_1CILi1EEES8_S8_EEENS6_IJNS7_ILi128EEENS7_ILi96EEENS7_ILi192EEEEEELi192ENS_6half_tEfNS_4arch4Sm90ELb0ELb1ELb0ELb1ELb0ELb1ELb0ELb1ELb1ELb1ELb0ELb0EEENS1_21CollectiveEpilogueFwdINS6_IJSA_SC_SB_EEES9_SE_SG_Li256ELb1ELb1ELb0ELb0EEENS1_36VarlenDynamicPersistentTileSchedulerILi128ELi96ELi256ELi128ELb0ELb1ELb1ELb1ELb0ELb1EEEEEEEEEvNT_6ParamsE --------------------------
	.section	.nv.constant0._ZN7cutlass13device_kernelIN5flash11enable_sm90INS1_16FlashAttnFwdSm90INS1_25CollectiveMainloopFwdSm90ILi2EN4cute5tupleIJNS5_1CILi1EEES8_S8_EEENS6_IJNS7_ILi128EEENS7_ILi96EEENS7_ILi192EEEEEELi192ENS_6half_tEfNS_4arch4Sm90ELb0ELb1ELb0ELb1ELb0ELb1ELb0ELb1ELb1ELb1ELb0ELb0EEENS1_21CollectiveEpilogueFwdINS6_IJSA_SC_SB_EEES9_SE_SG_Li256ELb1ELb1ELb0ELb0EEENS1_36VarlenDynamicPersistentTileSchedulerILi128ELi96ELi256ELi128ELb0ELb1ELb1ELb1ELb0ELb1EEEEEEEEEvNT_6ParamsE,"a",@progbits
	.sectionflags	@""
	.align	4
.nv.constant0._ZN7cutlass13device_kernelIN5flash11enable_sm90INS1_16FlashAttnFwdSm90INS1_25CollectiveMainloopFwdSm90ILi2EN4cute5tupleIJNS5_1CILi1EEES8_S8_EEENS6_IJNS7_ILi128EEENS7_ILi96EEENS7_ILi192EEEEEELi192ENS_6half_tEfNS_4arch4Sm90ELb0ELb1ELb0ELb1ELb0ELb1ELb0ELb1ELb1ELb1ELb0ELb0EEENS1_21CollectiveEpilogueFwdINS6_IJSA_SC_SB_EEES9_SE_SG_Li256ELb1ELb1ELb0ELb0EEENS1_36VarlenDynamicPersistentTileSchedulerILi128ELi96ELi256ELi128ELb0ELb1ELb1ELb1ELb0ELb1EEEEEEEEEvNT_6ParamsE:
	.zero		3584


//--------------------- .nv.constant0._ZN7cutlass13device_kernelIN5flash11enable_sm90INS1_16FlashAttnFwdSm90INS1_25CollectiveMainloopFwdSm90ILi2EN4cute5tupleIJNS5_1CILi1EEES8_S8_EEENS6_IJNS7_ILi128EEENS7_ILi112EEENS7_ILi192EEEEEELi192ENS_6half_tEfNS_4arch4Sm90ELb1ELb0ELb0ELb0ELb0ELb0ELb0ELb1ELb1ELb1ELb0ELb0EEENS1_21CollectiveEpilogueFwdINS6_IJSA_SC_SB_EEES9_SE_SG_Li256ELb0ELb1ELb0ELb0EEENS1_30DynamicPersistentTileSchedulerILi256ELi128ELb0ELb1ELb1EEEEEEEEEvNT_6ParamsE --------------------------
	.section	.nv.constant0._ZN7cutlass13device_kernelIN5flash11enable_sm90INS1_16FlashAttnFwdSm90INS1_25CollectiveMainloopFwdSm90ILi2EN4cute5tupleIJNS5_1CILi1EEES8_S8_EEENS6_IJNS7_ILi128EEENS7_ILi112EEENS7_ILi192EEEEEELi192ENS_6half_tEfNS_4arch4Sm90ELb1ELb0ELb0ELb0ELb0ELb0ELb0ELb1ELb1ELb1ELb0ELb0EEENS1_21CollectiveEpilogueFwdINS6_IJSA_SC_SB_EEES9_SE_SG_Li256ELb0ELb1ELb0ELb0EEENS1_30DynamicPersistentTileSchedulerILi256ELi128ELb0ELb1ELb1EEEEEEEEEvNT_6ParamsE,"a",@progbits
	.sectionflags	@""
	.align	4
.nv.constant0._ZN7cutlass13device_kernelIN5flash11enable_sm90INS1_16FlashAttnFwdSm90INS1_25CollectiveMainloopFwdSm90ILi2EN4cute5tupleIJNS5_1CILi1EEES8_S8_EEENS6_IJNS7_ILi128EEENS7_ILi112EEENS7_ILi192EEEEEELi192ENS_6half_tEfNS_4arch4Sm90ELb1ELb0ELb0ELb0ELb0ELb0ELb0ELb1ELb1ELb1ELb0ELb0EEENS1_21CollectiveEpilogueFwdINS6_IJSA_SC_SB_EEES9_SE_SG_Li256ELb0ELb1ELb0ELb0EEENS1_30DynamicPersistentTileSchedulerILi256ELi128ELb0ELb1ELb1EEEEEEEEEvNT_6ParamsE:
	.zero		3584


//--------------------- .nv.constant0._ZN7cutlass13device_kernelIN5flash11enable_sm90INS1_16FlashAttnFwdSm90INS1_25CollectiveMainloopFwdSm90ILi2EN4cute5tupleIJNS5_1CILi1EEES8_S8_EEENS6_IJNS7_ILi128EEENS7_ILi112EEENS7_ILi192EEEEEELi192ENS_6half_tEfNS_4arch4Sm90ELb1ELb0ELb0ELb1ELb0ELb0ELb0ELb1ELb1ELb1ELb0ELb0EEENS1_21CollectiveEpilogueFwdINS6_IJSA_SC_SB_EEES9_SE_SG_Li256ELb1ELb1ELb0ELb0EEENS1_36VarlenDynamicPersistentTileSchedulerILi128ELi112ELi256ELi128ELb0ELb1ELb1ELb1ELb1ELb1EEEEEEEEEvNT_6ParamsE --------------------------
	.section	.nv.constant0._ZN7cutlass13device_kernelIN5flash11enable_sm90INS1_16FlashAttnFwdSm90INS1_25CollectiveMainloopFwdSm90ILi2EN4cute5tupleIJNS5_1CILi1EEES8_S8_EEENS6_IJNS7_ILi128EEENS7_ILi112EEENS7_ILi192EEEEEELi192ENS_6half_tEfNS_4arch4Sm90ELb1ELb0ELb0ELb1ELb0ELb0ELb0ELb1ELb1ELb1ELb0ELb0EEENS1_21CollectiveEpilogueFwdINS6_IJSA_SC_SB_EEES9_SE_SG_Li256ELb1ELb1ELb0ELb0EEENS1_36VarlenDynamicPersistentTileSchedulerILi128ELi112ELi256ELi128ELb0ELb1ELb1ELb1ELb1ELb1EEEEEEEEEvNT_6ParamsE,"a",@progbits
	.sectionflags	@""
	.align	4
.nv.constant0._ZN7cutlass13device_kernelIN5flash11enable_sm90INS1_16FlashAttnFwdSm90INS1_25CollectiveMainloopFwdSm90ILi2EN4cute5tupleIJNS5_1CILi1EEES8_S8_EEENS6_IJNS7_ILi128EEENS7_ILi112EEENS7_ILi192EEEEEELi192ENS_6half_tEfNS_4arch4Sm90ELb1ELb0ELb0ELb1ELb0ELb0ELb0ELb1ELb1ELb1ELb0ELb0EEENS1_21CollectiveEpilogueFwdINS6_IJSA_SC_SB_EEES9_SE_SG_Li256ELb1ELb1ELb0ELb0EEENS1_36VarlenDynamicPersistentTileSchedulerILi128ELi112ELi256ELi128ELb0ELb1ELb1ELb1ELb1ELb1EEEEEEEEEvNT_6ParamsE:
	.zero		3584


//--------------------- .nv.constant0._ZN7cutlass13device_kernelIN5flash11enable_sm90INS1_16FlashAttnFwdSm90INS1_25CollectiveMainloopFwdSm90ILi2EN4cute5tupleIJNS5_1CILi1EEES8_S8_EEENS6_IJNS7_ILi128EEENS7_ILi112EEENS7_ILi192EEEEEELi192ENS_6half_tEfNS_4arch4Sm90ELb1ELb0ELb0ELb1ELb0ELb1ELb0ELb1ELb1ELb1ELb0ELb0EEENS1_21CollectiveEpilogueFwdINS6_IJSA_SC_SB_EEES9_SE_SG_Li256ELb1ELb1ELb0ELb0EEENS1_36VarlenDynamicPersistentTileSchedulerILi128ELi112ELi256ELi128ELb0ELb1ELb1ELb1ELb1ELb1EEEEEEEEEvNT_6ParamsE --------------------------
	.section	.nv.constant0._ZN7cutlass13device_kernelIN5flash11enable_sm90INS1_16FlashAttnFwdSm90INS1_25CollectiveMainloopFwdSm90ILi2EN4cute5tupleIJNS5_1CILi1EEES8_S8_EEENS6_IJNS7_ILi128EEENS7_ILi112EEENS7_ILi192EEEEEELi192ENS_6half_tEfNS_4arch4Sm90ELb1ELb0ELb0ELb1ELb0ELb1ELb0ELb1ELb1ELb1ELb0ELb0EEENS1_21CollectiveEpilogueFwdINS6_IJSA_SC_SB_EEES9_SE_SG_Li256ELb1ELb1ELb0ELb0EEENS1_36VarlenDynamicPersistentTileSchedulerILi128ELi112ELi256ELi128ELb0ELb1ELb1ELb1ELb1ELb1EEEEEEEEEvNT_6ParamsE,"a",@progbits
	.sectionflags	@""
	.align	4
.nv.constant0._ZN7cutlass13device_kernelIN5flash11enable_sm90INS1_16FlashAttnFwdSm90INS1_25CollectiveMainloopFwdSm90ILi2EN4cute5tupleIJNS5_1CILi1EEES8_S8_EEENS6_IJNS7_ILi128EEENS7_ILi112EEENS7_ILi192EEEEEELi192ENS_6half_tEfNS_4arch4Sm90ELb1ELb0ELb0ELb1ELb0ELb1ELb0ELb1ELb1ELb1ELb0ELb0EEENS1_21CollectiveEpilogueFwdINS6_IJSA_SC_SB_EEES9_SE_SG_Li256ELb1ELb1ELb0ELb0EEENS1_36VarlenDynamicPersistentTileSchedulerILi128ELi112ELi256ELi128ELb0ELb1ELb1ELb1ELb1ELb1EEEEEEEEEvNT_6ParamsE:
	.zero		3584


//--------------------- .nv.constant0._ZN7cutlass13device_kernelIN5flash11enable_sm90INS1_16FlashAttnFwdSm90INS1_25CollectiveMainloopFwdSm90ILi2EN4cute5tupleIJNS5_1CILi1EEES8_S8_EEENS6_IJNS7_ILi128EEENS7_ILi176EEESA_EEELi128ENS_6half_tEfNS_4arch4Sm90ELb0ELb0ELb0ELb0ELb0ELb0ELb0ELb1ELb1ELb1ELb0ELb0EEENS1_21CollectiveEpilogueFwdINS6_IJSA_SA_SB_EEES9_SD_SF_Li256ELb0ELb1ELb0ELb0EEENS1_29StaticPersistentTileSchedulerILb0EEEEEEEEEvNT_6ParamsE --------------------------
	.section	.nv.constant0._ZN7cutlass13device_kernelIN5flash11enable_sm90INS1_16FlashAttnFwdSm90INS1_25CollectiveMainloopFwdSm90ILi2EN4cute5tupleIJNS5_1CILi1EEES8_S8_EEENS6_IJNS7_ILi128EEENS7_ILi176EEESA_EEELi128ENS_6half_tEfNS_4arch4Sm90ELb0ELb0ELb0ELb0ELb0ELb0ELb0ELb1ELb1ELb1ELb0ELb0EEENS1_21CollectiveEpilogueFwdINS6_IJSA_SA_SB_EEES9_SD_SF_Li256ELb0ELb1ELb0ELb0EEENS1_29StaticPersistentTileSchedulerILb0EEEEEEEEEvNT_6ParamsE,"a",@progbits
	.sectionflags	@""
	.align	4
.nv.constant0._ZN7cutlass13device_kernelIN5flash11enable_sm90INS1_16FlashAttnFwdSm90INS1_25CollectiveMainloopFwdSm90ILi2EN4cute5tupleIJNS5_1CILi1EEES8_S8_EEENS6_IJNS7_ILi128EEENS7_ILi176EEESA_EEELi128ENS_6half_tEfNS_4arch4Sm90ELb0ELb0ELb0ELb0ELb0ELb0ELb0ELb1ELb1ELb1ELb0ELb0EEENS1_21CollectiveEpilogueFwdINS6_IJSA_SA_SB_EEES9_SD_SF_Li256ELb0ELb1ELb0ELb0EEENS1_29StaticPersistentTileSchedulerILb0EEEEEEEEEvNT_6ParamsE:
	.zero		3456


//--------------------- .nv.constant0._ZN7cutlass13device_kernelIN5flash11enable_sm90INS1_16FlashAttnFwdSm90INS1_25CollectiveMainloopFwdSm90ILi2EN4cute5tupleIJNS5_1CILi2EEENS7_ILi1EEES9_EEENS6_IJNS7_ILi128EEENS7_ILi176EEESB_EEELi128ENS_6half_tEfNS_4arch4Sm90ELb0ELb0ELb0ELb0ELb0ELb0ELb0ELb1ELb1ELb1ELb0ELb0EEENS1_21CollectiveEpilogueFwdINS6_IJSB_SB_SC_EEESA_SE_SG_Li256ELb0ELb1ELb0ELb0EEENS1_29StaticPersistentTileSchedulerILb0EEEEEEEEEvNT_6ParamsE --------------------------
	.section	.nv.constant0._ZN7cutlass13device_kernelIN5flash11enable_sm90INS1_16FlashAttnFwdSm90INS1_25CollectiveMainloopFwdSm90ILi2EN4cute5tupleIJNS5_1CILi2EEENS7_ILi1EEES9_EEENS6_IJNS7_ILi128EEENS7_ILi176EEESB_EEELi128ENS_6half_tEfNS_4arch4Sm90ELb0ELb0ELb0ELb0ELb0ELb0ELb0ELb1ELb1ELb1ELb0ELb0EEENS1_21CollectiveEpilogueFwdINS6_IJSB_SB_SC_EEESA_SE_SG_Li256ELb0ELb1ELb0ELb0EEENS1_29StaticPersistentTileSchedulerILb0EEEEEEEEEvNT_6ParamsE,"a",@progbits
	.sectionflags	@""
	.align	4
.nv.constant0._ZN7cutlass13device_kernelIN5flash11enable_sm90INS1_16FlashAttnFwdSm90INS1_25CollectiveMainloopFwdSm90ILi2EN4cute5tupleIJNS5_1CILi2EEENS7_ILi1EEES9_EEENS6_IJNS7_ILi128EEENS7_ILi176EEESB_EEELi128ENS_6half_tEfNS_4arch4Sm90ELb0ELb0ELb0ELb0ELb0ELb0ELb0ELb1ELb1ELb1ELb0ELb0EEENS1_21CollectiveEpilogueFwdINS6_IJSB_SB_SC_EEESA_SE_SG_Li256ELb0ELb1ELb0ELb0EEENS1_29StaticPersistentTileSchedulerILb0EEEEEEEEEvNT_6ParamsE:
	.zero		3456


//--------------------- .nv.constant0._ZN7cutlass13device_kernelIN5flash11enable_sm90INS1_16FlashAttnFwdSm90INS1_25CollectiveMainloopFwdSm90ILi2EN4cute5tupleIJNS5_1CILi1EEES8_S8_EEENS6_IJNS7_ILi128EEENS7_ILi176EEESA_EEELi128ENS_6half_tEfNS_4arch4Sm90ELb0ELb0ELb0ELb1ELb0ELb0ELb0ELb1ELb1ELb1ELb0ELb0EEENS1_21CollectiveEpilogueFwdINS6_IJSA_SA_SB_EEES9_SD_SF_Li256ELb1ELb1ELb0ELb0EEENS1_36VarlenDynamicPersistentTileSchedulerILi128ELi176ELi256ELi128ELb0ELb1ELb1ELb0ELb1ELb1EEEEEEEEEvNT_6ParamsE --------------------------
	.section	.nv.constant0._ZN7cutlass13device_kernelIN5flash11enable_sm90INS1_16FlashAttnFwdSm90INS1_25CollectiveMainloopFwdSm90ILi2EN4cute5tupleIJNS5_1CILi1EEES8_S8_EEENS6_IJNS7_ILi128EEENS7_ILi176EEESA_EEELi128ENS_6half_tEfNS_4arch4Sm90ELb0ELb0ELb0ELb1ELb0ELb0ELb0ELb1ELb1ELb1ELb0ELb0EEENS1_21CollectiveEpilogueFwdINS6_IJSA_SA_SB_EEES9_SD_SF_Li256ELb1ELb1ELb0ELb0EEENS1_36VarlenDynamicPersistentTileSchedulerILi128ELi176ELi256ELi128ELb0ELb1ELb1ELb0ELb1ELb1EEEEEEEEEvNT_6ParamsE,"a",@progbits
	.sectionflags	@""
	.align	4
.nv.constant0._ZN7cutlass13device_kernelIN5flash11enable_sm90INS1_16FlashAttnFwdSm90INS1_25CollectiveMainloopFwdSm90ILi2EN4cute5tupleIJNS5_1CILi1EEES8_S8_EEENS6_IJNS7_ILi128EEENS7_ILi176EEESA_EEELi128ENS_6half_tEfNS_4arch4Sm90ELb0ELb0ELb0ELb1ELb0ELb0ELb0ELb1ELb1ELb1ELb0ELb0EEENS1_21CollectiveEpilogueFwdINS6_IJSA_SA_SB_EEES9_SD_SF_Li256ELb1ELb1ELb0ELb0EEENS1_36VarlenDynamicPersistentTileSchedulerILi128ELi176ELi256ELi128ELb0ELb1ELb1ELb0ELb1ELb1EEEEEEEEEvNT_6ParamsE:
	.zero		3584


//--------------------- .nv.constant0._ZN7cutlass13device_kernelIN5flash11enable_sm90INS1_16FlashAttnFwdSm90INS1_25CollectiveMainloopFwdSm90ILi2EN4cute5tupleIJNS5_1CILi1EEES8_S8_EEENS6_IJNS7_ILi128EEENS7_ILi176EEESA_EEELi128ENS_6half_tEfNS_4arch4Sm90ELb0ELb0ELb0ELb1ELb0ELb1ELb0ELb1ELb1ELb1ELb0ELb0EEENS1_21CollectiveEpilogueFwdINS6_IJSA_SA_SB_EEES9_SD_SF_Li256ELb1ELb1ELb0ELb0EEENS1_36VarlenDynamicPersistentTileSchedulerILi128ELi176ELi256ELi128ELb0ELb1ELb1ELb0ELb1ELb1EEEEEEEEEvNT_6ParamsE --------------------------
	.section	.nv.constant0._ZN7cutlass13device_kernelIN5flash11enable_sm90INS1_16FlashAttnFwdSm90INS1_25CollectiveMainloopFwdSm90ILi2EN4cute5tupleIJNS5_1CILi1EEES8_S8_EEENS6_IJNS7_ILi128EEENS7_ILi176EEESA_EEELi128ENS_6half_tEfNS_4arch4Sm90ELb0ELb0ELb0ELb1ELb0ELb1ELb0ELb1ELb1ELb1ELb0ELb0EEENS1_21CollectiveEpilogueFwdINS6_IJSA_SA_SB_EEES9_SD_SF_Li256ELb1ELb1ELb0ELb0EEENS1_36VarlenDynamicPersistentTileSchedulerILi128ELi176ELi256ELi128ELb0ELb1ELb1ELb0ELb1ELb1EEEEEEEEEvNT_6ParamsE,"a",@progbits
	.sectionflags	@""
	.align	4
.nv.constant0._ZN7cutlass13device_kernelIN5flash11enable_sm90INS1_16FlashAttnFwdSm90INS1_25CollectiveMainloopFwdSm90ILi2EN4cute5tupleIJNS5_1CILi1EEES8_S8_EEENS6_IJNS7_ILi128EEENS7_ILi176EEESA_EEELi128ENS_6half_tEfNS_4arch4Sm90ELb0ELb0ELb0ELb1ELb0ELb1ELb0ELb1ELb1ELb1ELb0ELb0EEENS1_21CollectiveEpilogueFwdINS6_IJSA_SA_SB_EEES9_SD_SF_Li256ELb1ELb1ELb0ELb0EEENS1_36VarlenDynamicPersistentTileSchedulerILi128ELi176ELi256ELi128ELb0ELb1ELb1ELb0ELb1ELb1EEEEEEEEEvNT_6ParamsE:
	.zero		3584


//--------------------- .nv.constant0._ZN7cutlass13device_kernelIN5flash11enable_sm90INS1_16FlashAttnFwdSm90INS1_25CollectiveMainloopFwdSm90ILi2EN4cute5tupleIJNS5_1CILi1EEES8_S8_EEENS6_IJNS7_ILi128EEESA_SA_EEELi128ENS_6half_tEfNS_4arch4Sm90ELb0ELb1ELb0ELb0ELb0ELb0ELb0ELb1ELb1ELb1ELb0ELb0EEENS1_21CollectiveEpilogueFwdISB_S9_SC_SE_Li256ELb0ELb1ELb0ELb0EEENS1_30DynamicPersistentTileSchedulerILi256ELi128ELb0ELb1ELb1EEEEEEEEEvNT_6ParamsE --------------------------
	.section	.nv.constant0._ZN7cutlass13device_kernelIN5flash11enable_sm90INS1_16FlashAttnFwdSm90INS1_25CollectiveMainloopFwdSm90ILi2EN4cute5tupleIJNS5_1CILi1EEES8_S8_EEENS6_IJNS7_ILi128EEESA_SA_EEELi128ENS_6half_tEfNS_4arch4Sm90ELb0ELb1ELb0ELb0ELb0ELb0ELb0ELb1ELb1ELb1ELb0ELb0EEENS1_21CollectiveEpilogueFwdISB_S9_SC_SE_Li256ELb0ELb1ELb0ELb0EEENS1_30DynamicPersistentTileSchedulerILi256ELi128ELb0ELb1ELb1EEEEEEEEEvNT_6ParamsE,"a",@progbits
	.sectionflags	@""
	.align	4
.nv.constant0._ZN7cutlass13device_kernelIN5flash11enable_sm90INS1_16FlashAttnFwdSm90INS1_25CollectiveMainloopFwdSm90ILi2EN4cute5tupleIJNS5_1CILi1EEES8_S8_EEENS6_IJNS7_ILi128EEESA_SA_EEELi128ENS_6half_tEfNS_4arch4Sm90ELb0ELb1ELb0ELb0ELb0ELb0ELb0ELb1ELb1ELb1ELb0ELb0EEENS1_21CollectiveEpilogueFwdISB_S9_SC_SE_Li256ELb0ELb1ELb0ELb0EEENS1_30DynamicPersistentTileSchedulerILi256ELi128ELb0ELb1ELb1EEEEEEEEEvNT_6ParamsE:
	.zero		3584


//--------------------- .nv.constant0._ZN7cutlass13device_kernelIN5flash11enable_sm90INS1_16FlashAttnFwdSm90INS1_25CollectiveMainloopFwdSm90ILi2EN4cute5tupleIJNS5_1CILi1EEES8_S8_EEENS6_IJNS7_ILi128EEESA_SA_EEELi128ENS_6half_tEfNS_4arch4Sm90ELb0ELb1ELb0ELb1ELb0ELb0ELb0ELb1ELb1ELb1ELb0ELb0EEENS1_21CollectiveEpilogueFwdISB_S9_SC_SE_Li256ELb1ELb1ELb0ELb0EEENS1_36VarlenDynamicPersistentTileSchedulerILi128ELi128ELi256ELi128ELb0ELb1ELb1ELb1ELb0ELb1EEEEEEEEEvNT_6ParamsE --------------------------
	.section	.nv.constant0._ZN7cutlass13device_kernelIN5flash11enable_sm90INS1_16FlashAttnFwdSm90INS1_25CollectiveMainloopFwdSm90ILi2EN4cute5tupleIJNS5_1CILi1EEES8_S8_EEENS6_IJNS7_ILi128EEESA_SA_EEELi128ENS_6half_tEfNS_4arch4Sm90ELb0ELb1ELb0ELb1ELb0ELb0ELb0ELb1ELb1ELb1ELb0ELb0EEENS1_21CollectiveEpilogueFwdISB_S9_SC_SE_Li256ELb1ELb1ELb0ELb0EEENS1_36VarlenDynamicPersistentTileSchedulerILi128ELi128ELi256ELi128ELb0ELb1ELb1ELb1ELb0ELb1EEEEEEEEEvNT_6ParamsE,"a",@progbits
	.sectionflags	@""
	.align	4
.nv.constant0._ZN7cutlass13device_kernelIN5flash11enable_sm90INS1_16FlashAttnFwdSm90INS1_25CollectiveMainloopFwdSm90ILi2EN4cute5tupleIJNS5_1CILi1EEES8_S8_EEENS6_IJNS7_ILi128EEESA_SA_EEELi128ENS_6half_tEfNS_4arch4Sm90ELb0ELb1ELb0ELb1ELb0ELb0ELb0ELb1ELb1ELb1ELb0ELb0EEENS1_21CollectiveEpilogueFwdISB_S9_SC_SE_Li256ELb1ELb1ELb0ELb0EEENS1_36VarlenDynamicPersistentTileSchedulerILi128ELi128ELi256ELi128ELb0ELb1ELb1ELb1ELb0ELb1EEEEEEEEEvNT_6ParamsE:
	.zero		3584


//--------------------- .nv.constant0._ZN7cutlass13device_kernelIN5flash11enable_sm90INS1_16FlashAttnFwdSm90INS1_25CollectiveMainloopFwdSm90ILi2EN4cute5tupleIJNS5_1CILi1EEES8_S8_EEENS6_IJNS7_ILi128EEESA_SA_EEELi128ENS_6half_tEfNS_4arch4Sm90ELb0ELb1ELb0ELb1ELb0ELb1ELb0ELb1ELb1ELb1ELb0ELb0EEENS1_21CollectiveEpilogueFwdISB_S9_SC_SE_Li256ELb1ELb1ELb0ELb0EEENS1_36VarlenDynamicPersistentTileSchedulerILi128ELi128ELi256ELi128ELb0ELb1ELb1ELb1ELb0ELb1EEEEEEEEEvNT_6ParamsE --------------------------
	.section	.nv.constant0._ZN7cutlass13device_kernelIN5flash11enable_sm90INS1_16FlashAttnFwdSm90INS1_25CollectiveMainloopFwdSm90ILi2EN4cute5tupleIJNS5_1CILi1EEES8_S8_EEENS6_IJNS7_ILi128EEESA_SA_EEELi128ENS_6half_tEfNS_4arch4Sm90ELb0ELb1ELb0ELb1ELb0ELb1ELb0ELb1ELb1ELb1ELb0ELb0EEENS1_21CollectiveEpilogueFwdISB_S9_SC_SE_Li256ELb1ELb1ELb0ELb0EEENS1_36VarlenDynamicPersistentTileSchedulerILi128ELi128ELi256ELi128ELb0ELb1ELb1ELb1ELb0ELb1EEEEEEEEEvNT_6ParamsE,"a",@progbits
	.sectionflags	@""
	.align	4
.nv.constant0._ZN7cutlass13device_kernelIN5flash11enable_sm90INS1_16FlashAttnFwdSm90INS1_25CollectiveMainloopFwdSm90ILi2EN4cute5tupleIJNS5_1CILi1EEES8_S8_EEENS6_IJNS7_ILi128EEESA_SA_EEELi128ENS_6half_tEfNS_4arch4Sm90ELb0ELb1ELb0ELb1ELb0ELb1ELb0ELb1ELb1ELb1ELb0ELb0EEENS1_21CollectiveEpilogueFwdISB_S9_SC_SE_Li256ELb1ELb1ELb0ELb0EEENS1_36VarlenDynamicPersistentTileSchedulerILi128ELi128ELi256ELi128ELb0ELb1ELb1ELb1ELb0ELb1EEEEEEEEEvNT_6ParamsE:
	.zero		3584


//--------------------- .nv.constant0._ZN7cutlass13device_kernelIN5flash11enable_sm90INS1_16FlashAttnFwdSm90INS1_25CollectiveMainloopFwdSm90ILi2EN4cute5tupleIJNS5_1CILi1EEES8_S8_EEENS6_IJNS7_ILi128EEESA_SA_EEELi128ENS_6half_tEfNS_4arch4Sm90ELb1ELb0ELb0ELb0ELb0ELb0ELb0ELb1ELb1ELb1ELb0ELb0EEENS1_21CollectiveEpilogueFwdISB_S9_SC_SE_Li256ELb0ELb1ELb0ELb0EEENS1_30DynamicPersistentTileSchedulerILi256ELi128ELb0ELb1ELb1EEEEEEEEEvNT_6ParamsE --------------------------
	.section	.nv.constant0._ZN7cutlass13device_kernelIN5flash11enable_sm90INS1_16FlashAttnFwdSm90INS1_25CollectiveMainloopFwdSm90ILi2EN4cute5tupleIJNS5_1CILi1EEES8_S8_EEENS6_IJNS7_ILi128EEESA_SA_EEELi128ENS_6half_tEfNS_4arch4Sm90ELb1ELb0ELb0ELb0ELb0ELb0ELb0ELb1ELb1ELb1ELb0ELb0EEENS1_21CollectiveEpilogueFwdISB_S9_SC_SE_Li256ELb0ELb1ELb0ELb0EEENS1_30DynamicPersistentTileSchedulerILi256ELi128ELb0ELb1ELb1EEEEEEEEEvNT_6ParamsE,"a",@progbits
	.sectionflags	@""
	.align	4
.nv.constant0._ZN7cutlass13device_kernelIN5flash11enable_sm90INS1_16FlashAttnFwdSm90INS1_25CollectiveMainloopFwdSm90ILi2EN4cute5tupleIJNS5_1CILi1EEES8_S8_EEENS6_IJNS7_ILi128EEESA_SA_EEELi128ENS_6half_tEfNS_4arch4Sm90ELb1ELb0ELb0ELb0ELb0ELb0ELb0ELb1ELb1ELb1ELb0ELb0EEENS1_21CollectiveEpilogueFwdISB_S9_SC_SE_Li256ELb0ELb1ELb0ELb0EEENS1_30DynamicPersistentTileSchedulerILi256ELi128ELb0ELb1ELb1EEEEEEEEEvNT_6ParamsE:
	.zero		3584


//--------------------- .nv.constant0._ZN7cutlass13device_kernelIN5flash11enable_sm90INS1_16FlashAttnFwdSm90INS1_25CollectiveMainloopFwdSm90ILi2EN4cute5tupleIJNS5_1CILi1EEES8_S8_EEENS6_IJNS7_ILi128EEESA_SA_EEELi128ENS_6half_tEfNS_4arch4Sm90ELb1ELb0ELb0ELb1ELb0ELb0ELb0ELb1ELb1ELb1ELb0ELb0EEENS1_21CollectiveEpilogueFwdISB_S9_SC_SE_Li256ELb1ELb1ELb0ELb0EEENS1_36VarlenDynamicPersistentTileSchedulerILi128ELi128ELi256ELi128ELb0ELb1ELb1ELb1ELb1ELb1EEEEEEEEEvNT_6ParamsE --------------------------
	.section	.nv.constant0._ZN7cutlass13device_kernelIN5flash11enable_sm90INS1_16FlashAttnFwdSm90INS1_25CollectiveMainloopFwdSm90ILi2EN4cute5tupleIJNS5_1CILi1EEES8_S8_EEENS6_IJNS7_ILi128EEESA_SA_EEELi128ENS_6half_tEfNS_4arch4Sm90ELb1ELb0ELb0ELb1ELb0ELb0ELb0ELb1ELb1ELb1ELb0ELb0EEENS1_21CollectiveEpilogueFwdISB_S9_SC_SE_Li256ELb1ELb1ELb0ELb0EEENS1_36VarlenDynamicPersistentTileSchedulerILi128ELi128ELi256ELi128ELb0ELb1ELb1ELb1ELb1ELb1EEEEEEEEEvNT_6ParamsE,"a",@progbits
	.sectionflags	@""
	.align	4
.nv.constant0._ZN7cutlass13device_kernelIN5flash11enable_sm90INS1_16FlashAttnFwdSm90INS1_25CollectiveMainloopFwdSm90ILi2EN4cute5tupleIJNS5_1CILi1EEES8_S8_EEENS6_IJNS7_ILi128EEESA_SA_EEELi128ENS_6half_tEfNS_4arch4Sm90ELb1ELb0ELb0ELb1ELb0ELb0ELb0ELb1ELb1ELb1ELb0ELb0EEENS1_21CollectiveEpilogueFwdISB_S9_SC_SE_Li256ELb1ELb1ELb0ELb0EEENS1_36VarlenDynamicPersistentTileSchedulerILi128ELi128ELi256ELi128ELb0ELb1ELb1ELb1ELb1ELb1EEEEEEEEEvNT_6ParamsE:
	.zero		3584


//--------------------- .nv.constant0._ZN7cutlass13device_kernelIN5flash11enable_sm90INS1_16FlashAttnFwdSm90INS1_25CollectiveMainloopFwdSm90ILi2EN4cute5tupleIJNS5_1CILi1EEES8_S8_EEENS6_IJNS7_ILi128EEESA_SA_EEELi128ENS_6half_tEfNS_4arch4Sm90ELb1ELb0ELb0ELb1ELb0ELb1ELb0ELb1ELb1ELb1ELb0ELb0EEENS1_21CollectiveEpilogueFwdISB_S9_SC_SE_Li256ELb1ELb1ELb0ELb0EEENS1_36VarlenDynamicPersistentTileSchedulerILi128ELi128ELi256ELi128ELb0ELb1ELb1ELb1ELb1ELb1EEEEEEEEEvNT_6ParamsE --------------------------
	.section	.nv.constant0._ZN7cutlass13device_kernelIN5flash11enable_sm90INS1_16FlashAttnFwdSm90INS1_25CollectiveMainloopFwdSm90ILi2EN4cute5tupleIJNS5_1CILi1EEES8_S8_EEENS6_IJNS7_ILi128EEESA_SA_EEELi128ENS_6half_tEfNS_4arch4Sm90ELb1ELb0ELb0ELb1ELb0ELb1ELb0ELb1ELb1ELb1ELb0ELb0EEENS1_21CollectiveEpilogueFwdISB_S9_SC_SE_Li256ELb1ELb1ELb0ELb0EEENS1_36VarlenDynamicPersistentTileSchedulerILi128ELi128ELi256ELi128ELb0ELb1ELb1ELb1ELb1ELb1EEEEEEEEEvNT_6ParamsE,"a",@progbits
	.sectionflags	@""
	.align	4
.nv.constant0._ZN7cutlass13device_kernelIN5flash11enable_sm90INS1_16FlashAttnFwdSm90INS1_25CollectiveMainloopFwdSm90ILi2EN4cute5tupleIJNS5_1CILi1EEES8_S8_EEENS6_IJNS7_ILi128EEESA_SA_EEELi128ENS_6half_tEfNS_4arch4Sm90ELb1ELb0ELb0ELb1ELb0ELb1ELb0ELb1ELb1ELb1ELb0ELb0EEENS1_21CollectiveEpilogueFwdISB_S9_SC_SE_Li256ELb1ELb1ELb0ELb0EEENS1_36VarlenDynamicPersistentTileSchedulerILi128ELi128ELi256ELi128ELb0ELb1ELb1ELb1ELb1ELb1EEEEEEEEEvNT_6ParamsE:
	.zero		3584


//--------------------- .nv.constant0._ZN7cutlass13device_kernelIN5flash11enable_sm90INS1_16FlashAttnFwdSm90INS1_25CollectiveMainloopFwdSm90ILi2EN4cute5tupleIJNS5_1CILi1EEES8_S8_EEENS6_IJNS7_ILi192EEENS7_ILi144EEENS7_ILi96EEEEEELi96ENS_6half_tEfNS_4arch4Sm90ELb0ELb0ELb0ELb0ELb0ELb0ELb0ELb0ELb1ELb1ELb0ELb0EEENS1_21CollectiveEpilogueFwdINS6_IJSA_SC_SB_EEES9_SE_SG_Li384ELb0ELb1ELb0ELb0EEENS1_29StaticPersistentTileSchedulerILb0EEEEEEEEEvNT_6ParamsE --------------------------
	.section	.nv.constant0._ZN7cutlass13device_kernelIN5flash11enable_sm90INS1_16FlashAttnFwdSm90INS1_25CollectiveMainloopFwdSm90ILi2EN4cute5tupleIJNS5_1CILi1EEES8_S8_EEENS6_IJNS7_ILi192EEENS7_ILi144EEENS7_ILi96EEEEEELi96ENS_6half_tEfNS_4arch4Sm90ELb0ELb0ELb0ELb0ELb0ELb0ELb0ELb0ELb1ELb1ELb0ELb0EEENS1_21CollectiveEpilogueFwdINS6_IJSA_SC_SB_EEES9_SE_SG_Li384ELb0ELb1ELb0ELb0EEENS1_29StaticPersistentTileSchedulerILb0EEEEEEEEEvNT_6ParamsE,"a",@progbits
	.sectionflags	@""
	.align	4
.nv.constant0._ZN7cutlass13device_kernelIN5flash11enable_sm90INS1_16FlashAttnFwdSm90INS1_25CollectiveMainloopFwdSm90ILi2EN4cute5tupleIJNS5_1CILi1EEES8_S8_EEENS6_IJNS7_ILi192EEENS7_ILi144EEENS7_ILi96EEEEEELi96ENS_6half_tEfNS_4arch4Sm90ELb0ELb0ELb0ELb0ELb0ELb0ELb0ELb0ELb1ELb1ELb0ELb0EEENS1_21CollectiveEpilogueFwdINS6_IJSA_SC_SB_EEES9_SE_SG_Li384ELb0ELb1ELb0ELb0EEENS1_29StaticPersistentTileSchedulerILb0EEEEEEEEEvNT_6ParamsE:
	.zero		3456


//--------------------- .nv.constant0._ZN7cutlass13device_kernelIN5flash11enable_sm90INS1_16FlashAttnFwdSm90INS1_25CollectiveMainloopFwdSm90ILi2EN4cute5tupleIJNS5_1CILi1EEES8_S8_EEENS6_IJNS7_ILi192EEENS7_ILi144EEENS7_ILi96EEEEEELi96ENS_6half_tEfNS_4arch4Sm90ELb0ELb0ELb0ELb1ELb0ELb0ELb0ELb0ELb1ELb1ELb0ELb0EEENS1_21CollectiveEpilogueFwdINS6_IJSA_SC_SB_EEES9_SE_SG_Li384ELb1ELb1ELb0ELb0EEENS1_36VarlenDynamicPersistentTileSchedulerILi192ELi144ELi384ELi128ELb0ELb1ELb1ELb0ELb1ELb1EEEEEEEEEvNT_6ParamsE --------------------------
	.section	.nv.constant0._ZN7cutlass13device_kernelIN5flash11enable_sm90INS1_16FlashAttnFwdSm90INS1_25CollectiveMainloopFwdSm90ILi2EN4cute5tupleIJNS5_1CILi1EEES8_S8_EEENS6_IJNS7_ILi192EEENS7_ILi144EEENS7_ILi96EEEEEELi96ENS_6half_tEfNS_4arch4Sm90ELb0ELb0ELb0ELb1ELb0ELb0ELb0ELb0ELb1ELb1ELb0ELb0EEENS1_21CollectiveEpilogueFwdINS6_IJSA_SC_SB_EEES9_SE_SG_Li384ELb1ELb1ELb0ELb0EEENS1_36VarlenDynamicPersistentTileSchedulerILi192ELi144ELi384ELi128ELb0ELb1ELb1ELb0ELb1ELb1EEEEEEEEEvNT_6ParamsE,"a",@progbits
	.sectionflags	@""
	.align	4
.nv.constant0._ZN7cutlass13device_kernelIN5flash11enable_sm90INS1_16FlashAttnFwdSm90INS1_25CollectiveMainloopFwdSm90ILi2EN4cute5tupleIJNS5_1CILi1EEES8_S8_EEENS6_IJNS7_ILi192EEENS7_ILi144EEENS7_ILi96EEEEEELi96ENS_6half_tEfNS_4arch4Sm90ELb0ELb0ELb0ELb1ELb0ELb0ELb0ELb0ELb1ELb1ELb0ELb0EEENS1_21CollectiveEpilogueFwdINS6_IJSA_SC_SB_EEES9_SE_SG_Li384ELb1ELb1ELb0ELb0EEENS1_36VarlenDynamicPersistentTileSchedulerILi192ELi144ELi384ELi128ELb0ELb1ELb1ELb0ELb1ELb1EEEEEEEEEvNT_6ParamsE:
	.zero		3584


//--------------------- .nv.constant0._ZN7cutlass13device_kernelIN5flash11enable_sm90INS1_16FlashAttnFwdSm90INS1_25CollectiveMainloopFwdSm90ILi2EN4cute5tupleIJNS5_1CILi1EEES8_S8_EEENS6_IJNS7_ILi192EEENS7_ILi144EEENS7_ILi96EEEEEELi96ENS_6half_tEfNS_4arch4Sm90ELb0ELb0ELb0ELb1ELb0ELb1ELb0ELb0ELb1ELb1ELb0ELb0EEENS1_21CollectiveEpilogueFwdINS6_IJSA_SC_SB_EEES9_SE_SG_Li384ELb1ELb1ELb0ELb0EEENS1_36VarlenDynamicPersistentTileSchedulerILi192ELi144ELi384ELi128ELb0ELb1ELb1ELb0ELb1ELb1EEEEEEEEEvNT_6ParamsE --------------------------
	.section	.nv.constant0._ZN7cutlass13device_kernelIN5flash11enable_sm90INS1_16FlashAttnFwdSm90INS1_25CollectiveMainloopFwdSm90ILi2EN4cute5tupleIJNS5_1CILi1EEES8_S8_EEENS6_IJNS7_ILi192EEENS7_ILi144EEENS7_ILi96EEEEEELi96ENS_6half_tEfNS_4arch4Sm90ELb0ELb0ELb0ELb1ELb0ELb1ELb0ELb0ELb1ELb1ELb0ELb0EEENS1_21CollectiveEpilogueFwdINS6_IJSA_SC_SB_EEES9_SE_SG_Li384ELb1ELb1ELb0ELb0EEENS1_36VarlenDynamicPersistentTileSchedulerILi192ELi144ELi384ELi128ELb0ELb1ELb1ELb0ELb1ELb1EEEEEEEEEvNT_6ParamsE,"a",@progbits
	.sectionflags	@""
	.align	4
.nv.constant0._ZN7cutlass13device_kernelIN5flash11enable_sm90INS1_16FlashAttnFwdSm90INS1_25CollectiveMainloopFwdSm90ILi2EN4cute5tupleIJNS5_1CILi1EEES8_S8_EEENS6_IJNS7_ILi192EEENS7_ILi144EEENS7_ILi96EEEEEELi96ENS_6half_tEfNS_4arch4Sm90ELb0ELb0ELb0ELb1ELb0ELb1ELb0ELb0ELb1ELb1ELb0ELb0EEENS1_21CollectiveEpilogueFwdINS6_IJSA_SC_SB_EEES9_SE_SG_Li384ELb1ELb1ELb0ELb0EEENS1_36VarlenDynamicPersistentTileSchedulerILi192ELi144ELi384ELi128ELb0ELb1ELb1ELb0ELb1ELb1EEEEEEEEEvNT_6ParamsE:
	.zero		3584


//--------------------- .nv.constant0._ZN7cutlass13device_kernelIN5flash11enable_sm90INS1_16FlashAttnFwdSm90INS1_25CollectiveMainloopFwdSm90ILi2EN4cute5tupleIJNS5_1CILi1EEES8_S8_EEENS6_IJNS7_ILi192EEENS7_ILi128EEENS7_ILi96EEEEEELi96ENS_6half_tEfNS_4arch4Sm90ELb0ELb1ELb0ELb0ELb0ELb0ELb0ELb0ELb1ELb1ELb0ELb0EEENS1_21CollectiveEpilogueFwdINS6_IJSA_SC_SB_EEES9_SE_SG_Li384ELb0ELb1ELb0ELb0EEENS1_30DynamicPersistentTileSchedulerILi384ELi128ELb0ELb1ELb1EEEEEEEEEvNT_6ParamsE --------------------------
	.section	.nv.constant0._ZN7cutlass13device_kernelIN5flash11enable_sm90INS1_16FlashAttnFwdSm90INS1_25CollectiveMainloopFwdSm90ILi2EN4cute5tupleIJNS5_1CILi1EEES8_S8_EEENS6_IJNS7_ILi192EEENS7_ILi128EEENS7_ILi96EEEEEELi96ENS_6half_tEfNS_4arch4Sm90ELb0ELb1ELb0ELb0ELb0ELb0ELb0ELb0ELb1ELb1ELb0ELb0EEENS1_21CollectiveEpilogueFwdINS6_IJSA_SC_SB_EEES9_SE_SG_Li384ELb0ELb1ELb0ELb0EEENS1_30DynamicPersistentTileSchedulerILi384ELi128ELb0ELb1ELb1EEEEEEEEEvNT_6ParamsE,"a",@progbits
	.sectionflags	@""
	.align	4
.nv.constant0._ZN7cutlass13device_kernelIN5flash11enable_sm90INS1_16FlashAttnFwdSm90INS1_25CollectiveMainloopFwdSm90ILi2EN4cute5tupleIJNS5_1CILi1EEES8_S8_EEENS6_IJNS7_ILi192EEENS7_ILi128EEENS7_ILi96EEEEEELi96ENS_6half_tEfNS_4arch4Sm90ELb0ELb1ELb0ELb0ELb0ELb0ELb0ELb0ELb1ELb1ELb0ELb0EEENS1_21CollectiveEpilogueFwdINS6_IJSA_SC_SB_EEES9_SE_SG_Li384ELb0ELb1ELb0ELb0EEENS1_30DynamicPersistentTileSchedulerILi384ELi128ELb0ELb1ELb1EEEEEEEEEvNT_6ParamsE:
	.zero		3584


//--------------------- .nv.constant0._ZN7cutlass13device_kernelIN5flash11enable_sm90INS1_16FlashAttnFwdSm90INS1_25CollectiveMainloopFwdSm90ILi2EN4cute5tupleIJNS5_1CILi1EEES8_S8_EEENS6_IJNS7_ILi192EEENS7_ILi128EEENS7_ILi96EEEEEELi96ENS_6half_tEfNS_4arch4Sm90ELb0ELb1ELb0ELb1ELb0ELb0ELb0ELb0ELb1ELb1ELb0ELb0EEENS1_21CollectiveEpilogueFwdINS6_IJSA_SC_SB_EEES9_SE_SG_Li384ELb1ELb1ELb0ELb0EEENS1_36VarlenDynamicPersistentTileSchedulerILi192ELi128ELi384ELi128ELb0ELb1ELb1ELb1ELb0ELb1EEEEEEEEEvNT_6ParamsE --------------------------
	.section	.nv.constant0._ZN7cutlass13device_kernelIN5flash11enable_sm90INS1_16FlashAttnFwdSm90INS1_25CollectiveMainloopFwdSm90ILi2EN4cute5tupleIJNS5_1CILi1EEES8_S8_EEENS6_IJNS7_ILi192EEENS7_ILi128EEENS7_ILi96EEEEEELi96ENS_6half_tEfNS_4arch4Sm90ELb0ELb1ELb0ELb1ELb0ELb0ELb0ELb0ELb1ELb1ELb0ELb0EEENS1_21CollectiveEpilogueFwdINS6_IJSA_SC_SB_EEES9_SE_SG_Li384ELb1ELb1ELb0ELb0EEENS1_36VarlenDynamicPersistentTileSchedulerILi192ELi128ELi384ELi128ELb0ELb1ELb1ELb1ELb0ELb1EEEEEEEEEvNT_6ParamsE,"a",@progbits
	.sectionflags	@""
	.align	4
.nv.constant0._ZN7cutlass13device_kernelIN5flash11enable_sm90INS1_16FlashAttnFwdSm90INS1_25CollectiveMainloopFwdSm90ILi2EN4cute5tupleIJNS5_1CILi1EEES8_S8_EEENS6_IJNS7_ILi192EEENS7_ILi128EEENS7_ILi96EEEEEELi96ENS_6half_tEfNS_4arch4Sm90ELb0ELb1ELb0ELb1ELb0ELb0ELb0ELb0ELb1ELb1ELb0ELb0EEENS1_21CollectiveEpilogueFwdINS6_IJSA_SC_SB_EEES9_SE_SG_Li384ELb1ELb1ELb0ELb0EEENS1_36VarlenDynamicPersistentTileSchedulerILi192ELi128ELi384ELi128ELb0ELb1ELb1ELb1ELb0ELb1EEEEEEEEEvNT_6ParamsE:
	.zero		3584


//--------------------- .nv.constant0._ZN7cutlass13device_kernelIN5flash11enable_sm90INS1_16FlashAttnFwdSm90INS1_25CollectiveMainloopFwdSm90ILi2EN4cute5tupleIJNS5_1CILi1EEES8_S8_EEENS6_IJNS7_ILi192EEENS7_ILi128EEENS7_ILi96EEEEEELi96ENS_6half_tEfNS_4arch4Sm90ELb0ELb1ELb0ELb1ELb0ELb1ELb0ELb0ELb1ELb1ELb0ELb0EEENS1_21CollectiveEpilogueFwdINS6_IJSA_SC_SB_EEES9_SE_SG_Li384ELb1ELb1ELb0ELb0EEENS1_36VarlenDynamicPersistentTileSchedulerILi192ELi128ELi384ELi128ELb0ELb1ELb1ELb1ELb0ELb1EEEEEEEEEvNT_6ParamsE --------------------------
	.section	.nv.constant0._ZN7cutlass13device_kernelIN5flash11enable_sm90INS1_16FlashAttnFwdSm90INS1_25CollectiveMainloopFwdSm90ILi2EN4cute5tupleIJNS5_1CILi1EEES8_S8_EEENS6_IJNS7_ILi192EEENS7_ILi128EEENS7_ILi96EEEEEELi96ENS_6half_tEfNS_4arch4Sm90ELb0ELb1ELb0ELb1ELb0ELb1ELb0ELb0ELb1ELb1ELb0ELb0EEENS1_21CollectiveEpilogueFwdINS6_IJSA_SC_SB_EEES9_SE_SG_Li384ELb1ELb1ELb0ELb0EEENS1_36VarlenDynamicPersistentTileSchedulerILi192ELi128ELi384ELi128ELb0ELb1ELb1ELb1ELb0ELb1EEEEEEEEEvNT_6ParamsE,"a",@progbits
	.sectionflags	@""
	.align	4
.nv.constant0._ZN7cutlass13device_kernelIN5flash11enable_sm90INS1_16FlashAttnFwdSm90INS1_25CollectiveMainloopFwdSm90ILi2EN4cute5tupleIJNS5_1CILi1EEES8_S8_EEENS6_IJNS7_ILi192EEENS7_ILi128EEENS7_ILi96EEEEEELi96ENS_6half_tEfNS_4arch4Sm90ELb0ELb1ELb0ELb1ELb0ELb1ELb0ELb0ELb1ELb1ELb0ELb0EEENS1_21CollectiveEpilogueFwdINS6_IJSA_SC_SB_EEES9_SE_SG_Li384ELb1ELb1ELb0ELb0EEENS1_36VarlenDynamicPersistentTileSchedulerILi192ELi128ELi384ELi128ELb0ELb1ELb1ELb1ELb0ELb1EEEEEEEEEvNT_6ParamsE:
	.zero		3584


//--------------------- .nv.constant0._ZN7cutlass13device_kernelIN5flash11enable_sm90INS1_16FlashAttnFwdSm90INS1_25CollectiveMainloopFwdSm90ILi2EN4cute5tupleIJNS5_1CILi1EEES8_S8_EEENS6_IJNS7_ILi192EEENS7_ILi144EEENS7_ILi96EEEEEELi96ENS_6half_tEfNS_4arch4Sm90ELb1ELb0ELb0ELb0ELb0ELb0ELb0ELb0ELb1ELb1ELb0ELb0EEENS1_21CollectiveEpilogueFwdINS6_IJSA_SC_SB_EEES9_SE_SG_Li384ELb0ELb1ELb0ELb0EEENS1_30DynamicPersistentTileSchedulerILi384ELi128ELb0ELb1ELb1EEEEEEEEEvNT_6ParamsE --------------------------
	.section	.nv.constant0._ZN7cutlass13device_kernelIN5flash11enable_sm90INS1_16FlashAttnFwdSm90INS1_25CollectiveMainloopFwdSm90ILi2EN4cute5tupleIJNS5_1CILi1EEES8_S8_EEENS6_IJNS7_ILi192EEENS7_ILi144EEENS7_ILi96EEEEEELi96ENS_6half_tEfNS_4arch4Sm90ELb1ELb0ELb0ELb0ELb0ELb0ELb0ELb0ELb1ELb1ELb0ELb0EEENS1_21CollectiveEpilogueFwdINS6_IJSA_SC_SB_EEES9_SE_SG_Li384ELb0ELb1ELb0ELb0EEENS1_30DynamicPersistentTileSchedulerILi384ELi128ELb0ELb1ELb1EEEEEEEEEvNT_6ParamsE,"a",@progbits
	.sectionflags	@""
	.align	4
.nv.constant0._ZN7cutlass13device_kernelIN5flash11enable_sm90INS1_16FlashAttnFwdSm90INS1_25CollectiveMainloopFwdSm90ILi2EN4cute5tupleIJNS5_1CILi1EEES8_S8_EEENS6_IJNS7_ILi192EEENS7_ILi144EEENS7_ILi96EEEEEELi96ENS_6half_tEfNS_4arch4Sm90ELb1ELb0ELb0ELb0ELb0ELb0ELb0ELb0ELb1ELb1ELb0ELb0EEENS1_21CollectiveEpilogueFwdINS6_IJSA_SC_SB_EEES9_SE_SG_Li384ELb0ELb1ELb0ELb0EEENS1_30DynamicPersistentTileSchedulerILi384ELi128ELb0ELb1ELb1EEEEEEEEEvNT_6ParamsE:
	.zero		3584


//--------------------- .nv.constant0._ZN7cutlass13device_kernelIN5flash11enable_sm90INS1_16FlashAttnFwdSm90INS1_25CollectiveMainloopFwdSm90ILi2EN4cute5tupleIJNS5_1CILi1EEES8_S8_EEENS6_IJNS7_ILi192EEENS7_ILi144EEENS7_ILi96EEEEEELi96ENS_6half_tEfNS_4arch4Sm90ELb1ELb0ELb0ELb1ELb0ELb0ELb0ELb0ELb1ELb1ELb0ELb0EEENS1_21CollectiveEpilogueFwdINS6_IJSA_SC_SB_EEES9_SE_SG_Li384ELb1ELb1ELb0ELb0EEENS1_36VarlenDynamicPersistentTileSchedulerILi192ELi144ELi384ELi128ELb0ELb1ELb1ELb1ELb1ELb1EEEEEEEEEvNT_6ParamsE --------------------------
	.section	.nv.constant0._ZN7cutlass13device_kernelIN5flash11enable_sm90INS1_16FlashAttnFwdSm90INS1_25CollectiveMainloopFwdSm90ILi2EN4cute5tupleIJNS5_1CILi1EEES8_S8_EEENS6_IJNS7_ILi192EEENS7_ILi144EEENS7_ILi96EEEEEELi96ENS_6half_tEfNS_4arch4Sm90ELb1ELb0ELb0ELb1ELb0ELb0ELb0ELb0ELb1ELb1ELb0ELb0EEENS1_21CollectiveEpilogueFwdINS6_IJSA_SC_SB_EEES9_SE_SG_Li384ELb1ELb1ELb0ELb0EEENS1_36VarlenDynamicPersistentTileSchedulerILi192ELi144ELi384ELi128ELb0ELb1ELb1ELb1ELb1ELb1EEEEEEEEEvNT_6ParamsE,"a",@progbits
	.sectionflags	@""
	.align	4
.nv.constant0._ZN7cutlass13device_kernelIN5flash11enable_sm90INS1_16FlashAttnFwdSm90INS1_25CollectiveMainloopFwdSm90ILi2EN4cute5tupleIJNS5_1CILi1EEES8_S8_EEENS6_IJNS7_ILi192EEENS7_ILi144EEENS7_ILi96EEEEEELi96ENS_6half_tEfNS_4arch4Sm90ELb1ELb0ELb0ELb1ELb0ELb0ELb0ELb0ELb1ELb1ELb0ELb0EEENS1_21CollectiveEpilogueFwdINS6_IJSA_SC_SB_EEES9_SE_SG_Li384ELb1ELb1ELb0ELb0EEENS1_36VarlenDynamicPersistentTileSchedulerILi192ELi144ELi384ELi128ELb0ELb1ELb1ELb1ELb1ELb1EEEEEEEEEvNT_6ParamsE:
	.zero		3584


//--------------------- .nv.constant0._ZN7cutlass13device_kernelIN5flash11enable_sm90INS1_16FlashAttnFwdSm90INS1_25CollectiveMainloopFwdSm90ILi2EN4cute5tupleIJNS5_1CILi1EEES8_S8_EEENS6_IJNS7_ILi192EEENS7_ILi144EEENS7_ILi96EEEEEELi96ENS_6half_tEfNS_4arch4Sm90ELb1ELb0ELb0ELb1ELb0ELb1ELb0ELb0ELb1ELb1ELb0ELb0EEENS1_21CollectiveEpilogueFwdINS6_IJSA_SC_SB_EEES9_SE_SG_Li384ELb1ELb1ELb0ELb0EEENS1_36VarlenDynamicPersistentTileSchedulerILi192ELi144ELi384ELi128ELb0ELb1ELb1ELb1ELb1ELb1EEEEEEEEEvNT_6ParamsE --------------------------
	.section	.nv.constant0._ZN7cutlass13device_kernelIN5flash11enable_sm90INS1_16FlashAttnFwdSm90INS1_25CollectiveMainloopFwdSm90ILi2EN4cute5tupleIJNS5_1CILi1EEES8_S8_EEENS6_IJNS7_ILi192EEENS7_ILi144EEENS7_ILi96EEEEEELi96ENS_6half_tEfNS_4arch4Sm90ELb1ELb0ELb0ELb1ELb0ELb1ELb0ELb0ELb1ELb1ELb0ELb0EEENS1_21CollectiveEpilogueFwdINS6_IJSA_SC_SB_EEES9_SE_SG_Li384ELb1ELb1ELb0ELb0EEENS1_36VarlenDynamicPersistentTileSchedulerILi192ELi144ELi384ELi128ELb0ELb1ELb1ELb1ELb1ELb1EEEEEEEEEvNT_6ParamsE,"a",@progbits
	.sectionflags	@""
	.align	4
.nv.constant0._ZN7cutlass13device_kernelIN5flash11enable_sm90INS1_16FlashAttnFwdSm90INS1_25CollectiveMainloopFwdSm90ILi2EN4cute5tupleIJNS5_1CILi1EEES8_S8_EEENS6_IJNS7_ILi192EEENS7_ILi144EEENS7_ILi96EEEEEELi96ENS_6half_tEfNS_4arch4Sm90ELb1ELb0ELb0ELb1ELb0ELb1ELb0ELb0ELb1ELb1ELb0ELb0EEENS1_21CollectiveEpilogueFwdINS6_IJSA_SC_SB_EEES9_SE_SG_Li384ELb1ELb1ELb0ELb0EEENS1_36VarlenDynamicPersistentTileSchedulerILi192ELi144ELi384ELi128ELb0ELb1ELb1ELb1ELb1ELb1EEEEEEEEEvNT_6ParamsE:
	.zero		3584


//--------------------- .nv.constant0._ZN7cutlass13device_kernelIN5flash11enable_sm90INS1_16FlashAttnFwdSm90INS1_25CollectiveMainloopFwdSm90ILi2EN4cute5tupleIJNS5_1CILi1EEES8_S8_EEENS6_IJNS7_ILi192EEESA_NS7_ILi64EEEEEELi64ENS_6half_tEfNS_4arch4Sm90ELb0ELb0ELb0ELb0ELb0ELb0ELb0ELb0ELb1ELb1ELb0ELb0EEENS1_21CollectiveEpilogueFwdINS6_IJSA_SB_SA_EEES9_SD_SF_Li384ELb0ELb1ELb0ELb0EEENS1_29StaticPersistentTileSchedulerILb0EEEEEEEEEvNT_6ParamsE --------------------------
	.section	.nv.constant0._ZN7cutlass13device_kernelIN5flash11enable_sm90INS1_16FlashAttnFwdSm90INS1_25CollectiveMainloopFwdSm90ILi2EN4cute5tupleIJNS5_1CILi1EEES8_S8_EEENS6_IJNS7_ILi192EEESA_NS7_ILi64EEEEEELi64ENS_6half_tEfNS_4arch4Sm90ELb0ELb0ELb0ELb0ELb0ELb0ELb0ELb0ELb1ELb1ELb0ELb0EEENS1_21CollectiveEpilogueFwdINS6_IJSA_SB_SA_EEES9_SD_SF_Li384ELb0ELb1ELb0ELb0EEENS1_29StaticPersistentTileSchedulerILb0EEEEEEEEEvNT_6ParamsE,"a",@progbits
	.sectionflags	@""
	.align	4
.nv.constant0._ZN7cutlass13device_kernelIN5flash11enable_sm90INS1_16FlashAttnFwdSm90INS1_25CollectiveMainloopFwdSm90ILi2EN4cute5tupleIJNS5_1CILi1EEES8_S8_EEENS6_IJNS7_ILi192EEESA_NS7_ILi64EEEEEELi64ENS_6half_tEfNS_4arch4Sm90ELb0ELb0ELb0ELb0ELb0ELb0ELb0ELb0ELb1ELb1ELb0ELb0EEENS1_21CollectiveEpilogueFwdINS6_IJSA_SB_SA_EEES9_SD_SF_Li384ELb0ELb1ELb0ELb0EEENS1_29StaticPersistentTileSchedulerILb0EEEEEEEEEvNT_6ParamsE:
	.zero		3456


//--------------------- .nv.constant0._ZN7cutlass13device_kernelIN5flash11enable_sm90INS1_16FlashAttnFwdSm90INS1_25CollectiveMainloopFwdSm90ILi2EN4cute5tupleIJNS5_1CILi1EEES8_S8_EEENS6_IJNS7_ILi192EEESA_NS7_ILi64EEEEEELi64ENS_6half_tEfNS_4arch4Sm90ELb0ELb0ELb0ELb1ELb0ELb0ELb0ELb0ELb1ELb1ELb0ELb0EEENS1_21CollectiveEpilogueFwdINS6_IJSA_SB_SA_EEES9_SD_SF_Li384ELb1ELb1ELb0ELb0EEENS1_36VarlenDynamicPersistentTileSchedulerILi192ELi192ELi384ELi128ELb0ELb1ELb1ELb0ELb1ELb1EEEEEEEEEvNT_6ParamsE --------------------------
	.section	.nv.constant0._ZN7cutlass13device_kernelIN5flash11enable_sm90INS1_16FlashAttnFwdSm90INS1_25CollectiveMainloopFwdSm90ILi2EN4cute5tupleIJNS5_1CILi1EEES8_S8_EEENS6_IJNS7_ILi192EEESA_NS7_ILi64EEEEEELi64ENS_6half_tEfNS_4arch4Sm90ELb0ELb0ELb0ELb1ELb0ELb0ELb0ELb0ELb1ELb1ELb0ELb0EEENS1_21CollectiveEpilogueFwdINS6_IJSA_SB_SA_EEES9_SD_SF_Li384ELb1ELb1ELb0ELb0EEENS1_36VarlenDynamicPersistentTileSchedulerILi192ELi192ELi384ELi128ELb0ELb1ELb1ELb0ELb1ELb1EEEEEEEEEvNT_6ParamsE,"a",@progbits
	.sectionflags	@""
	.align	4
.nv.constant0._ZN7cutlass13device_kernelIN5flash11enable_sm90INS1_16FlashAttnFwdSm90INS1_25CollectiveMainloopFwdSm90ILi2EN4cute5tupleIJNS5_1CILi1EEES8_S8_EEENS6_IJNS7_ILi192EEESA_NS7_ILi64EEEEEELi64ENS_6half_tEfNS_4arch4Sm90ELb0ELb0ELb0ELb1ELb0ELb0ELb0ELb0ELb1ELb1ELb0ELb0EEENS1_21CollectiveEpilogueFwdINS6_IJSA_SB_SA_EEES9_SD_SF_Li384ELb1ELb1ELb0ELb0EEENS1_36VarlenDynamicPersistentTileSchedulerILi192ELi192ELi384ELi128ELb0ELb1ELb1ELb0ELb1ELb1EEEEEEEEEvNT_6ParamsE:
	.zero		3584


//--------------------- .nv.constant0._ZN7cutlass13device_kernelIN5flash11enable_sm90INS1_16FlashAttnFwdSm90INS1_25CollectiveMainloopFwdSm90ILi2EN4cute5tupleIJNS5_1CILi1EEES8_S8_EEENS6_IJNS7_ILi192EEESA_NS7_ILi64EEEEEELi64ENS_6half_tEfNS_4arch4Sm90ELb0ELb0ELb0ELb1ELb0ELb1ELb0ELb0ELb1ELb1ELb0ELb0EEENS1_21CollectiveEpilogueFwdINS6_IJSA_SB_SA_EEES9_SD_SF_Li384ELb1ELb1ELb0ELb0EEENS1_36VarlenDynamicPersistentTileSchedulerILi192ELi192ELi384ELi128ELb0ELb1ELb1ELb0ELb1ELb1EEEEEEEEEvNT_6ParamsE --------------------------
	.section	.nv.constant0._ZN7cutlass13device_kernelIN5flash11enable_sm90INS1_16FlashAttnFwdSm90INS1_25CollectiveMainloopFwdSm90ILi2EN4cute5tupleIJNS5_1CILi1EEES8_S8_EEENS6_IJNS7_ILi192EEESA_NS7_ILi64EEEEEELi64ENS_6half_tEfNS_4arch4Sm90ELb0ELb0ELb0ELb1ELb0ELb1ELb0ELb0ELb1ELb1ELb0ELb0EEENS1_21CollectiveEpilogueFwdINS6_IJSA_SB_SA_EEES9_SD_SF_Li384ELb1ELb1ELb0ELb0EEENS1_36VarlenDynamicPersistentTileSchedulerILi192ELi192ELi384ELi128ELb0ELb1ELb1ELb0ELb1ELb1EEEEEEEEEvNT_6ParamsE,"a",@progbits
	.sectionflags	@""
	.align	4
.nv.constant0._ZN7cutlass13device_kernelIN5flash11enable_sm90INS1_16FlashAttnFwdSm90INS1_25CollectiveMainloopFwdSm90ILi2EN4cute5tupleIJNS5_1CILi1EEES8_S8_EEENS6_IJNS7_ILi192EEESA_NS7_ILi64EEEEEELi64ENS_6half_tEfNS_4arch4Sm90ELb0ELb0ELb0ELb1ELb0ELb1ELb0ELb0ELb1ELb1ELb0ELb0EEENS1_21CollectiveEpilogueFwdINS6_IJSA_SB_SA_EEES9_SD_SF_Li384ELb1ELb1ELb0ELb0EEENS1_36VarlenDynamicPersistentTileSchedulerILi192ELi192ELi384ELi128ELb0ELb1ELb1ELb0ELb1ELb1EEEEEEEEEvNT_6ParamsE:
	.zero		3584


//--------------------- .nv.constant0._ZN7cutlass13device_kernelIN5flash11enable_sm90INS1_16FlashAttnFwdSm90INS1_25CollectiveMainloopFwdSm90ILi2EN4cute5tupleIJNS5_1CILi1EEES8_S8_EEENS6_IJNS7_ILi192EEENS7_ILi128EEENS7_ILi64EEEEEELi64ENS_6half_tEfNS_4arch4Sm90ELb0ELb1ELb0ELb0ELb0ELb0ELb0ELb1ELb1ELb1ELb0ELb0EEENS1_21CollectiveEpilogueFwdINS6_IJSA_SC_SB_EEES9_SE_SG_Li384ELb0ELb1ELb0ELb0EEENS1_30DynamicPersistentTileSchedulerILi384ELi128ELb0ELb1ELb1EEEEEEEEEvNT_6ParamsE --------------------------
	.section	.nv.constant0._ZN7cutlass13device_kernelIN5flash11enable_sm90INS1_16FlashAttnFwdSm90INS1_25CollectiveMainloopFwdSm90ILi2EN4cute5tupleIJNS5_1CILi1EEES8_S8_EEENS6_IJNS7_ILi192EEENS7_ILi128EEENS7_ILi64EEEEEELi64ENS_6half_tEfNS_4arch4Sm90ELb0ELb1ELb0ELb0ELb0ELb0ELb0ELb1ELb1ELb1ELb0ELb0EEENS1_21CollectiveEpilogueFwdINS6_IJSA_SC_SB_EEES9_SE_SG_Li384ELb0ELb1ELb0ELb0EEENS1_30DynamicPersistentTileSchedulerILi384ELi128ELb0ELb1ELb1EEEEEEEEEvNT_6ParamsE,"a",@progbits
	.sectionflags	@""
	.align	4
.nv.constant0._ZN7cutlass13device_kernelIN5flash11enable_sm90INS1_16FlashAttnFwdSm90INS1_25CollectiveMainloopFwdSm90ILi2EN4cute5tupleIJNS5_1CILi1EEES8_S8_EEENS6_IJNS7_ILi192EEENS7_ILi128EEENS7_ILi64EEEEEELi64ENS_6half_tEfNS_4arch4Sm90ELb0ELb1ELb0ELb0ELb0ELb0ELb0ELb1ELb1ELb1ELb0ELb0EEENS1_21CollectiveEpilogueFwdINS6_IJSA_SC_SB_EEES9_SE_SG_Li384ELb0ELb1ELb0ELb0EEENS1_30DynamicPersistentTileSchedulerILi384ELi128ELb0ELb1ELb1EEEEEEEEEvNT_6ParamsE:
	.zero		3584


//--------------------- .nv.constant0._ZN7cutlass13device_kernelIN5flash11enable_sm90INS1_16FlashAttnFwdSm90INS1_25CollectiveMainloopFwdSm90ILi2EN4cute5tupleIJNS5_1CILi1EEES8_S8_EEENS6_IJNS7_ILi192EEENS7_ILi128EEENS7_ILi64EEEEEELi64ENS_6half_tEfNS_4arch4Sm90ELb0ELb1ELb0ELb1ELb0ELb0ELb0ELb1ELb1ELb1ELb0ELb0EEENS1_21CollectiveEpilogueFwdINS6_IJSA_SC_SB_EEES9_SE_SG_Li384ELb1ELb1ELb0ELb0EEENS1_36VarlenDynamicPersistentTileSchedulerILi192ELi128ELi384ELi128ELb0ELb1ELb1ELb1ELb0ELb1EEEEEEEEEvNT_6ParamsE --------------------------
	.section	.nv.constant0._ZN7cutlass13device_kernelIN5flash11enable_sm90INS1_16FlashAttnFwdSm90INS1_25CollectiveMainloopFwdSm90ILi2EN4cute5tupleIJNS5_1CILi1EEES8_S8_EEENS6_IJNS7_ILi192EEENS7_ILi128EEENS7_ILi64EEEEEELi64ENS_6half_tEfNS_4arch4Sm90ELb0ELb1ELb0ELb1ELb0ELb0ELb0ELb1ELb1ELb1ELb0ELb0EEENS1_21CollectiveEpilogueFwdINS6_IJSA_SC_SB_EEES9_SE_SG_Li384ELb1ELb1ELb0ELb0EEENS1_36VarlenDynamicPersistentTileSchedulerILi192ELi128ELi384ELi128ELb0ELb1ELb1ELb1ELb0ELb1EEEEEEEEEvNT_6ParamsE,"a",@progbits
	.sectionflags	@""
	.align	4
.nv.constant0._ZN7cutlass13device_kernelIN5flash11enable_sm90INS1_16FlashAttnFwdSm90INS1_25CollectiveMainloopFwdSm90ILi2EN4cute5tupleIJNS5_1CILi1EEES8_S8_EEENS6_IJNS7_ILi192EEENS7_ILi128EEENS7_ILi64EEEEEELi64ENS_6half_tEfNS_4arch4Sm90ELb0ELb1ELb0ELb1ELb0ELb0ELb0ELb1ELb1ELb1ELb0ELb0EEENS1_21CollectiveEpilogueFwdINS6_IJSA_SC_SB_EEES9_SE_SG_Li384ELb1ELb1ELb0ELb0EEENS1_36VarlenDynamicPersistentTileSchedulerILi192ELi128ELi384ELi128ELb0ELb1ELb1ELb1ELb0ELb1EEEEEEEEEvNT_6ParamsE:
	.zero		3584


//--------------------- .nv.constant0._ZN7cutlass13device_kernelIN5flash11enable_sm90INS1_16FlashAttnFwdSm90INS1_25CollectiveMainloopFwdSm90ILi2EN4cute5tupleIJNS5_1CILi1EEES8_S8_EEENS6_IJNS7_ILi192EEENS7_ILi128EEENS7_ILi64EEEEEELi64ENS_6half_tEfNS_4arch4Sm90ELb0ELb1ELb0ELb1ELb0ELb1ELb0ELb1ELb1ELb1ELb0ELb0EEENS1_21CollectiveEpilogueFwdINS6_IJSA_SC_SB_EEES9_SE_SG_Li384ELb1ELb1ELb0ELb0EEENS1_36VarlenDynamicPersistentTileSchedulerILi192ELi128ELi384ELi128ELb0ELb1ELb1ELb1ELb0ELb1EEEEEEEEEvNT_6ParamsE --------------------------
	.section	.nv.constant0._ZN7cutlass13device_kernelIN5flash11enable_sm90INS1_16FlashAttnFwdSm90INS1_25CollectiveMainloopFwdSm90ILi2EN4cute5tupleIJNS5_1CILi1EEES8_S8_EEENS6_IJNS7_ILi192EEENS7_ILi128EEENS7_ILi64EEEEEELi64ENS_6half_tEfNS_4arch4Sm90ELb0ELb1ELb0ELb1ELb0ELb1ELb0ELb1ELb1ELb1ELb0ELb0EEENS1_21CollectiveEpilogueFwdINS6_IJSA_SC_SB_EEES9_SE_SG_Li384ELb1ELb1ELb0ELb0EEENS1_36VarlenDynamicPersistentTileSchedulerILi192ELi128ELi384ELi128ELb0ELb1ELb1ELb1ELb0ELb1EEEEEEEEEvNT_6ParamsE,"a",@progbits
	.sectionflags	@""
	.align	4
.nv.constant0._ZN7cutlass13device_kernelIN5flash11enable_sm90INS1_16FlashAttnFwdSm90INS1_25CollectiveMainloopFwdSm90ILi2EN4cute5tupleIJNS5_1CILi1EEES8_S8_EEENS6_IJNS7_ILi192EEENS7_ILi128EEENS7_ILi64EEEEEELi64ENS_6half_tEfNS_4arch4Sm90ELb0ELb1ELb0ELb1ELb0ELb1ELb0ELb1ELb1ELb1ELb0ELb0EEENS1_21CollectiveEpilogueFwdINS6_IJSA_SC_SB_EEES9_SE_SG_Li384ELb1ELb1ELb0ELb0EEENS1_36VarlenDynamicPersistentTileSchedulerILi192ELi128ELi384ELi128ELb0ELb1ELb1ELb1ELb0ELb1EEEEEEEEEvNT_6ParamsE:
	.zero		3584


//--------------------- .nv.constant0._ZN7cutlass13device_kernelIN5flash11enable_sm90INS1_16FlashAttnFwdSm90INS1_25CollectiveMainloopFwdSm90ILi2EN4cute5tupleIJNS5_1CILi1EEES8_S8_EEENS6_IJNS7_ILi192EEENS7_ILi128EEENS7_ILi64EEEEEELi64ENS_6half_tEfNS_4arch4Sm90ELb1ELb0ELb0ELb0ELb0ELb0ELb0ELb1ELb1ELb1ELb0ELb0EEENS1_21CollectiveEpilogueFwdINS6_IJSA_SC_SB_EEES9_SE_SG_Li384ELb0ELb1ELb0ELb0EEENS1_30DynamicPersistentTileSchedulerILi384ELi128ELb0ELb1ELb1EEEEEEEEEvNT_6ParamsE --------------------------
	.section	.nv.constant0._ZN7cutlass13device_kernelIN5flash11enable_sm90INS1_16FlashAttnFwdSm90INS1_25CollectiveMainloopFwdSm90ILi2EN4cute5tupleIJNS5_1CILi1EEES8_S8_EEENS6_IJNS7_ILi192EEENS7_ILi128EEENS7_ILi64EEEEEELi64ENS_6half_tEfNS_4arch4Sm90ELb1ELb0ELb0ELb0ELb0ELb0ELb0ELb1ELb1ELb1ELb0ELb0EEENS1_21CollectiveEpilogueFwdINS6_IJSA_SC_SB_EEES9_SE_SG_Li384ELb0ELb1ELb0ELb0EEENS1_30DynamicPersistentTileSchedulerILi384ELi128ELb0ELb1ELb1EEEEEEEEEvNT_6ParamsE,"a",@progbits
	.sectionflags	@""
	.align	4
.nv.constant0._ZN7cutlass13device_kernelIN5flash11enable_sm90INS1_16FlashAttnFwdSm90INS1_25CollectiveMainloopFwdSm90ILi2EN4cute5tupleIJNS5_1CILi1EEES8_S8_EEENS6_IJNS7_ILi192EEENS7_ILi128EEENS7_ILi64EEEEEELi64ENS_6half_tEfNS_4arch4Sm90ELb1ELb0ELb0ELb0ELb0ELb0ELb0ELb1ELb1ELb1ELb0ELb0EEENS1_21CollectiveEpilogueFwdINS6_IJSA_SC_SB_EEES9_SE_SG_Li384ELb0ELb1ELb0ELb0EEENS1_30DynamicPersistentTileSchedulerILi384ELi128ELb0ELb1ELb1EEEEEEEEEvNT_6ParamsE:
	.zero		3584


//--------------------- .nv.constant0._ZN7cutlass13device_kernelIN5flash11enable_sm90INS1_16FlashAttnFwdSm90INS1_25CollectiveMainloopFwdSm90ILi2EN4cute5tupleIJNS5_1CILi1EEES8_S8_EEENS6_IJNS7_ILi192EEENS7_ILi128EEENS7_ILi64EEEEEELi64ENS_6half_tEfNS_4arch4Sm90ELb1ELb0ELb0ELb1ELb0ELb0ELb0ELb1ELb1ELb1ELb0ELb0EEENS1_21CollectiveEpilogueFwdINS6_IJSA_SC_SB_EEES9_SE_SG_Li384ELb1ELb1ELb0ELb0EEENS1_36VarlenDynamicPersistentTileSchedulerILi192ELi128ELi384ELi128ELb0ELb1ELb1ELb1ELb1ELb1EEEEEEEEEvNT_6ParamsE --------------------------
	.section	.nv.constant0._ZN7cutlass13device_kernelIN5flash11enable_sm90INS1_16FlashAttnFwdSm90INS1_25CollectiveMainloopFwdSm90ILi2EN4cute5tupleIJNS5_1CILi1EEES8_S8_EEENS6_IJNS7_ILi192EEENS7_ILi128EEENS7_ILi64EEEEEELi64ENS_6half_tEfNS_4arch4Sm90ELb1ELb0ELb0ELb1ELb0ELb0ELb0ELb1ELb1ELb1ELb0ELb0EEENS1_21CollectiveEpilogueFwdINS6_IJSA_SC_SB_EEES9_SE_SG_Li384ELb1ELb1ELb0ELb0EEENS1_36VarlenDynamicPersistentTileSchedulerILi192ELi128ELi384ELi128ELb0ELb1ELb1ELb1ELb1ELb1EEEEEEEEEvNT_6ParamsE,"a",@progbits
	.sectionflags	@""
	.align	4
.nv.constant0._ZN7cutlass13device_kernelIN5flash11enable_sm90INS1_16FlashAttnFwdSm90INS1_25CollectiveMainloopFwdSm90ILi2EN4cute5tupleIJNS5_1CILi1EEES8_S8_EEENS6_IJNS7_ILi192EEENS7_ILi128EEENS7_ILi64EEEEEELi64ENS_6half_tEfNS_4arch4Sm90ELb1ELb0ELb0ELb1ELb0ELb0ELb0ELb1ELb1ELb1ELb0ELb0EEENS1_21CollectiveEpilogueFwdINS6_IJSA_SC_SB_EEES9_SE_SG_Li384ELb1ELb1ELb0ELb0EEENS1_36VarlenDynamicPersistentTileSchedulerILi192ELi128ELi384ELi128ELb0ELb1ELb1ELb1ELb1ELb1EEEEEEEEEvNT_6ParamsE:
	.zero		3584


//--------------------- .nv.constant0._ZN7cutlass13device_kernelIN5flash11enable_sm90INS1_16FlashAttnFwdSm90INS1_25CollectiveMainloopFwdSm90ILi2EN4cute5tupleIJNS5_1CILi1EEES8_S8_EEENS6_IJNS7_ILi192EEENS7_ILi128EEENS7_ILi64EEEEEELi64ENS_6half_tEfNS_4arch4Sm90ELb1ELb0ELb0ELb1ELb0ELb1ELb0ELb1ELb1ELb1ELb0ELb0EEENS1_21CollectiveEpilogueFwdINS6_IJSA_SC_SB_EEES9_SE_SG_Li384ELb1ELb1ELb0ELb0EEENS1_36VarlenDynamicPersistentTileSchedulerILi192ELi128ELi384ELi128ELb0ELb1ELb1ELb1ELb1ELb1EEEEEEEEEvNT_6ParamsE --------------------------
	.section	.nv.constant0._ZN7cutlass13device_kernelIN5flash11enable_sm90INS1_16FlashAttnFwdSm90INS1_25CollectiveMainloopFwdSm90ILi2EN4cute5tupleIJNS5_1CILi1EEES8_S8_EEENS6_IJNS7_ILi192EEENS7_ILi128EEENS7_ILi64EEEEEELi64ENS_6half_tEfNS_4arch4Sm90ELb1ELb0ELb0ELb1ELb0ELb1ELb0ELb1ELb1ELb1ELb0ELb0EEENS1_21CollectiveEpilogueFwdINS6_IJSA_SC_SB_EEES9_SE_SG_Li384ELb1ELb1ELb0ELb0EEENS1_36VarlenDynamicPersistentTileSchedulerILi192ELi128ELi384ELi128ELb0ELb1ELb1ELb1ELb1ELb1EEEEEEEEEvNT_6ParamsE,"a",@progbits
	.sectionflags	@""
	.align	4
.nv.constant0._ZN7cutlass13device_kernelIN5flash11enable_sm90INS1_16FlashAttnFwdSm90INS1_25CollectiveMainloopFwdSm90ILi2EN4cute5tupleIJNS5_1CILi1EEES8_S8_EEENS6_IJNS7_ILi192EEENS7_ILi128EEENS7_ILi64EEEEEELi64ENS_6half_tEfNS_4arch4Sm90ELb1ELb0ELb0ELb1ELb0ELb1ELb0ELb1ELb1ELb1ELb0ELb0EEENS1_21CollectiveEpilogueFwdINS6_IJSA_SC_SB_EEES9_SE_SG_Li384ELb1ELb1ELb0ELb0EEENS1_36VarlenDynamicPersistentTileSchedulerILi192ELi128ELi384ELi128ELb0ELb1ELb1ELb1ELb1ELb1EEEEEEEEEvNT_6ParamsE:
	.zero		3584


//--------------------- SYMBOLS --------------------------

	.type		.nv.reservedSmem.offset0,@object
	.size		.nv.reservedSmem.offset0,0x4
